//
// Generated by NVIDIA NVVM Compiler
//
// Compiler Build ID: CL-36424714
// Cuda compilation tools, release 13.0, V13.0.88
// Based on NVVM 20.0.0
//

.version 9.0
.target sm_100
.address_size 64

	// .globl	_Z8rng_initP17curandStateXORWOWii
.global .align 4 .b8 precalc_xorwow_matrix[102400];
.global .align 4 .b8 precalc_xorwow_offset_matrix[102400];
.global .align 4 .b8 mrg32k3aM1[2304];
.global .align 4 .b8 mrg32k3aM2[2304];
.global .align 4 .b8 mrg32k3aM1SubSeq[2016];
.global .align 4 .b8 mrg32k3aM2SubSeq[2016];
.global .align 4 .b8 mrg32k3aM1Seq[2304];
.global .align 4 .b8 mrg32k3aM2Seq[2304];
.const .align 8 .b8 __cr_lgamma_table[72];
.global .align 4 .b8 __cudart_i2opi_f[24] = {65, 144, 67, 60, 153, 149, 98, 219, 192, 221, 52, 245, 209, 87, 39, 252, 41, 21, 68, 78, 110, 131, 249, 162};

.visible .entry _Z8rng_initP17curandStateXORWOWii(
	.param .u64 .ptr .align 1 _Z8rng_initP17curandStateXORWOWii_param_0,
	.param .u32 _Z8rng_initP17curandStateXORWOWii_param_1,
	.param .u32 _Z8rng_initP17curandStateXORWOWii_param_2
)
{
	.reg .pred 	%p<26>;
	.reg .b32 	%r<412>;
	.reg .b64 	%rd<18>;

	ld.param.u64 	%rd8, [_Z8rng_initP17curandStateXORWOWii_param_0];
	ld.param.u32 	%r183, [_Z8rng_initP17curandStateXORWOWii_param_1];
	ld.param.u32 	%r184, [_Z8rng_initP17curandStateXORWOWii_param_2];
	mov.u32 	%r185, %ctaid.x;
	mov.u32 	%r186, %ntid.x;
	mov.u32 	%r187, %tid.x;
	mad.lo.s32 	%r1, %r185, %r186, %r187;
	setp.ge.s32 	%p1, %r1, %r184;
	@%p1 bra 	$L__BB0_44;
	cvta.to.global.u64 	%rd9, %rd8;
	cvt.s64.s32 	%rd17, %r1;
	mul.wide.s32 	%rd10, %r1, 48;
	add.s64 	%rd2, %rd9, %rd10;
	xor.b32  	%r188, %r183, -1429050551;
	mul.lo.s32 	%r189, %r188, 1099087573;
	setp.gt.s32 	%p2, %r183, -1;
	selp.b32 	%r190, -644748465, -1947113066, %p2;
	add.s32 	%r191, %r190, %r189;
	add.s32 	%r192, %r191, 6615241;
	add.s32 	%r193, %r189, 123456789;
	st.global.v2.u32 	[%rd2], {%r192, %r193};
	xor.b32  	%r194, %r189, 362436069;
	add.s32 	%r195, %r190, 521288629;
	st.global.v2.u32 	[%rd2+8], {%r194, %r195};
	xor.b32  	%r196, %r190, 88675123;
	add.s32 	%r197, %r189, 5783321;
	st.global.v2.u32 	[%rd2+16], {%r196, %r197};
	setp.eq.s32 	%p3, %r1, 0;
	@%p3 bra 	$L__BB0_43;
	mov.b32 	%r318, 0;
	mov.u64 	%rd12, precalc_xorwow_matrix;
$L__BB0_3:
	and.b64  	%rd4, %rd17, 3;
	setp.eq.s64 	%p4, %rd4, 0;
	@%p4 bra 	$L__BB0_42;
	mul.wide.u32 	%rd11, %r318, 3200;
	add.s64 	%rd5, %rd12, %rd11;
	cvt.u32.u64 	%r3, %rd4;
	mov.b32 	%r319, 0;
$L__BB0_5:
	mov.b32 	%r332, 0;
	mov.u32 	%r333, %r332;
	mov.u32 	%r334, %r332;
	mov.u32 	%r335, %r332;
	mov.u32 	%r336, %r332;
	mov.u32 	%r325, %r332;
$L__BB0_6:
	mul.wide.u32 	%rd13, %r325, 4;
	add.s64 	%rd14, %rd2, %rd13;
	ld.global.u32 	%r11, [%rd14+4];
	shl.b32 	%r12, %r325, 5;
	mov.b32 	%r331, 0;
$L__BB0_7:
	.pragma "nounroll";
	shr.u32 	%r202, %r11, %r331;
	and.b32  	%r203, %r202, 1;
	setp.eq.b32 	%p5, %r203, 1;
	not.pred 	%p6, %p5;
	add.s32 	%r204, %r12, %r331;
	mul.lo.s32 	%r205, %r204, 5;
	mul.wide.u32 	%rd15, %r205, 4;
	add.s64 	%rd6, %rd5, %rd15;
	@%p6 bra 	$L__BB0_9;
	ld.global.u32 	%r206, [%rd6];
	xor.b32  	%r336, %r336, %r206;
	ld.global.u32 	%r207, [%rd6+4];
	xor.b32  	%r335, %r335, %r207;
	ld.global.u32 	%r208, [%rd6+8];
	xor.b32  	%r334, %r334, %r208;
	ld.global.u32 	%r209, [%rd6+12];
	xor.b32  	%r333, %r333, %r209;
	ld.global.u32 	%r210, [%rd6+16];
	xor.b32  	%r332, %r332, %r210;
$L__BB0_9:
	and.b32  	%r212, %r202, 2;
	setp.eq.s32 	%p7, %r212, 0;
	@%p7 bra 	$L__BB0_11;
	ld.global.u32 	%r213, [%rd6+20];
	xor.b32  	%r336, %r336, %r213;
	ld.global.u32 	%r214, [%rd6+24];
	xor.b32  	%r335, %r335, %r214;
	ld.global.u32 	%r215, [%rd6+28];
	xor.b32  	%r334, %r334, %r215;
	ld.global.u32 	%r216, [%rd6+32];
	xor.b32  	%r333, %r333, %r216;
	ld.global.u32 	%r217, [%rd6+36];
	xor.b32  	%r332, %r332, %r217;
$L__BB0_11:
	and.b32  	%r219, %r202, 4;
	setp.eq.s32 	%p8, %r219, 0;
	@%p8 bra 	$L__BB0_13;
	ld.global.u32 	%r220, [%rd6+40];
	xor.b32  	%r336, %r336, %r220;
	ld.global.u32 	%r221, [%rd6+44];
	xor.b32  	%r335, %r335, %r221;
	ld.global.u32 	%r222, [%rd6+48];
	xor.b32  	%r334, %r334, %r222;
	ld.global.u32 	%r223, [%rd6+52];
	xor.b32  	%r333, %r333, %r223;
	ld.global.u32 	%r224, [%rd6+56];
	xor.b32  	%r332, %r332, %r224;
$L__BB0_13:
	and.b32  	%r226, %r202, 8;
	setp.eq.s32 	%p9, %r226, 0;
	@%p9 bra 	$L__BB0_15;
	ld.global.u32 	%r227, [%rd6+60];
	xor.b32  	%r336, %r336, %r227;
	ld.global.u32 	%r228, [%rd6+64];
	xor.b32  	%r335, %r335, %r228;
	ld.global.u32 	%r229, [%rd6+68];
	xor.b32  	%r334, %r334, %r229;
	ld.global.u32 	%r230, [%rd6+72];
	xor.b32  	%r333, %r333, %r230;
	ld.global.u32 	%r231, [%rd6+76];
	xor.b32  	%r332, %r332, %r231;
$L__BB0_15:
	and.b32  	%r233, %r202, 16;
	setp.eq.s32 	%p10, %r233, 0;
	@%p10 bra 	$L__BB0_17;
	ld.global.u32 	%r234, [%rd6+80];
	xor.b32  	%r336, %r336, %r234;
	ld.global.u32 	%r235, [%rd6+84];
	xor.b32  	%r335, %r335, %r235;
	ld.global.u32 	%r236, [%rd6+88];
	xor.b32  	%r334, %r334, %r236;
	ld.global.u32 	%r237, [%rd6+92];
	xor.b32  	%r333, %r333, %r237;
	ld.global.u32 	%r238, [%rd6+96];
	xor.b32  	%r332, %r332, %r238;
$L__BB0_17:
	and.b32  	%r240, %r202, 32;
	setp.eq.s32 	%p11, %r240, 0;
	@%p11 bra 	$L__BB0_19;
	ld.global.u32 	%r241, [%rd6+100];
	xor.b32  	%r336, %r336, %r241;
	ld.global.u32 	%r242, [%rd6+104];
	xor.b32  	%r335, %r335, %r242;
	ld.global.u32 	%r243, [%rd6+108];
	xor.b32  	%r334, %r334, %r243;
	ld.global.u32 	%r244, [%rd6+112];
	xor.b32  	%r333, %r333, %r244;
	ld.global.u32 	%r245, [%rd6+116];
	xor.b32  	%r332, %r332, %r245;
$L__BB0_19:
	and.b32  	%r247, %r202, 64;
	setp.eq.s32 	%p12, %r247, 0;
	@%p12 bra 	$L__BB0_21;
	ld.global.u32 	%r248, [%rd6+120];
	xor.b32  	%r336, %r336, %r248;
	ld.global.u32 	%r249, [%rd6+124];
	xor.b32  	%r335, %r335, %r249;
	ld.global.u32 	%r250, [%rd6+128];
	xor.b32  	%r334, %r334, %r250;
	ld.global.u32 	%r251, [%rd6+132];
	xor.b32  	%r333, %r333, %r251;
	ld.global.u32 	%r252, [%rd6+136];
	xor.b32  	%r332, %r332, %r252;
$L__BB0_21:
	and.b32  	%r254, %r202, 128;
	setp.eq.s32 	%p13, %r254, 0;
	@%p13 bra 	$L__BB0_23;
	ld.global.u32 	%r255, [%rd6+140];
	xor.b32  	%r336, %r336, %r255;
	ld.global.u32 	%r256, [%rd6+144];
	xor.b32  	%r335, %r335, %r256;
	ld.global.u32 	%r257, [%rd6+148];
	xor.b32  	%r334, %r334, %r257;
	ld.global.u32 	%r258, [%rd6+152];
	xor.b32  	%r333, %r333, %r258;
	ld.global.u32 	%r259, [%rd6+156];
	xor.b32  	%r332, %r332, %r259;
$L__BB0_23:
	and.b32  	%r261, %r202, 256;
	setp.eq.s32 	%p14, %r261, 0;
	@%p14 bra 	$L__BB0_25;
	ld.global.u32 	%r262, [%rd6+160];
	xor.b32  	%r336, %r336, %r262;
	ld.global.u32 	%r263, [%rd6+164];
	xor.b32  	%r335, %r335, %r263;
	ld.global.u32 	%r264, [%rd6+168];
	xor.b32  	%r334, %r334, %r264;
	ld.global.u32 	%r265, [%rd6+172];
	xor.b32  	%r333, %r333, %r265;
	ld.global.u32 	%r266, [%rd6+176];
	xor.b32  	%r332, %r332, %r266;
$L__BB0_25:
	and.b32  	%r268, %r202, 512;
	setp.eq.s32 	%p15, %r268, 0;
	@%p15 bra 	$L__BB0_27;
	ld.global.u32 	%r269, [%rd6+180];
	xor.b32  	%r336, %r336, %r269;
	ld.global.u32 	%r270, [%rd6+184];
	xor.b32  	%r335, %r335, %r270;
	ld.global.u32 	%r271, [%rd6+188];
	xor.b32  	%r334, %r334, %r271;
	ld.global.u32 	%r272, [%rd6+192];
	xor.b32  	%r333, %r333, %r272;
	ld.global.u32 	%r273, [%rd6+196];
	xor.b32  	%r332, %r332, %r273;
$L__BB0_27:
	and.b32  	%r275, %r202, 1024;
	setp.eq.s32 	%p16, %r275, 0;
	@%p16 bra 	$L__BB0_29;
	ld.global.u32 	%r276, [%rd6+200];
	xor.b32  	%r336, %r336, %r276;
	ld.global.u32 	%r277, [%rd6+204];
	xor.b32  	%r335, %r335, %r277;
	ld.global.u32 	%r278, [%rd6+208];
	xor.b32  	%r334, %r334, %r278;
	ld.global.u32 	%r279, [%rd6+212];
	xor.b32  	%r333, %r333, %r279;
	ld.global.u32 	%r280, [%rd6+216];
	xor.b32  	%r332, %r332, %r280;
$L__BB0_29:
	and.b32  	%r282, %r202, 2048;
	setp.eq.s32 	%p17, %r282, 0;
	@%p17 bra 	$L__BB0_31;
	ld.global.u32 	%r283, [%rd6+220];
	xor.b32  	%r336, %r336, %r283;
	ld.global.u32 	%r284, [%rd6+224];
	xor.b32  	%r335, %r335, %r284;
	ld.global.u32 	%r285, [%rd6+228];
	xor.b32  	%r334, %r334, %r285;
	ld.global.u32 	%r286, [%rd6+232];
	xor.b32  	%r333, %r333, %r286;
	ld.global.u32 	%r287, [%rd6+236];
	xor.b32  	%r332, %r332, %r287;
$L__BB0_31:
	and.b32  	%r289, %r202, 4096;
	setp.eq.s32 	%p18, %r289, 0;
	@%p18 bra 	$L__BB0_33;
	ld.global.u32 	%r290, [%rd6+240];
	xor.b32  	%r336, %r336, %r290;
	ld.global.u32 	%r291, [%rd6+244];
	xor.b32  	%r335, %r335, %r291;
	ld.global.u32 	%r292, [%rd6+248];
	xor.b32  	%r334, %r334, %r292;
	ld.global.u32 	%r293, [%rd6+252];
	xor.b32  	%r333, %r333, %r293;
	ld.global.u32 	%r294, [%rd6+256];
	xor.b32  	%r332, %r332, %r294;
$L__BB0_33:
	and.b32  	%r296, %r202, 8192;
	setp.eq.s32 	%p19, %r296, 0;
	@%p19 bra 	$L__BB0_35;
	ld.global.u32 	%r297, [%rd6+260];
	xor.b32  	%r336, %r336, %r297;
	ld.global.u32 	%r298, [%rd6+264];
	xor.b32  	%r335, %r335, %r298;
	ld.global.u32 	%r299, [%rd6+268];
	xor.b32  	%r334, %r334, %r299;
	ld.global.u32 	%r300, [%rd6+272];
	xor.b32  	%r333, %r333, %r300;
	ld.global.u32 	%r301, [%rd6+276];
	xor.b32  	%r332, %r332, %r301;
$L__BB0_35:
	and.b32  	%r303, %r202, 16384;
	setp.eq.s32 	%p20, %r303, 0;
	@%p20 bra 	$L__BB0_37;
	ld.global.u32 	%r304, [%rd6+280];
	xor.b32  	%r336, %r336, %r304;
	ld.global.u32 	%r305, [%rd6+284];
	xor.b32  	%r335, %r335, %r305;
	ld.global.u32 	%r306, [%rd6+288];
	xor.b32  	%r334, %r334, %r306;
	ld.global.u32 	%r307, [%rd6+292];
	xor.b32  	%r333, %r333, %r307;
	ld.global.u32 	%r308, [%rd6+296];
	xor.b32  	%r332, %r332, %r308;
$L__BB0_37:
	and.b32  	%r310, %r202, 32768;
	setp.eq.s32 	%p21, %r310, 0;
	@%p21 bra 	$L__BB0_39;
	ld.global.u32 	%r311, [%rd6+300];
	xor.b32  	%r336, %r336, %r311;
	ld.global.u32 	%r312, [%rd6+304];
	xor.b32  	%r335, %r335, %r312;
	ld.global.u32 	%r313, [%rd6+308];
	xor.b32  	%r334, %r334, %r313;
	ld.global.u32 	%r314, [%rd6+312];
	xor.b32  	%r333, %r333, %r314;
	ld.global.u32 	%r315, [%rd6+316];
	xor.b32  	%r332, %r332, %r315;
$L__BB0_39:
	add.s32 	%r331, %r331, 16;
	setp.ne.s32 	%p22, %r331, 32;
	@%p22 bra 	$L__BB0_7;
	mad.lo.s32 	%r316, %r325, -31, %r12;
	add.s32 	%r325, %r316, 1;
	setp.ne.s32 	%p23, %r325, 5;
	@%p23 bra 	$L__BB0_6;
	st.global.u32 	[%rd2+4], %r336;
	st.global.u32 	[%rd2+8], %r335;
	st.global.u32 	[%rd2+12], %r334;
	st.global.u32 	[%rd2+16], %r333;
	st.global.u32 	[%rd2+20], %r332;
	add.s32 	%r319, %r319, 1;
	setp.lt.u32 	%p24, %r319, %r3;
	@%p24 bra 	$L__BB0_5;
$L__BB0_42:
	shr.u64 	%rd7, %rd17, 2;
	add.s32 	%r318, %r318, 1;
	setp.gt.u64 	%p25, %rd17, 3;
	mov.u64 	%rd17, %rd7;
	@%p25 bra 	$L__BB0_3;
$L__BB0_43:
	mov.b32 	%r317, 0;
	st.global.v2.u32 	[%rd2+24], {%r317, %r317};
	st.global.u32 	[%rd2+32], %r317;
	mov.b64 	%rd16, 0;
	st.global.u64 	[%rd2+40], %rd16;
$L__BB0_44:
	ret;

}
	// .globl	_Z10ticsKernelP17curandStateXORWOWPiff
.visible .entry _Z10ticsKernelP17curandStateXORWOWPiff(
	.param .u64 .ptr .align 1 _Z10ticsKernelP17curandStateXORWOWPiff_param_0,
	.param .u64 .ptr .align 1 _Z10ticsKernelP17curandStateXORWOWPiff_param_1,
	.param .f32 _Z10ticsKernelP17curandStateXORWOWPiff_param_2,
	.param .f32 _Z10ticsKernelP17curandStateXORWOWPiff_param_3
)
{
	.local .align 4 .b8 	__local_depot1[28];
	.reg .b64 	%SP;
	.reg .b64 	%SPL;
	.reg .pred 	%p<202>;
	.reg .b32 	%r<489>;
	.reg .b32 	%f<1651>;
	.reg .b64 	%rd<137>;
	.reg .b64 	%fd<146>;

	mov.u64 	%SPL, __local_depot1;
	ld.param.u64 	%rd53, [_Z10ticsKernelP17curandStateXORWOWPiff_param_0];
	ld.param.u64 	%rd54, [_Z10ticsKernelP17curandStateXORWOWPiff_param_1];
	ld.param.f32 	%f239, [_Z10ticsKernelP17curandStateXORWOWPiff_param_2];
	ld.param.f32 	%f240, [_Z10ticsKernelP17curandStateXORWOWPiff_param_3];
	add.u64 	%rd1, %SPL, 0;
	mov.f32 	%f242, 0f32C00000;
	mov.f32 	%f243, 0f3F124925;
	mul.rn.f32 	%f244, %f243, %f242;
	mov.f32 	%f245, 0f3DA72F06;
	mov.f32 	%f246, 0f3DF94791;
	mul.rn.f32 	%f247, %f246, %f245;
	fma.rn.f32 	%f248, %f244, 0f3FB8AA3B, 0fB3616D87;
	fma.rn.f32 	%f249, 0fBE924925, 0f32A55E34, %f248;
	mul.f32 	%f250, %f247, 0f40400000;
	fma.rn.f32 	%f251, %f250, %f244, %f249;
	fma.rn.f32 	%f252, %f247, 0fBE924925, %f251;
	mov.f32 	%f253, 0f3FCB3D14;
	add.rn.f32 	%f254, %f253, %f252;
	mov.f32 	%f255, 0fBFCB3D14;
	add.rn.f32 	%f256, %f254, %f255;
	neg.f32 	%f257, %f256;
	add.rn.f32 	%f258, %f252, %f257;
	mov.f32 	%f259, 0f40000000;
	mul.rn.f32 	%f260, %f254, %f259;
	neg.f32 	%f261, %f260;
	fma.rn.f32 	%f262, %f254, 0f40000000, %f261;
	fma.rn.f32 	%f263, %f258, 0f40000000, %f262;
	cvt.rni.f32.f32 	%f264, %f260;
	sub.f32 	%f265, %f260, %f264;
	add.f32 	%f266, %f265, %f263;
	fma.rn.f32 	%f267, %f266, 0f391FCB8E, 0f3AAF85ED;
	fma.rn.f32 	%f268, %f267, %f266, 0f3C1D9856;
	fma.rn.f32 	%f269, %f268, %f266, 0f3D6357BB;
	fma.rn.f32 	%f270, %f269, %f266, 0f3E75FDEC;
	fma.rn.f32 	%f271, %f270, %f266, 0f3F317218;
	fma.rn.f32 	%f272, %f271, %f266, 0f3F800000;
	cvt.rzi.s32.f32 	%r108, %f264;
	setp.gt.f32 	%p1, %f264, 0f00000000;
	selp.b32 	%r109, 0, -2097152000, %p1;
	add.s32 	%r110, %r109, 2130706432;
	mov.b32 	%f273, %r110;
	mul.f32 	%f274, %f272, %f273;
	shl.b32 	%r111, %r108, 23;
	sub.s32 	%r112, %r111, %r109;
	mov.b32 	%f275, %r112;
	mul.f32 	%f276, %f274, %f275;
	abs.f32 	%f277, %f260;
	setp.gt.f32 	%p2, %f277, 0f43180000;
	setp.lt.f32 	%p3, %f260, 0f00000000;
	selp.f32 	%f278, 0f00000000, 0f7F800000, %p3;
	selp.f32 	%f1, %f278, %f276, %p2;
	abs.f32 	%f2, %f1;
	setp.lt.f32 	%p4, %f2, 0f00800000;
	mul.f32 	%f279, %f2, 0f4B800000;
	selp.f32 	%f280, %f279, %f2, %p4;
	selp.f32 	%f281, 0fC1C00000, 0f00000000, %p4;
	mov.b32 	%r113, %f280;
	add.s32 	%r114, %r113, -1060439283;
	and.b32  	%r115, %r114, -8388608;
	sub.s32 	%r116, %r113, %r115;
	mov.b32 	%f282, %r116;
	cvt.rn.f32.s32 	%f283, %r115;
	fma.rn.f32 	%f284, %f283, 0f34000000, %f281;
	add.f32 	%f285, %f282, 0fBF800000;
	add.f32 	%f286, %f282, 0f3F800000;
	rcp.approx.ftz.f32 	%f287, %f286;
	add.f32 	%f288, %f285, %f285;
	mul.f32 	%f289, %f288, %f287;
	mul.f32 	%f290, %f289, %f289;
	sub.f32 	%f291, %f285, %f289;
	add.f32 	%f292, %f291, %f291;
	neg.f32 	%f293, %f289;
	fma.rn.f32 	%f294, %f293, %f285, %f292;
	mul.rn.f32 	%f295, %f287, %f294;
	fma.rn.f32 	%f296, %f290, 0f3A2C32E4, 0f3B52E7DB;
	fma.rn.f32 	%f297, %f296, %f290, 0f3C93BB73;
	fma.rn.f32 	%f298, %f297, %f290, 0f3DF6384F;
	mul.rn.f32 	%f299, %f298, %f290;
	fma.rn.f32 	%f300, %f289, 0f3FB8AA3B, %f284;
	sub.f32 	%f301, %f284, %f300;
	fma.rn.f32 	%f302, %f289, 0f3FB8AA3B, %f301;
	fma.rn.f32 	%f303, %f295, 0f3FB8AA3B, %f302;
	fma.rn.f32 	%f304, %f289, 0f32A55E34, %f303;
	mul.f32 	%f305, %f299, 0f40400000;
	fma.rn.f32 	%f306, %f305, %f295, %f304;
	fma.rn.f32 	%f307, %f299, %f289, %f306;
	add.rn.f32 	%f308, %f300, %f307;
	neg.f32 	%f309, %f300;
	add.rn.f32 	%f310, %f308, %f309;
	neg.f32 	%f311, %f310;
	add.rn.f32 	%f312, %f307, %f311;
	mov.f32 	%f313, 0f40400000;
	mul.rn.f32 	%f314, %f308, %f313;
	neg.f32 	%f315, %f314;
	fma.rn.f32 	%f316, %f308, 0f40400000, %f315;
	fma.rn.f32 	%f317, %f312, 0f40400000, %f316;
	cvt.rni.f32.f32 	%f318, %f314;
	sub.f32 	%f319, %f314, %f318;
	add.f32 	%f320, %f319, %f317;
	fma.rn.f32 	%f321, %f320, 0f391FCB8E, 0f3AAF85ED;
	fma.rn.f32 	%f322, %f321, %f320, 0f3C1D9856;
	fma.rn.f32 	%f323, %f322, %f320, 0f3D6357BB;
	fma.rn.f32 	%f324, %f323, %f320, 0f3E75FDEC;
	fma.rn.f32 	%f325, %f324, %f320, 0f3F317218;
	fma.rn.f32 	%f326, %f325, %f320, 0f3F800000;
	cvt.rzi.s32.f32 	%r117, %f318;
	setp.gt.f32 	%p5, %f318, 0f00000000;
	selp.b32 	%r118, 0, -2097152000, %p5;
	add.s32 	%r119, %r118, 2130706432;
	mov.b32 	%f327, %r119;
	mul.f32 	%f328, %f326, %f327;
	shl.b32 	%r120, %r117, 23;
	sub.s32 	%r121, %r120, %r118;
	mov.b32 	%f329, %r121;
	mul.f32 	%f330, %f328, %f329;
	abs.f32 	%f331, %f314;
	setp.gt.f32 	%p6, %f331, 0f43180000;
	setp.lt.f32 	%p7, %f314, 0f00000000;
	selp.f32 	%f332, 0f00000000, 0f7F800000, %p7;
	selp.f32 	%f3, %f332, %f330, %p6;
	setp.eq.f32 	%p8, %f1, 0f3F800000;
	mov.f32 	%f1607, 0f3F800000;
	@%p8 bra 	$L__BB1_7;
	setp.num.f32 	%p9, %f2, %f2;
	@%p9 bra 	$L__BB1_3;
	mov.f32 	%f333, 0f40400000;
	add.rn.f32 	%f1607, %f1, %f333;
	bra.uni 	$L__BB1_7;
$L__BB1_3:
	setp.neu.f32 	%p10, %f1, 0f00000000;
	setp.neu.f32 	%p11, %f2, 0f7F800000;
	and.pred  	%p12, %p10, %p11;
	@%p12 bra 	$L__BB1_5;
	add.f32 	%f1607, %f1, %f1;
	bra.uni 	$L__BB1_7;
$L__BB1_5:
	setp.geu.f32 	%p13, %f1, 0f00000000;
	mov.f32 	%f1607, %f3;
	@%p13 bra 	$L__BB1_7;
	neg.f32 	%f1607, %f3;
$L__BB1_7:
	cvt.f64.f32 	%fd2, %f239;
	div.rn.f64 	%fd3, %fd2, 0d403B35C28F5C28F6;
	cvt.rn.f32.f64 	%f8, %fd3;
	mov.u32 	%r123, %ctaid.x;
	mov.u32 	%r124, %ntid.x;
	mov.u32 	%r125, %tid.x;
	mad.lo.s32 	%r126, %r123, %r124, %r125;
	cvt.rn.f32.s32 	%f334, %r126;
	mul.f32 	%f1627, %f240, %f334;
	cvta.to.global.u64 	%rd56, %rd54;
	mul.wide.s32 	%rd57, %r126, 4;
	add.s64 	%rd2, %rd56, %rd57;
	mov.b32 	%r459, 0;
	st.global.u32 	[%rd2], %r459;
	cvta.to.global.u64 	%rd58, %rd53;
	mul.wide.s32 	%rd59, %r126, 48;
	add.s64 	%rd3, %rd58, %rd59;
	ld.global.v2.u32 	{%r127, %r128}, [%rd3];
	ld.global.v2.u32 	{%r129, %r130}, [%rd3+8];
	ld.global.v2.u32 	{%r131, %r132}, [%rd3+16];
	ld.global.v2.u32 	{%r1, %r2}, [%rd3+24];
	ld.global.f32 	%f10, [%rd3+32];
	ld.global.f64 	%fd1, [%rd3+40];
	shr.u32 	%r133, %r128, 2;
	xor.b32  	%r134, %r133, %r128;
	shl.b32 	%r135, %r132, 4;
	shl.b32 	%r136, %r134, 1;
	xor.b32  	%r137, %r135, %r136;
	xor.b32  	%r138, %r137, %r132;
	xor.b32  	%r3, %r138, %r134;
	add.s32 	%r139, %r127, %r3;
	add.s32 	%r140, %r139, 362437;
	cvt.rn.f32.u32 	%f335, %r140;
	fma.rn.f32 	%f11, %f335, 0f2F800000, 0f2F000000;
	shr.u32 	%r141, %r129, 2;
	xor.b32  	%r142, %r141, %r129;
	shl.b32 	%r143, %r3, 4;
	shl.b32 	%r144, %r142, 1;
	xor.b32  	%r145, %r144, %r143;
	xor.b32  	%r146, %r145, %r142;
	xor.b32  	%r4, %r146, %r3;
	add.s32 	%r147, %r127, %r4;
	add.s32 	%r148, %r147, 724874;
	cvt.rn.f32.u32 	%f336, %r148;
	fma.rn.f32 	%f337, %f336, 0f2F800000, 0f2F000000;
	shr.u32 	%r149, %r130, 2;
	xor.b32  	%r150, %r149, %r130;
	shl.b32 	%r151, %r4, 4;
	shl.b32 	%r152, %r150, 1;
	xor.b32  	%r153, %r152, %r151;
	xor.b32  	%r154, %r153, %r150;
	xor.b32  	%r5, %r154, %r4;
	add.s32 	%r155, %r127, %r5;
	add.s32 	%r156, %r155, 1087311;
	cvt.rn.f32.u32 	%f338, %r156;
	fma.rn.f32 	%f339, %f338, 0f2F800000, 0f2F000000;
	shr.u32 	%r157, %r131, 2;
	xor.b32  	%r158, %r157, %r131;
	shl.b32 	%r159, %r5, 4;
	shl.b32 	%r160, %r158, 1;
	xor.b32  	%r161, %r160, %r159;
	xor.b32  	%r162, %r161, %r158;
	xor.b32  	%r6, %r162, %r5;
	add.s32 	%r163, %r127, %r6;
	add.s32 	%r164, %r163, 1449748;
	cvt.rn.f32.u32 	%f340, %r164;
	fma.rn.f32 	%f341, %f340, 0f2F800000, 0f2F000000;
	shr.u32 	%r165, %r132, 2;
	xor.b32  	%r166, %r165, %r132;
	shl.b32 	%r167, %r6, 4;
	shl.b32 	%r168, %r166, 1;
	xor.b32  	%r169, %r168, %r167;
	xor.b32  	%r170, %r169, %r166;
	xor.b32  	%r7, %r170, %r6;
	add.s32 	%r8, %r127, 1812185;
	add.s32 	%r171, %r7, %r8;
	cvt.rn.f32.u32 	%f342, %r171;
	fma.rn.f32 	%f343, %f342, 0f2F800000, 0f2F000000;
	cvt.f64.f32 	%fd4, %f337;
	add.f64 	%fd5, %fd4, %fd4;
	mul.f64 	%fd6, %fd5, 0d400921FB60000000;
	cvt.rn.f32.f64 	%f12, %fd6;
	cvt.f64.f32 	%fd7, %f339;
	add.f64 	%fd8, %fd7, %fd7;
	mul.f64 	%fd9, %fd8, 0d400921FB60000000;
	cvt.rn.f32.f64 	%f13, %fd9;
	cvt.f64.f32 	%fd10, %f341;
	fma.rn.f64 	%fd11, %fd10, 0d4000000000000000, 0dBFF0000000000000;
	cvt.rn.f32.f64 	%f14, %fd11;
	cvt.f64.f32 	%fd12, %f343;
	add.f64 	%fd13, %fd12, %fd12;
	mul.f64 	%fd14, %fd13, 0d400921FB60000000;
	cvt.rn.f32.f64 	%f15, %fd14;
	mov.f32 	%f344, 0f3F800000;
	sub.f32 	%f345, %f344, %f11;
	sqrt.rn.f32 	%f16, %f345;
	mov.f32 	%f346, 0f00000000;
	mul.rn.f32 	%f347, %f346, %f346;
	fma.rn.f32 	%f348, %f347, 0f00000000, 0f00000000;
	fma.rn.f32 	%f349, %f347, 0fB94D4153, 0f3C0885E4;
	fma.rn.f32 	%f350, %f349, %f347, 0fBE2AAAA8;
	fma.rn.f32 	%f351, %f350, %f348, 0f00000000;
	mul.f32 	%f352, %f351, %f16;
	sub.f32 	%f353, %f346, %f352;
	setp.lt.f32 	%p14, %f353, %f12;
	selp.f32 	%f1609, 0f40C90FDB, 0fC0C90FDB, %p14;
	selp.f32 	%f1608, 0f00000000, 0f40C90FDB, %p14;
	mov.u64 	%rd60, __cudart_i2opi_f;
	bra.uni 	$L__BB1_9;
$L__BB1_8:
	add.s32 	%r459, %r459, 1;
	setp.eq.s32 	%p27, %r459, 50;
	mov.f32 	%f379, 0f00000000;
	mov.f32 	%f1608, %f1611;
	mov.f32 	%f1611, %f379;
	@%p27 bra 	$L__BB1_18;
$L__BB1_9:
	mul.f32 	%f1609, %f1609, 0f3F000000;
	add.f32 	%f22, %f1608, %f1609;
	mul.f32 	%f354, %f22, 0f3F22F983;
	cvt.rni.s32.f32 	%r463, %f354;
	cvt.rn.f32.s32 	%f355, %r463;
	fma.rn.f32 	%f356, %f355, 0fBFC90FDA, %f22;
	fma.rn.f32 	%f357, %f355, 0fB3A22168, %f356;
	fma.rn.f32 	%f1610, %f355, 0fA7C234C5, %f357;
	abs.f32 	%f24, %f22;
	setp.ltu.f32 	%p15, %f24, 0f47CE4780;
	@%p15 bra 	$L__BB1_17;
	setp.neu.f32 	%p16, %f24, 0f7F800000;
	@%p16 bra 	$L__BB1_12;
	mov.f32 	%f360, 0f00000000;
	mul.rn.f32 	%f1610, %f22, %f360;
	mov.b32 	%r463, 0;
	bra.uni 	$L__BB1_17;
$L__BB1_12:
	mov.b32 	%r12, %f22;
	shl.b32 	%r173, %r12, 8;
	or.b32  	%r13, %r173, -2147483648;
	mov.b64 	%rd118, 0;
	mov.b32 	%r460, 0;
	mov.u64 	%rd116, %rd60;
	mov.u64 	%rd117, %rd1;
$L__BB1_13:
	.pragma "nounroll";
	ld.global.nc.u32 	%r174, [%rd116];
	mad.wide.u32 	%rd62, %r174, %r13, %rd118;
	shr.u64 	%rd118, %rd62, 32;
	st.local.u32 	[%rd117], %rd62;
	add.s32 	%r460, %r460, 1;
	add.s64 	%rd117, %rd117, 4;
	add.s64 	%rd116, %rd116, 4;
	setp.ne.s32 	%p17, %r460, 6;
	@%p17 bra 	$L__BB1_13;
	shr.u32 	%r175, %r12, 23;
	st.local.u32 	[%rd1+24], %rd118;
	and.b32  	%r16, %r175, 31;
	and.b32  	%r176, %r175, 224;
	add.s32 	%r177, %r176, -128;
	shr.u32 	%r178, %r177, 5;
	mul.wide.u32 	%rd63, %r178, 4;
	sub.s64 	%rd10, %rd1, %rd63;
	ld.local.u32 	%r461, [%rd10+24];
	ld.local.u32 	%r462, [%rd10+20];
	setp.eq.s32 	%p18, %r16, 0;
	@%p18 bra 	$L__BB1_16;
	shf.l.wrap.b32 	%r461, %r462, %r461, %r16;
	ld.local.u32 	%r179, [%rd10+16];
	shf.l.wrap.b32 	%r462, %r179, %r462, %r16;
$L__BB1_16:
	shr.u32 	%r180, %r461, 30;
	shf.l.wrap.b32 	%r181, %r462, %r461, 2;
	shl.b32 	%r182, %r462, 2;
	shr.u32 	%r183, %r181, 31;
	add.s32 	%r184, %r183, %r180;
	neg.s32 	%r185, %r184;
	setp.lt.s32 	%p19, %r12, 0;
	selp.b32 	%r463, %r185, %r184, %p19;
	xor.b32  	%r186, %r181, %r12;
	shr.s32 	%r187, %r181, 31;
	xor.b32  	%r188, %r187, %r181;
	xor.b32  	%r189, %r187, %r182;
	cvt.u64.u32 	%rd64, %r188;
	shl.b64 	%rd65, %rd64, 32;
	cvt.u64.u32 	%rd66, %r189;
	or.b64  	%rd67, %rd65, %rd66;
	cvt.rn.f64.s64 	%fd15, %rd67;
	mul.f64 	%fd16, %fd15, 0d3BF921FB54442D19;
	cvt.rn.f32.f64 	%f358, %fd16;
	neg.f32 	%f359, %f358;
	setp.lt.s32 	%p20, %r186, 0;
	selp.f32 	%f1610, %f359, %f358, %p20;
$L__BB1_17:
	mul.rn.f32 	%f361, %f1610, %f1610;
	and.b32  	%r191, %r463, 1;
	setp.eq.b32 	%p21, %r191, 1;
	selp.f32 	%f362, 0f3F800000, %f1610, %p21;
	fma.rn.f32 	%f363, %f361, %f362, 0f00000000;
	fma.rn.f32 	%f364, %f361, 0f37CBAC00, 0fBAB607ED;
	selp.f32 	%f365, %f364, 0fB94D4153, %p21;
	selp.f32 	%f366, 0f3D2AAABB, 0f3C0885E4, %p21;
	fma.rn.f32 	%f367, %f365, %f361, %f366;
	selp.f32 	%f368, 0fBEFFFFFF, 0fBE2AAAA8, %p21;
	fma.rn.f32 	%f369, %f367, %f361, %f368;
	fma.rn.f32 	%f370, %f369, %f363, %f362;
	and.b32  	%r192, %r463, 2;
	setp.eq.s32 	%p22, %r192, 0;
	mov.f32 	%f371, 0f00000000;
	sub.f32 	%f372, %f371, %f370;
	selp.f32 	%f373, %f370, %f372, %p22;
	mul.f32 	%f374, %f16, %f373;
	sub.f32 	%f375, %f22, %f374;
	sub.f32 	%f376, %f375, %f12;
	setp.le.f32 	%p23, %f376, 0f00000000;
	selp.f32 	%f1611, %f22, %f1608, %p23;
	abs.f32 	%f378, %f1609;
	setp.geu.f32 	%p24, %f378, 0f38D1B717;
	setp.neu.f32 	%p25, %f376, 0f00000000;
	and.pred  	%p26, %p24, %p25;
	@%p26 bra 	$L__BB1_8;
$L__BB1_18:
	mul.f32 	%f380, %f1611, 0f3F22F983;
	cvt.rni.s32.f32 	%r471, %f380;
	cvt.rn.f32.s32 	%f381, %r471;
	fma.rn.f32 	%f382, %f381, 0fBFC90FDA, %f1611;
	fma.rn.f32 	%f383, %f381, 0fB3A22168, %f382;
	fma.rn.f32 	%f1613, %f381, 0fA7C234C5, %f383;
	abs.f32 	%f31, %f1611;
	setp.ltu.f32 	%p28, %f31, 0f47CE4780;
	mov.u32 	%r467, %r471;
	mov.f32 	%f1612, %f1613;
	@%p28 bra 	$L__BB1_26;
	setp.neu.f32 	%p29, %f31, 0f7F800000;
	@%p29 bra 	$L__BB1_21;
	mov.f32 	%f386, 0f00000000;
	mul.rn.f32 	%f1612, %f1611, %f386;
	mov.b32 	%r467, 0;
	bra.uni 	$L__BB1_26;
$L__BB1_21:
	mov.b32 	%r26, %f1611;
	shl.b32 	%r194, %r26, 8;
	or.b32  	%r27, %r194, -2147483648;
	mov.b64 	%rd121, 0;
	mov.b32 	%r464, 0;
	mov.u64 	%rd119, __cudart_i2opi_f;
	mov.u64 	%rd120, %rd1;
$L__BB1_22:
	.pragma "nounroll";
	ld.global.nc.u32 	%r195, [%rd119];
	mad.wide.u32 	%rd70, %r195, %r27, %rd121;
	shr.u64 	%rd121, %rd70, 32;
	st.local.u32 	[%rd120], %rd70;
	add.s32 	%r464, %r464, 1;
	add.s64 	%rd120, %rd120, 4;
	add.s64 	%rd119, %rd119, 4;
	setp.ne.s32 	%p30, %r464, 6;
	@%p30 bra 	$L__BB1_22;
	shr.u32 	%r196, %r26, 23;
	st.local.u32 	[%rd1+24], %rd121;
	and.b32  	%r30, %r196, 31;
	and.b32  	%r197, %r196, 224;
	add.s32 	%r198, %r197, -128;
	shr.u32 	%r199, %r198, 5;
	mul.wide.u32 	%rd71, %r199, 4;
	sub.s64 	%rd17, %rd1, %rd71;
	ld.local.u32 	%r465, [%rd17+24];
	ld.local.u32 	%r466, [%rd17+20];
	setp.eq.s32 	%p31, %r30, 0;
	@%p31 bra 	$L__BB1_25;
	shf.l.wrap.b32 	%r465, %r466, %r465, %r30;
	ld.local.u32 	%r200, [%rd17+16];
	shf.l.wrap.b32 	%r466, %r200, %r466, %r30;
$L__BB1_25:
	shr.u32 	%r201, %r465, 30;
	shf.l.wrap.b32 	%r202, %r466, %r465, 2;
	shl.b32 	%r203, %r466, 2;
	shr.u32 	%r204, %r202, 31;
	add.s32 	%r205, %r204, %r201;
	neg.s32 	%r206, %r205;
	setp.lt.s32 	%p32, %r26, 0;
	selp.b32 	%r467, %r206, %r205, %p32;
	xor.b32  	%r207, %r202, %r26;
	shr.s32 	%r208, %r202, 31;
	xor.b32  	%r209, %r208, %r202;
	xor.b32  	%r210, %r208, %r203;
	cvt.u64.u32 	%rd72, %r209;
	shl.b64 	%rd73, %rd72, 32;
	cvt.u64.u32 	%rd74, %r210;
	or.b64  	%rd75, %rd73, %rd74;
	cvt.rn.f64.s64 	%fd17, %rd75;
	mul.f64 	%fd18, %fd17, 0d3BF921FB54442D19;
	cvt.rn.f32.f64 	%f384, %fd18;
	neg.f32 	%f385, %f384;
	setp.lt.s32 	%p33, %r207, 0;
	selp.f32 	%f1612, %f385, %f384, %p33;
$L__BB1_26:
	setp.ltu.f32 	%p34, %f31, 0f47CE4780;
	mul.rn.f32 	%f387, %f1612, %f1612;
	and.b32  	%r212, %r467, 1;
	setp.eq.b32 	%p35, %r212, 1;
	selp.f32 	%f388, 0f3F800000, %f1612, %p35;
	fma.rn.f32 	%f389, %f387, %f388, 0f00000000;
	fma.rn.f32 	%f390, %f387, 0f37CBAC00, 0fBAB607ED;
	selp.f32 	%f391, %f390, 0fB94D4153, %p35;
	selp.f32 	%f392, 0f3D2AAABB, 0f3C0885E4, %p35;
	fma.rn.f32 	%f393, %f391, %f387, %f392;
	selp.f32 	%f394, 0fBEFFFFFF, 0fBE2AAAA8, %p35;
	fma.rn.f32 	%f395, %f393, %f387, %f394;
	fma.rn.f32 	%f396, %f395, %f389, %f388;
	and.b32  	%r213, %r467, 2;
	setp.eq.s32 	%p36, %r213, 0;
	mov.f32 	%f397, 0f00000000;
	sub.f32 	%f398, %f397, %f396;
	selp.f32 	%f35, %f396, %f398, %p36;
	@%p34 bra 	$L__BB1_34;
	setp.neu.f32 	%p37, %f31, 0f7F800000;
	@%p37 bra 	$L__BB1_29;
	mov.f32 	%f401, 0f00000000;
	mul.rn.f32 	%f1613, %f1611, %f401;
	mov.b32 	%r471, 0;
	bra.uni 	$L__BB1_34;
$L__BB1_29:
	mov.b32 	%r39, %f1611;
	shl.b32 	%r215, %r39, 8;
	or.b32  	%r40, %r215, -2147483648;
	mov.b64 	%rd124, 0;
	mov.b32 	%r468, 0;
	mov.u64 	%rd122, __cudart_i2opi_f;
	mov.u64 	%rd123, %rd1;
$L__BB1_30:
	.pragma "nounroll";
	ld.global.nc.u32 	%r216, [%rd122];
	mad.wide.u32 	%rd78, %r216, %r40, %rd124;
	shr.u64 	%rd124, %rd78, 32;
	st.local.u32 	[%rd123], %rd78;
	add.s32 	%r468, %r468, 1;
	add.s64 	%rd123, %rd123, 4;
	add.s64 	%rd122, %rd122, 4;
	setp.ne.s32 	%p38, %r468, 6;
	@%p38 bra 	$L__BB1_30;
	shr.u32 	%r217, %r39, 23;
	st.local.u32 	[%rd1+24], %rd124;
	and.b32  	%r43, %r217, 31;
	and.b32  	%r218, %r217, 224;
	add.s32 	%r219, %r218, -128;
	shr.u32 	%r220, %r219, 5;
	mul.wide.u32 	%rd79, %r220, 4;
	sub.s64 	%rd24, %rd1, %rd79;
	ld.local.u32 	%r469, [%rd24+24];
	ld.local.u32 	%r470, [%rd24+20];
	setp.eq.s32 	%p39, %r43, 0;
	@%p39 bra 	$L__BB1_33;
	shf.l.wrap.b32 	%r469, %r470, %r469, %r43;
	ld.local.u32 	%r221, [%rd24+16];
	shf.l.wrap.b32 	%r470, %r221, %r470, %r43;
$L__BB1_33:
	shr.u32 	%r222, %r469, 30;
	shf.l.wrap.b32 	%r223, %r470, %r469, 2;
	shl.b32 	%r224, %r470, 2;
	shr.u32 	%r225, %r223, 31;
	add.s32 	%r226, %r225, %r222;
	neg.s32 	%r227, %r226;
	setp.lt.s32 	%p40, %r39, 0;
	selp.b32 	%r471, %r227, %r226, %p40;
	xor.b32  	%r228, %r223, %r39;
	shr.s32 	%r229, %r223, 31;
	xor.b32  	%r230, %r229, %r223;
	xor.b32  	%r231, %r229, %r224;
	cvt.u64.u32 	%rd80, %r230;
	shl.b64 	%rd81, %rd80, 32;
	cvt.u64.u32 	%rd82, %r231;
	or.b64  	%rd83, %rd81, %rd82;
	cvt.rn.f64.s64 	%fd19, %rd83;
	mul.f64 	%fd20, %fd19, 0d3BF921FB54442D19;
	cvt.rn.f32.f64 	%f399, %fd20;
	neg.f32 	%f400, %f399;
	setp.lt.s32 	%p41, %r228, 0;
	selp.f32 	%f1613, %f400, %f399, %p41;
$L__BB1_34:
	add.s32 	%r233, %r471, 1;
	mul.rn.f32 	%f402, %f1613, %f1613;
	and.b32  	%r234, %r471, 1;
	setp.eq.b32 	%p42, %r234, 1;
	selp.f32 	%f403, %f1613, 0f3F800000, %p42;
	fma.rn.f32 	%f404, %f402, %f403, 0f00000000;
	fma.rn.f32 	%f405, %f402, 0f37CBAC00, 0fBAB607ED;
	selp.f32 	%f406, 0fB94D4153, %f405, %p42;
	selp.f32 	%f407, 0f3C0885E4, 0f3D2AAABB, %p42;
	fma.rn.f32 	%f408, %f406, %f402, %f407;
	selp.f32 	%f409, 0fBE2AAAA8, 0fBEFFFFFF, %p42;
	fma.rn.f32 	%f410, %f408, %f402, %f409;
	fma.rn.f32 	%f411, %f410, %f404, %f403;
	and.b32  	%r235, %r233, 2;
	setp.eq.s32 	%p43, %r235, 0;
	mov.f32 	%f412, 0f00000000;
	sub.f32 	%f413, %f412, %f411;
	selp.f32 	%f414, %f411, %f413, %p43;
	mul.f32 	%f415, %f16, %f414;
	mov.f32 	%f416, 0f3F800000;
	sub.f32 	%f417, %f416, %f415;
	sqrt.rn.f32 	%f418, %f1607;
	mul.f32 	%f419, %f418, %f417;
	sqrt.rn.f32 	%f420, %f11;
	mul.f32 	%f421, %f1, %f420;
	mul.f32 	%f39, %f35, %f421;
	sub.f32 	%f422, %f414, %f16;
	mul.f32 	%f40, %f1, %f422;
	mul.f32 	%f423, %f421, %f414;
	div.rn.f32 	%f41, %f423, %f419;
	neg.f32 	%f424, %f1;
	mul.f32 	%f425, %f35, %f424;
	div.rn.f32 	%f42, %f425, %f419;
	mul.f32 	%f426, %f13, 0f3F22F983;
	cvt.rni.s32.f32 	%r479, %f426;
	cvt.rn.f32.s32 	%f427, %r479;
	fma.rn.f32 	%f428, %f427, 0fBFC90FDA, %f13;
	fma.rn.f32 	%f429, %f427, 0fB3A22168, %f428;
	fma.rn.f32 	%f1615, %f427, 0fA7C234C5, %f429;
	abs.f32 	%f44, %f13;
	setp.ltu.f32 	%p44, %f44, 0f47CE4780;
	mov.u32 	%r475, %r479;
	mov.f32 	%f1614, %f1615;
	@%p44 bra 	$L__BB1_42;
	setp.neu.f32 	%p45, %f44, 0f7F800000;
	@%p45 bra 	$L__BB1_37;
	mov.f32 	%f432, 0f00000000;
	mul.rn.f32 	%f1614, %f13, %f432;
	mov.b32 	%r475, 0;
	bra.uni 	$L__BB1_42;
$L__BB1_37:
	mov.b32 	%r53, %f13;
	shl.b32 	%r237, %r53, 8;
	or.b32  	%r54, %r237, -2147483648;
	mov.b64 	%rd127, 0;
	mov.b32 	%r472, 0;
	mov.u64 	%rd125, __cudart_i2opi_f;
	mov.u64 	%rd126, %rd1;
$L__BB1_38:
	.pragma "nounroll";
	ld.global.nc.u32 	%r238, [%rd125];
	mad.wide.u32 	%rd86, %r238, %r54, %rd127;
	shr.u64 	%rd127, %rd86, 32;
	st.local.u32 	[%rd126], %rd86;
	add.s32 	%r472, %r472, 1;
	add.s64 	%rd126, %rd126, 4;
	add.s64 	%rd125, %rd125, 4;
	setp.ne.s32 	%p46, %r472, 6;
	@%p46 bra 	$L__BB1_38;
	shr.u32 	%r239, %r53, 23;
	st.local.u32 	[%rd1+24], %rd127;
	and.b32  	%r57, %r239, 31;
	and.b32  	%r240, %r239, 224;
	add.s32 	%r241, %r240, -128;
	shr.u32 	%r242, %r241, 5;
	mul.wide.u32 	%rd87, %r242, 4;
	sub.s64 	%rd31, %rd1, %rd87;
	ld.local.u32 	%r473, [%rd31+24];
	ld.local.u32 	%r474, [%rd31+20];
	setp.eq.s32 	%p47, %r57, 0;
	@%p47 bra 	$L__BB1_41;
	shf.l.wrap.b32 	%r473, %r474, %r473, %r57;
	ld.local.u32 	%r243, [%rd31+16];
	shf.l.wrap.b32 	%r474, %r243, %r474, %r57;
$L__BB1_41:
	shr.u32 	%r244, %r473, 30;
	shf.l.wrap.b32 	%r245, %r474, %r473, 2;
	shl.b32 	%r246, %r474, 2;
	shr.u32 	%r247, %r245, 31;
	add.s32 	%r248, %r247, %r244;
	neg.s32 	%r249, %r248;
	setp.lt.s32 	%p48, %r53, 0;
	selp.b32 	%r475, %r249, %r248, %p48;
	xor.b32  	%r250, %r245, %r53;
	shr.s32 	%r251, %r245, 31;
	xor.b32  	%r252, %r251, %r245;
	xor.b32  	%r253, %r251, %r246;
	cvt.u64.u32 	%rd88, %r252;
	shl.b64 	%rd89, %rd88, 32;
	cvt.u64.u32 	%rd90, %r253;
	or.b64  	%rd91, %rd89, %rd90;
	cvt.rn.f64.s64 	%fd21, %rd91;
	mul.f64 	%fd22, %fd21, 0d3BF921FB54442D19;
	cvt.rn.f32.f64 	%f430, %fd22;
	neg.f32 	%f431, %f430;
	setp.lt.s32 	%p49, %r250, 0;
	selp.f32 	%f1614, %f431, %f430, %p49;
$L__BB1_42:
	setp.ltu.f32 	%p50, %f44, 0f47CE4780;
	add.s32 	%r255, %r475, 1;
	mul.rn.f32 	%f433, %f1614, %f1614;
	and.b32  	%r256, %r475, 1;
	setp.eq.b32 	%p51, %r256, 1;
	selp.f32 	%f434, %f1614, 0f3F800000, %p51;
	fma.rn.f32 	%f435, %f433, %f434, 0f00000000;
	fma.rn.f32 	%f436, %f433, 0f37CBAC00, 0fBAB607ED;
	selp.f32 	%f437, 0fB94D4153, %f436, %p51;
	selp.f32 	%f438, 0f3C0885E4, 0f3D2AAABB, %p51;
	fma.rn.f32 	%f439, %f437, %f433, %f438;
	selp.f32 	%f440, 0fBE2AAAA8, 0fBEFFFFFF, %p51;
	fma.rn.f32 	%f441, %f439, %f433, %f440;
	fma.rn.f32 	%f442, %f441, %f435, %f434;
	and.b32  	%r257, %r255, 2;
	setp.eq.s32 	%p52, %r257, 0;
	mov.f32 	%f443, 0f00000000;
	sub.f32 	%f444, %f443, %f442;
	selp.f32 	%f48, %f442, %f444, %p52;
	@%p50 bra 	$L__BB1_50;
	setp.neu.f32 	%p53, %f44, 0f7F800000;
	@%p53 bra 	$L__BB1_45;
	mov.f32 	%f447, 0f00000000;
	mul.rn.f32 	%f1615, %f13, %f447;
	mov.b32 	%r479, 0;
	bra.uni 	$L__BB1_50;
$L__BB1_45:
	mov.b32 	%r66, %f13;
	shl.b32 	%r259, %r66, 8;
	or.b32  	%r67, %r259, -2147483648;
	mov.b64 	%rd130, 0;
	mov.b32 	%r476, 0;
	mov.u64 	%rd128, __cudart_i2opi_f;
	mov.u64 	%rd129, %rd1;
$L__BB1_46:
	.pragma "nounroll";
	ld.global.nc.u32 	%r260, [%rd128];
	mad.wide.u32 	%rd94, %r260, %r67, %rd130;
	shr.u64 	%rd130, %rd94, 32;
	st.local.u32 	[%rd129], %rd94;
	add.s32 	%r476, %r476, 1;
	add.s64 	%rd129, %rd129, 4;
	add.s64 	%rd128, %rd128, 4;
	setp.ne.s32 	%p54, %r476, 6;
	@%p54 bra 	$L__BB1_46;
	shr.u32 	%r261, %r66, 23;
	st.local.u32 	[%rd1+24], %rd130;
	and.b32  	%r70, %r261, 31;
	and.b32  	%r262, %r261, 224;
	add.s32 	%r263, %r262, -128;
	shr.u32 	%r264, %r263, 5;
	mul.wide.u32 	%rd95, %r264, 4;
	sub.s64 	%rd38, %rd1, %rd95;
	ld.local.u32 	%r477, [%rd38+24];
	ld.local.u32 	%r478, [%rd38+20];
	setp.eq.s32 	%p55, %r70, 0;
	@%p55 bra 	$L__BB1_49;
	shf.l.wrap.b32 	%r477, %r478, %r477, %r70;
	ld.local.u32 	%r265, [%rd38+16];
	shf.l.wrap.b32 	%r478, %r265, %r478, %r70;
$L__BB1_49:
	shr.u32 	%r266, %r477, 30;
	shf.l.wrap.b32 	%r267, %r478, %r477, 2;
	shl.b32 	%r268, %r478, 2;
	shr.u32 	%r269, %r267, 31;
	add.s32 	%r270, %r269, %r266;
	neg.s32 	%r271, %r270;
	setp.lt.s32 	%p56, %r66, 0;
	selp.b32 	%r479, %r271, %r270, %p56;
	xor.b32  	%r272, %r267, %r66;
	shr.s32 	%r273, %r267, 31;
	xor.b32  	%r274, %r273, %r267;
	xor.b32  	%r275, %r273, %r268;
	cvt.u64.u32 	%rd96, %r274;
	shl.b64 	%rd97, %rd96, 32;
	cvt.u64.u32 	%rd98, %r275;
	or.b64  	%rd99, %rd97, %rd98;
	cvt.rn.f64.s64 	%fd23, %rd99;
	mul.f64 	%fd24, %fd23, 0d3BF921FB54442D19;
	cvt.rn.f32.f64 	%f445, %fd24;
	neg.f32 	%f446, %f445;
	setp.lt.s32 	%p57, %r272, 0;
	selp.f32 	%f1615, %f446, %f445, %p57;
$L__BB1_50:
	mul.rn.f32 	%f448, %f1615, %f1615;
	and.b32  	%r277, %r479, 1;
	setp.eq.b32 	%p58, %r277, 1;
	selp.f32 	%f449, 0f3F800000, %f1615, %p58;
	fma.rn.f32 	%f450, %f448, %f449, 0f00000000;
	fma.rn.f32 	%f451, %f448, 0f37CBAC00, 0fBAB607ED;
	selp.f32 	%f452, %f451, 0fB94D4153, %p58;
	selp.f32 	%f453, 0f3D2AAABB, 0f3C0885E4, %p58;
	fma.rn.f32 	%f454, %f452, %f448, %f453;
	selp.f32 	%f455, 0fBEFFFFFF, 0fBE2AAAA8, %p58;
	fma.rn.f32 	%f456, %f454, %f448, %f455;
	fma.rn.f32 	%f457, %f456, %f450, %f449;
	and.b32  	%r278, %r479, 2;
	setp.eq.s32 	%p59, %r278, 0;
	mov.f32 	%f458, 0f00000000;
	sub.f32 	%f459, %f458, %f457;
	selp.f32 	%f52, %f457, %f459, %p59;
	mul.f32 	%f460, %f15, 0f3F22F983;
	cvt.rni.s32.f32 	%r487, %f460;
	cvt.rn.f32.s32 	%f461, %r487;
	fma.rn.f32 	%f462, %f461, 0fBFC90FDA, %f15;
	fma.rn.f32 	%f463, %f461, 0fB3A22168, %f462;
	fma.rn.f32 	%f1617, %f461, 0fA7C234C5, %f463;
	abs.f32 	%f54, %f15;
	setp.ltu.f32 	%p60, %f54, 0f47CE4780;
	mov.u32 	%r483, %r487;
	mov.f32 	%f1616, %f1617;
	@%p60 bra 	$L__BB1_58;
	setp.neu.f32 	%p61, %f54, 0f7F800000;
	@%p61 bra 	$L__BB1_53;
	mov.f32 	%f466, 0f00000000;
	mul.rn.f32 	%f1616, %f15, %f466;
	mov.b32 	%r483, 0;
	bra.uni 	$L__BB1_58;
$L__BB1_53:
	mov.b32 	%r80, %f15;
	shl.b32 	%r280, %r80, 8;
	or.b32  	%r81, %r280, -2147483648;
	mov.b64 	%rd133, 0;
	mov.b32 	%r480, 0;
	mov.u64 	%rd131, __cudart_i2opi_f;
	mov.u64 	%rd132, %rd1;
$L__BB1_54:
	.pragma "nounroll";
	ld.global.nc.u32 	%r281, [%rd131];
	mad.wide.u32 	%rd102, %r281, %r81, %rd133;
	shr.u64 	%rd133, %rd102, 32;
	st.local.u32 	[%rd132], %rd102;
	add.s32 	%r480, %r480, 1;
	add.s64 	%rd132, %rd132, 4;
	add.s64 	%rd131, %rd131, 4;
	setp.ne.s32 	%p62, %r480, 6;
	@%p62 bra 	$L__BB1_54;
	shr.u32 	%r282, %r80, 23;
	st.local.u32 	[%rd1+24], %rd133;
	and.b32  	%r84, %r282, 31;
	and.b32  	%r283, %r282, 224;
	add.s32 	%r284, %r283, -128;
	shr.u32 	%r285, %r284, 5;
	mul.wide.u32 	%rd103, %r285, 4;
	sub.s64 	%rd45, %rd1, %rd103;
	ld.local.u32 	%r481, [%rd45+24];
	ld.local.u32 	%r482, [%rd45+20];
	setp.eq.s32 	%p63, %r84, 0;
	@%p63 bra 	$L__BB1_57;
	shf.l.wrap.b32 	%r481, %r482, %r481, %r84;
	ld.local.u32 	%r286, [%rd45+16];
	shf.l.wrap.b32 	%r482, %r286, %r482, %r84;
$L__BB1_57:
	shr.u32 	%r287, %r481, 30;
	shf.l.wrap.b32 	%r288, %r482, %r481, 2;
	shl.b32 	%r289, %r482, 2;
	shr.u32 	%r290, %r288, 31;
	add.s32 	%r291, %r290, %r287;
	neg.s32 	%r292, %r291;
	setp.lt.s32 	%p64, %r80, 0;
	selp.b32 	%r483, %r292, %r291, %p64;
	xor.b32  	%r293, %r288, %r80;
	shr.s32 	%r294, %r288, 31;
	xor.b32  	%r295, %r294, %r288;
	xor.b32  	%r296, %r294, %r289;
	cvt.u64.u32 	%rd104, %r295;
	shl.b64 	%rd105, %rd104, 32;
	cvt.u64.u32 	%rd106, %r296;
	or.b64  	%rd107, %rd105, %rd106;
	cvt.rn.f64.s64 	%fd25, %rd107;
	mul.f64 	%fd26, %fd25, 0d3BF921FB54442D19;
	cvt.rn.f32.f64 	%f464, %fd26;
	neg.f32 	%f465, %f464;
	setp.lt.s32 	%p65, %r293, 0;
	selp.f32 	%f1616, %f465, %f464, %p65;
$L__BB1_58:
	setp.ltu.f32 	%p66, %f54, 0f47CE4780;
	add.s32 	%r298, %r483, 1;
	mul.rn.f32 	%f467, %f1616, %f1616;
	and.b32  	%r299, %r483, 1;
	setp.eq.b32 	%p67, %r299, 1;
	selp.f32 	%f468, %f1616, 0f3F800000, %p67;
	fma.rn.f32 	%f469, %f467, %f468, 0f00000000;
	fma.rn.f32 	%f470, %f467, 0f37CBAC00, 0fBAB607ED;
	selp.f32 	%f471, 0fB94D4153, %f470, %p67;
	selp.f32 	%f472, 0f3C0885E4, 0f3D2AAABB, %p67;
	fma.rn.f32 	%f473, %f471, %f467, %f472;
	selp.f32 	%f474, 0fBE2AAAA8, 0fBEFFFFFF, %p67;
	fma.rn.f32 	%f475, %f473, %f467, %f474;
	fma.rn.f32 	%f476, %f475, %f469, %f468;
	and.b32  	%r300, %r298, 2;
	setp.eq.s32 	%p68, %r300, 0;
	mov.f32 	%f477, 0f00000000;
	sub.f32 	%f478, %f477, %f476;
	selp.f32 	%f58, %f476, %f478, %p68;
	@%p66 bra 	$L__BB1_66;
	setp.neu.f32 	%p69, %f54, 0f7F800000;
	@%p69 bra 	$L__BB1_61;
	mov.f32 	%f481, 0f00000000;
	mul.rn.f32 	%f1617, %f15, %f481;
	mov.b32 	%r487, 0;
	bra.uni 	$L__BB1_66;
$L__BB1_61:
	mov.b32 	%r93, %f15;
	shl.b32 	%r302, %r93, 8;
	or.b32  	%r94, %r302, -2147483648;
	mov.b64 	%rd136, 0;
	mov.b32 	%r484, 0;
	mov.u64 	%rd134, __cudart_i2opi_f;
	mov.u64 	%rd135, %rd1;
$L__BB1_62:
	.pragma "nounroll";
	ld.global.nc.u32 	%r303, [%rd134];
	mad.wide.u32 	%rd110, %r303, %r94, %rd136;
	shr.u64 	%rd136, %rd110, 32;
	st.local.u32 	[%rd135], %rd110;
	add.s32 	%r484, %r484, 1;
	add.s64 	%rd135, %rd135, 4;
	add.s64 	%rd134, %rd134, 4;
	setp.ne.s32 	%p70, %r484, 6;
	@%p70 bra 	$L__BB1_62;
	shr.u32 	%r304, %r93, 23;
	st.local.u32 	[%rd1+24], %rd136;
	and.b32  	%r97, %r304, 31;
	and.b32  	%r305, %r304, 224;
	add.s32 	%r306, %r305, -128;
	shr.u32 	%r307, %r306, 5;
	mul.wide.u32 	%rd111, %r307, 4;
	sub.s64 	%rd52, %rd1, %rd111;
	ld.local.u32 	%r485, [%rd52+24];
	ld.local.u32 	%r486, [%rd52+20];
	setp.eq.s32 	%p71, %r97, 0;
	@%p71 bra 	$L__BB1_65;
	shf.l.wrap.b32 	%r485, %r486, %r485, %r97;
	ld.local.u32 	%r308, [%rd52+16];
	shf.l.wrap.b32 	%r486, %r308, %r486, %r97;
$L__BB1_65:
	shr.u32 	%r309, %r485, 30;
	shf.l.wrap.b32 	%r310, %r486, %r485, 2;
	shl.b32 	%r311, %r486, 2;
	shr.u32 	%r312, %r310, 31;
	add.s32 	%r313, %r312, %r309;
	neg.s32 	%r314, %r313;
	setp.lt.s32 	%p72, %r93, 0;
	selp.b32 	%r487, %r314, %r313, %p72;
	xor.b32  	%r315, %r310, %r93;
	shr.s32 	%r316, %r310, 31;
	xor.b32  	%r317, %r316, %r310;
	xor.b32  	%r318, %r316, %r311;
	cvt.u64.u32 	%rd112, %r317;
	shl.b64 	%rd113, %rd112, 32;
	cvt.u64.u32 	%rd114, %r318;
	or.b64  	%rd115, %rd113, %rd114;
	cvt.rn.f64.s64 	%fd27, %rd115;
	mul.f64 	%fd28, %fd27, 0d3BF921FB54442D19;
	cvt.rn.f32.f64 	%f479, %fd28;
	neg.f32 	%f480, %f479;
	setp.lt.s32 	%p73, %r315, 0;
	selp.f32 	%f1617, %f480, %f479, %p73;
$L__BB1_66:
	mul.rn.f32 	%f483, %f1617, %f1617;
	and.b32  	%r320, %r487, 1;
	setp.eq.b32 	%p74, %r320, 1;
	selp.f32 	%f484, 0f3F800000, %f1617, %p74;
	fma.rn.f32 	%f485, %f483, %f484, 0f00000000;
	fma.rn.f32 	%f486, %f483, 0f37CBAC00, 0fBAB607ED;
	selp.f32 	%f487, %f486, 0fB94D4153, %p74;
	selp.f32 	%f488, 0f3D2AAABB, 0f3C0885E4, %p74;
	fma.rn.f32 	%f489, %f487, %f483, %f488;
	selp.f32 	%f490, 0fBEFFFFFF, 0fBE2AAAA8, %p74;
	fma.rn.f32 	%f491, %f489, %f483, %f490;
	fma.rn.f32 	%f492, %f491, %f485, %f484;
	and.b32  	%r321, %r487, 2;
	setp.eq.s32 	%p75, %r321, 0;
	mov.f32 	%f493, 0f00000000;
	sub.f32 	%f494, %f493, %f492;
	selp.f32 	%f495, %f492, %f494, %p75;
	mul.f32 	%f496, %f14, %f14;
	cvt.f64.f32 	%fd29, %f496;
	mov.f64 	%fd30, 0d3FF0000000000000;
	sub.f64 	%fd31, %fd30, %fd29;
	sqrt.rn.f64 	%fd32, %fd31;
	cvt.rn.f32.f64 	%f497, %fd32;
	mul.f32 	%f498, %f48, %f58;
	mul.f32 	%f499, %f52, %f14;
	mul.f32 	%f500, %f499, %f495;
	sub.f32 	%f501, %f498, %f500;
	neg.f32 	%f502, %f48;
	mul.f32 	%f503, %f495, %f502;
	mul.f32 	%f504, %f499, %f58;
	sub.f32 	%f505, %f503, %f504;
	mul.f32 	%f506, %f52, %f497;
	mul.f32 	%f507, %f48, %f14;
	mul.f32 	%f508, %f507, %f495;
	fma.rn.f32 	%f509, %f52, %f58, %f508;
	mul.f32 	%f510, %f507, %f58;
	mul.f32 	%f511, %f52, %f495;
	sub.f32 	%f512, %f510, %f511;
	mul.f32 	%f513, %f497, %f502;
	mul.f32 	%f514, %f495, %f497;
	mul.f32 	%f515, %f58, %f497;
	fma.rn.f32 	%f516, %f501, %f41, 0f00000000;
	fma.rn.f32 	%f517, %f501, %f39, 0f00000000;
	fma.rn.f32 	%f518, %f505, 0f00000000, %f516;
	fma.rn.f32 	%f519, %f505, 0f00000000, %f517;
	fma.rn.f32 	%f1634, %f506, %f42, %f518;
	fma.rn.f32 	%f1633, %f506, %f40, %f519;
	fma.rn.f32 	%f520, %f509, %f41, 0f00000000;
	fma.rn.f32 	%f521, %f509, %f39, 0f00000000;
	fma.rn.f32 	%f522, %f512, 0f00000000, %f520;
	fma.rn.f32 	%f523, %f512, 0f00000000, %f521;
	fma.rn.f32 	%f1636, %f513, %f42, %f522;
	fma.rn.f32 	%f1635, %f513, %f40, %f523;
	fma.rn.f32 	%f524, %f514, %f41, 0f00000000;
	fma.rn.f32 	%f525, %f514, %f39, 0f00000000;
	fma.rn.f32 	%f526, %f515, 0f00000000, %f524;
	fma.rn.f32 	%f527, %f515, 0f00000000, %f525;
	fma.rn.f32 	%f1638, %f42, %f14, %f526;
	fma.rn.f32 	%f1637, %f40, %f14, %f527;
	fma.rn.f32 	%f528, %f1627, %f1627, 0f00000000;
	add.f32 	%f529, %f528, 0f441C4000;
	cvt.f64.f32 	%fd33, %f529;
	add.f64 	%fd34, %fd33, 0d3FC999999999999A;
	sqrt.rn.f64 	%fd35, %fd34;
	cvt.rn.f32.f64 	%f68, %fd35;
	mul.f32 	%f530, %f1635, %f1635;
	fma.rn.f32 	%f531, %f1633, %f1633, %f530;
	fma.rn.f32 	%f532, %f1637, %f1637, %f531;
	cvt.f64.f32 	%fd36, %f532;
	add.f64 	%fd37, %fd36, 0d3FC999999999999A;
	sqrt.rn.f64 	%fd38, %fd37;
	cvt.rn.f32.f64 	%f69, %fd38;
	sub.f32 	%f70, %f1627, %f1633;
	sub.f32 	%f71, %f493, %f1635;
	mov.f32 	%f533, 0fC1C80000;
	sub.f32 	%f72, %f533, %f1637;
	mul.f32 	%f534, %f71, %f71;
	fma.rn.f32 	%f535, %f70, %f70, %f534;
	fma.rn.f32 	%f536, %f72, %f72, %f535;
	cvt.f64.f32 	%fd39, %f536;
	add.f64 	%fd40, %fd39, 0d3FC999999999999A;
	sqrt.rn.f64 	%fd41, %fd40;
	cvt.rn.f32.f64 	%f73, %fd41;
	abs.f32 	%f74, %f68;
	setp.eq.f32 	%p76, %f68, 0f3F800000;
	mov.f32 	%f1618, 0f3F800000;
	@%p76 bra 	$L__BB1_70;
	setp.num.f32 	%p77, %f74, %f74;
	@%p77 bra 	$L__BB1_69;
	mov.f32 	%f594, 0f40400000;
	add.rn.f32 	%f1618, %f68, %f594;
	bra.uni 	$L__BB1_70;
$L__BB1_69:
	setp.lt.f32 	%p78, %f74, 0f00800000;
	mul.f32 	%f537, %f74, 0f4B800000;
	selp.f32 	%f538, %f537, %f74, %p78;
	mov.b32 	%r322, %f538;
	add.s32 	%r323, %r322, -1060439283;
	and.b32  	%r324, %r323, -8388608;
	sub.s32 	%r325, %r322, %r324;
	mov.b32 	%f539, %r325;
	cvt.rn.f32.s32 	%f540, %r324;
	selp.f32 	%f541, 0fC1C00000, 0f00000000, %p78;
	fma.rn.f32 	%f542, %f540, 0f34000000, %f541;
	add.f32 	%f543, %f539, 0fBF800000;
	add.f32 	%f544, %f539, 0f3F800000;
	rcp.approx.ftz.f32 	%f545, %f544;
	add.f32 	%f546, %f543, %f543;
	mul.f32 	%f547, %f546, %f545;
	mul.f32 	%f548, %f547, %f547;
	neg.f32 	%f549, %f547;
	sub.f32 	%f550, %f543, %f547;
	add.f32 	%f551, %f550, %f550;
	fma.rn.f32 	%f552, %f549, %f543, %f551;
	mul.rn.f32 	%f553, %f545, %f552;
	fma.rn.f32 	%f554, %f548, 0f3A2C32E4, 0f3B52E7DB;
	fma.rn.f32 	%f555, %f554, %f548, 0f3C93BB73;
	fma.rn.f32 	%f556, %f555, %f548, 0f3DF6384F;
	mul.rn.f32 	%f557, %f556, %f548;
	fma.rn.f32 	%f558, %f547, 0f3FB8AA3B, %f542;
	mul.f32 	%f559, %f557, 0f40400000;
	sub.f32 	%f560, %f542, %f558;
	fma.rn.f32 	%f561, %f547, 0f3FB8AA3B, %f560;
	fma.rn.f32 	%f562, %f553, 0f3FB8AA3B, %f561;
	fma.rn.f32 	%f563, %f547, 0f32A55E34, %f562;
	fma.rn.f32 	%f564, %f559, %f553, %f563;
	fma.rn.f32 	%f565, %f557, %f547, %f564;
	add.rn.f32 	%f566, %f558, %f565;
	mov.f32 	%f567, 0f40400000;
	mul.rn.f32 	%f568, %f566, %f567;
	cvt.rni.f32.f32 	%f569, %f568;
	sub.f32 	%f570, %f568, %f569;
	neg.f32 	%f571, %f568;
	fma.rn.f32 	%f572, %f566, 0f40400000, %f571;
	neg.f32 	%f573, %f558;
	add.rn.f32 	%f574, %f566, %f573;
	neg.f32 	%f575, %f574;
	add.rn.f32 	%f576, %f565, %f575;
	fma.rn.f32 	%f577, %f576, 0f40400000, %f572;
	add.f32 	%f578, %f570, %f577;
	setp.gt.f32 	%p79, %f569, 0f00000000;
	selp.b32 	%r326, 0, -2097152000, %p79;
	setp.eq.f32 	%p80, %f68, 0f00000000;
	setp.eq.f32 	%p81, %f74, 0f7F800000;
	add.f32 	%f579, %f68, %f68;
	setp.lt.f32 	%p82, %f568, 0f00000000;
	selp.f32 	%f580, 0f00000000, 0f7F800000, %p82;
	abs.f32 	%f581, %f568;
	setp.gt.f32 	%p83, %f581, 0f43180000;
	cvt.rzi.s32.f32 	%r327, %f569;
	shl.b32 	%r328, %r327, 23;
	sub.s32 	%r329, %r328, %r326;
	mov.b32 	%f582, %r329;
	add.s32 	%r330, %r326, 2130706432;
	mov.b32 	%f583, %r330;
	fma.rn.f32 	%f584, %f578, 0f391FCB8E, 0f3AAF85ED;
	fma.rn.f32 	%f585, %f584, %f578, 0f3C1D9856;
	fma.rn.f32 	%f586, %f585, %f578, 0f3D6357BB;
	fma.rn.f32 	%f587, %f586, %f578, 0f3E75FDEC;
	fma.rn.f32 	%f588, %f587, %f578, 0f3F317218;
	fma.rn.f32 	%f589, %f588, %f578, 0f3F800000;
	mul.f32 	%f590, %f589, %f583;
	mul.f32 	%f591, %f590, %f582;
	selp.f32 	%f592, %f580, %f591, %p83;
	selp.f32 	%f593, %f579, %f592, %p81;
	selp.f32 	%f1618, %f579, %f593, %p80;
$L__BB1_70:
	abs.f32 	%f78, %f73;
	setp.eq.f32 	%p84, %f73, 0f3F800000;
	mov.f32 	%f1619, 0f3F800000;
	@%p84 bra 	$L__BB1_74;
	setp.num.f32 	%p85, %f78, %f78;
	@%p85 bra 	$L__BB1_73;
	mov.f32 	%f653, 0f40400000;
	add.rn.f32 	%f1619, %f73, %f653;
	bra.uni 	$L__BB1_74;
$L__BB1_73:
	setp.lt.f32 	%p86, %f78, 0f00800000;
	mul.f32 	%f596, %f78, 0f4B800000;
	selp.f32 	%f597, %f596, %f78, %p86;
	mov.b32 	%r331, %f597;
	add.s32 	%r332, %r331, -1060439283;
	and.b32  	%r333, %r332, -8388608;
	sub.s32 	%r334, %r331, %r333;
	mov.b32 	%f598, %r334;
	cvt.rn.f32.s32 	%f599, %r333;
	selp.f32 	%f600, 0fC1C00000, 0f00000000, %p86;
	fma.rn.f32 	%f601, %f599, 0f34000000, %f600;
	add.f32 	%f602, %f598, 0fBF800000;
	add.f32 	%f603, %f598, 0f3F800000;
	rcp.approx.ftz.f32 	%f604, %f603;
	add.f32 	%f605, %f602, %f602;
	mul.f32 	%f606, %f605, %f604;
	mul.f32 	%f607, %f606, %f606;
	neg.f32 	%f608, %f606;
	sub.f32 	%f609, %f602, %f606;
	add.f32 	%f610, %f609, %f609;
	fma.rn.f32 	%f611, %f608, %f602, %f610;
	mul.rn.f32 	%f612, %f604, %f611;
	fma.rn.f32 	%f613, %f607, 0f3A2C32E4, 0f3B52E7DB;
	fma.rn.f32 	%f614, %f613, %f607, 0f3C93BB73;
	fma.rn.f32 	%f615, %f614, %f607, 0f3DF6384F;
	mul.rn.f32 	%f616, %f615, %f607;
	fma.rn.f32 	%f617, %f606, 0f3FB8AA3B, %f601;
	mul.f32 	%f618, %f616, 0f40400000;
	sub.f32 	%f619, %f601, %f617;
	fma.rn.f32 	%f620, %f606, 0f3FB8AA3B, %f619;
	fma.rn.f32 	%f621, %f612, 0f3FB8AA3B, %f620;
	fma.rn.f32 	%f622, %f606, 0f32A55E34, %f621;
	fma.rn.f32 	%f623, %f618, %f612, %f622;
	fma.rn.f32 	%f624, %f616, %f606, %f623;
	add.rn.f32 	%f625, %f617, %f624;
	mov.f32 	%f626, 0f40400000;
	mul.rn.f32 	%f627, %f625, %f626;
	cvt.rni.f32.f32 	%f628, %f627;
	sub.f32 	%f629, %f627, %f628;
	neg.f32 	%f630, %f627;
	fma.rn.f32 	%f631, %f625, 0f40400000, %f630;
	neg.f32 	%f632, %f617;
	add.rn.f32 	%f633, %f625, %f632;
	neg.f32 	%f634, %f633;
	add.rn.f32 	%f635, %f624, %f634;
	fma.rn.f32 	%f636, %f635, 0f40400000, %f631;
	add.f32 	%f637, %f629, %f636;
	setp.gt.f32 	%p87, %f628, 0f00000000;
	selp.b32 	%r335, 0, -2097152000, %p87;
	setp.eq.f32 	%p88, %f73, 0f00000000;
	setp.eq.f32 	%p89, %f78, 0f7F800000;
	add.f32 	%f638, %f73, %f73;
	setp.lt.f32 	%p90, %f627, 0f00000000;
	selp.f32 	%f639, 0f00000000, 0f7F800000, %p90;
	abs.f32 	%f640, %f627;
	setp.gt.f32 	%p91, %f640, 0f43180000;
	cvt.rzi.s32.f32 	%r336, %f628;
	shl.b32 	%r337, %r336, 23;
	sub.s32 	%r338, %r337, %r335;
	mov.b32 	%f641, %r338;
	add.s32 	%r339, %r335, 2130706432;
	mov.b32 	%f642, %r339;
	fma.rn.f32 	%f643, %f637, 0f391FCB8E, 0f3AAF85ED;
	fma.rn.f32 	%f644, %f643, %f637, 0f3C1D9856;
	fma.rn.f32 	%f645, %f644, %f637, 0f3D6357BB;
	fma.rn.f32 	%f646, %f645, %f637, 0f3E75FDEC;
	fma.rn.f32 	%f647, %f646, %f637, 0f3F317218;
	fma.rn.f32 	%f648, %f647, %f637, 0f3F800000;
	mul.f32 	%f649, %f648, %f642;
	mul.f32 	%f650, %f649, %f641;
	selp.f32 	%f651, %f639, %f650, %p91;
	selp.f32 	%f652, %f638, %f651, %p89;
	selp.f32 	%f1619, %f638, %f652, %p88;
$L__BB1_74:
	div.rn.f32 	%f82, %f70, %f1619;
	mov.f32 	%f655, 0fC1C80000;
	div.rn.f32 	%f83, %f655, %f1618;
	abs.f32 	%f84, %f69;
	setp.eq.f32 	%p92, %f69, 0f3F800000;
	mov.f32 	%f1620, 0f3F800000;
	@%p92 bra 	$L__BB1_78;
	setp.num.f32 	%p93, %f84, %f84;
	@%p93 bra 	$L__BB1_77;
	mov.f32 	%f713, 0f40400000;
	add.rn.f32 	%f1620, %f69, %f713;
	bra.uni 	$L__BB1_78;
$L__BB1_77:
	setp.lt.f32 	%p94, %f84, 0f00800000;
	mul.f32 	%f656, %f84, 0f4B800000;
	selp.f32 	%f657, %f656, %f84, %p94;
	mov.b32 	%r340, %f657;
	add.s32 	%r341, %r340, -1060439283;
	and.b32  	%r342, %r341, -8388608;
	sub.s32 	%r343, %r340, %r342;
	mov.b32 	%f658, %r343;
	cvt.rn.f32.s32 	%f659, %r342;
	selp.f32 	%f660, 0fC1C00000, 0f00000000, %p94;
	fma.rn.f32 	%f661, %f659, 0f34000000, %f660;
	add.f32 	%f662, %f658, 0fBF800000;
	add.f32 	%f663, %f658, 0f3F800000;
	rcp.approx.ftz.f32 	%f664, %f663;
	add.f32 	%f665, %f662, %f662;
	mul.f32 	%f666, %f665, %f664;
	mul.f32 	%f667, %f666, %f666;
	neg.f32 	%f668, %f666;
	sub.f32 	%f669, %f662, %f666;
	add.f32 	%f670, %f669, %f669;
	fma.rn.f32 	%f671, %f668, %f662, %f670;
	mul.rn.f32 	%f672, %f664, %f671;
	fma.rn.f32 	%f673, %f667, 0f3A2C32E4, 0f3B52E7DB;
	fma.rn.f32 	%f674, %f673, %f667, 0f3C93BB73;
	fma.rn.f32 	%f675, %f674, %f667, 0f3DF6384F;
	mul.rn.f32 	%f676, %f675, %f667;
	fma.rn.f32 	%f677, %f666, 0f3FB8AA3B, %f661;
	mul.f32 	%f678, %f676, 0f40400000;
	sub.f32 	%f679, %f661, %f677;
	fma.rn.f32 	%f680, %f666, 0f3FB8AA3B, %f679;
	fma.rn.f32 	%f681, %f672, 0f3FB8AA3B, %f680;
	fma.rn.f32 	%f682, %f666, 0f32A55E34, %f681;
	fma.rn.f32 	%f683, %f678, %f672, %f682;
	fma.rn.f32 	%f684, %f676, %f666, %f683;
	add.rn.f32 	%f685, %f677, %f684;
	mov.f32 	%f686, 0f40400000;
	mul.rn.f32 	%f687, %f685, %f686;
	cvt.rni.f32.f32 	%f688, %f687;
	sub.f32 	%f689, %f687, %f688;
	neg.f32 	%f690, %f687;
	fma.rn.f32 	%f691, %f685, 0f40400000, %f690;
	neg.f32 	%f692, %f677;
	add.rn.f32 	%f693, %f685, %f692;
	neg.f32 	%f694, %f693;
	add.rn.f32 	%f695, %f684, %f694;
	fma.rn.f32 	%f696, %f695, 0f40400000, %f691;
	add.f32 	%f697, %f689, %f696;
	setp.gt.f32 	%p95, %f688, 0f00000000;
	selp.b32 	%r344, 0, -2097152000, %p95;
	setp.eq.f32 	%p96, %f69, 0f00000000;
	setp.eq.f32 	%p97, %f84, 0f7F800000;
	add.f32 	%f698, %f69, %f69;
	setp.lt.f32 	%p98, %f687, 0f00000000;
	selp.f32 	%f699, 0f00000000, 0f7F800000, %p98;
	abs.f32 	%f700, %f687;
	setp.gt.f32 	%p99, %f700, 0f43180000;
	cvt.rzi.s32.f32 	%r345, %f688;
	shl.b32 	%r346, %r345, 23;
	sub.s32 	%r347, %r346, %r344;
	mov.b32 	%f701, %r347;
	add.s32 	%r348, %r344, 2130706432;
	mov.b32 	%f702, %r348;
	fma.rn.f32 	%f703, %f697, 0f391FCB8E, 0f3AAF85ED;
	fma.rn.f32 	%f704, %f703, %f697, 0f3C1D9856;
	fma.rn.f32 	%f705, %f704, %f697, 0f3D6357BB;
	fma.rn.f32 	%f706, %f705, %f697, 0f3E75FDEC;
	fma.rn.f32 	%f707, %f706, %f697, 0f3F317218;
	fma.rn.f32 	%f708, %f707, %f697, 0f3F800000;
	mul.f32 	%f709, %f708, %f702;
	mul.f32 	%f710, %f709, %f701;
	selp.f32 	%f711, %f699, %f710, %p99;
	selp.f32 	%f712, %f698, %f711, %p97;
	selp.f32 	%f1620, %f698, %f712, %p96;
$L__BB1_78:
	div.rn.f32 	%f716, %f71, %f1619;
	div.rn.f32 	%f717, %f72, %f1619;
	neg.f32 	%f718, %f1633;
	div.rn.f32 	%f719, %f718, %f1620;
	sub.f32 	%f1624, %f719, %f82;
	neg.f32 	%f720, %f1635;
	div.rn.f32 	%f721, %f720, %f1620;
	sub.f32 	%f1625, %f721, %f716;
	neg.f32 	%f722, %f1637;
	div.rn.f32 	%f723, %f722, %f1620;
	sub.f32 	%f1626, %f723, %f717;
	sqrt.rn.f32 	%f1632, %f8;
	sub.f32 	%f1623, %f717, %f83;
	mov.f32 	%f1628, 0f00000000;
	div.rn.f32 	%f724, %f1628, %f1618;
	sub.f32 	%f1622, %f716, %f724;
	div.rn.f32 	%f725, %f1627, %f1618;
	sub.f32 	%f1621, %f82, %f725;
	mov.b32 	%r488, 0;
	mov.f32 	%f1631, 0fC1C80000;
	mov.f32 	%f1629, %f1628;
	mov.f32 	%f1630, %f1628;
$L__BB1_79:
	mov.u32 	%r106, %r488;
	fma.rn.f32 	%f113, %f1628, 0f3F000000, %f1627;
	fma.rn.f32 	%f114, %f1630, 0f3F000000, %f1629;
	fma.rn.f32 	%f115, %f1632, 0f3F000000, %f1631;
	fma.rn.f32 	%f116, %f1634, 0f3F000000, %f1633;
	fma.rn.f32 	%f117, %f1636, 0f3F000000, %f1635;
	fma.rn.f32 	%f118, %f1638, 0f3F000000, %f1637;
	mul.f32 	%f727, %f114, %f114;
	fma.rn.f32 	%f728, %f113, %f113, %f727;
	fma.rn.f32 	%f729, %f115, %f115, %f728;
	cvt.f64.f32 	%fd42, %f729;
	add.f64 	%fd43, %fd42, 0d3FC999999999999A;
	sqrt.rn.f64 	%fd44, %fd43;
	cvt.rn.f32.f64 	%f119, %fd44;
	mul.f32 	%f730, %f117, %f117;
	fma.rn.f32 	%f731, %f116, %f116, %f730;
	fma.rn.f32 	%f732, %f118, %f118, %f731;
	cvt.f64.f32 	%fd45, %f732;
	add.f64 	%fd46, %fd45, 0d3FC999999999999A;
	sqrt.rn.f64 	%fd47, %fd46;
	cvt.rn.f32.f64 	%f120, %fd47;
	sub.f32 	%f121, %f113, %f116;
	sub.f32 	%f122, %f114, %f117;
	sub.f32 	%f123, %f115, %f118;
	mul.f32 	%f733, %f122, %f122;
	fma.rn.f32 	%f734, %f121, %f121, %f733;
	fma.rn.f32 	%f735, %f123, %f123, %f734;
	cvt.f64.f32 	%fd48, %f735;
	add.f64 	%fd49, %fd48, 0d3FC999999999999A;
	sqrt.rn.f64 	%fd50, %fd49;
	cvt.rn.f32.f64 	%f124, %fd50;
	abs.f32 	%f125, %f119;
	setp.eq.f32 	%p100, %f119, 0f3F800000;
	mov.f32 	%f1639, 0f3F800000;
	@%p100 bra 	$L__BB1_83;
	setp.num.f32 	%p101, %f125, %f125;
	@%p101 bra 	$L__BB1_82;
	mov.f32 	%f793, 0f40400000;
	add.rn.f32 	%f1639, %f119, %f793;
	bra.uni 	$L__BB1_83;
$L__BB1_82:
	setp.lt.f32 	%p102, %f125, 0f00800000;
	mul.f32 	%f736, %f125, 0f4B800000;
	selp.f32 	%f737, %f736, %f125, %p102;
	mov.b32 	%r350, %f737;
	add.s32 	%r351, %r350, -1060439283;
	and.b32  	%r352, %r351, -8388608;
	sub.s32 	%r353, %r350, %r352;
	mov.b32 	%f738, %r353;
	cvt.rn.f32.s32 	%f739, %r352;
	selp.f32 	%f740, 0fC1C00000, 0f00000000, %p102;
	fma.rn.f32 	%f741, %f739, 0f34000000, %f740;
	add.f32 	%f742, %f738, 0fBF800000;
	add.f32 	%f743, %f738, 0f3F800000;
	rcp.approx.ftz.f32 	%f744, %f743;
	add.f32 	%f745, %f742, %f742;
	mul.f32 	%f746, %f745, %f744;
	mul.f32 	%f747, %f746, %f746;
	neg.f32 	%f748, %f746;
	sub.f32 	%f749, %f742, %f746;
	add.f32 	%f750, %f749, %f749;
	fma.rn.f32 	%f751, %f748, %f742, %f750;
	mul.rn.f32 	%f752, %f744, %f751;
	fma.rn.f32 	%f753, %f747, 0f3A2C32E4, 0f3B52E7DB;
	fma.rn.f32 	%f754, %f753, %f747, 0f3C93BB73;
	fma.rn.f32 	%f755, %f754, %f747, 0f3DF6384F;
	mul.rn.f32 	%f756, %f755, %f747;
	fma.rn.f32 	%f757, %f746, 0f3FB8AA3B, %f741;
	mul.f32 	%f758, %f756, 0f40400000;
	sub.f32 	%f759, %f741, %f757;
	fma.rn.f32 	%f760, %f746, 0f3FB8AA3B, %f759;
	fma.rn.f32 	%f761, %f752, 0f3FB8AA3B, %f760;
	fma.rn.f32 	%f762, %f746, 0f32A55E34, %f761;
	fma.rn.f32 	%f763, %f758, %f752, %f762;
	fma.rn.f32 	%f764, %f756, %f746, %f763;
	add.rn.f32 	%f765, %f757, %f764;
	mov.f32 	%f766, 0f40400000;
	mul.rn.f32 	%f767, %f765, %f766;
	cvt.rni.f32.f32 	%f768, %f767;
	sub.f32 	%f769, %f767, %f768;
	neg.f32 	%f770, %f767;
	fma.rn.f32 	%f771, %f765, 0f40400000, %f770;
	neg.f32 	%f772, %f757;
	add.rn.f32 	%f773, %f765, %f772;
	neg.f32 	%f774, %f773;
	add.rn.f32 	%f775, %f764, %f774;
	fma.rn.f32 	%f776, %f775, 0f40400000, %f771;
	add.f32 	%f777, %f769, %f776;
	setp.gt.f32 	%p103, %f768, 0f00000000;
	selp.b32 	%r354, 0, -2097152000, %p103;
	setp.eq.f32 	%p104, %f119, 0f00000000;
	setp.eq.f32 	%p105, %f125, 0f7F800000;
	add.f32 	%f778, %f119, %f119;
	setp.lt.f32 	%p106, %f767, 0f00000000;
	selp.f32 	%f779, 0f00000000, 0f7F800000, %p106;
	abs.f32 	%f780, %f767;
	setp.gt.f32 	%p107, %f780, 0f43180000;
	cvt.rzi.s32.f32 	%r355, %f768;
	shl.b32 	%r356, %r355, 23;
	sub.s32 	%r357, %r356, %r354;
	mov.b32 	%f781, %r357;
	add.s32 	%r358, %r354, 2130706432;
	mov.b32 	%f782, %r358;
	fma.rn.f32 	%f783, %f777, 0f391FCB8E, 0f3AAF85ED;
	fma.rn.f32 	%f784, %f783, %f777, 0f3C1D9856;
	fma.rn.f32 	%f785, %f784, %f777, 0f3D6357BB;
	fma.rn.f32 	%f786, %f785, %f777, 0f3E75FDEC;
	fma.rn.f32 	%f787, %f786, %f777, 0f3F317218;
	fma.rn.f32 	%f788, %f787, %f777, 0f3F800000;
	mul.f32 	%f789, %f788, %f782;
	mul.f32 	%f790, %f789, %f781;
	selp.f32 	%f791, %f779, %f790, %p107;
	selp.f32 	%f792, %f778, %f791, %p105;
	selp.f32 	%f1639, %f778, %f792, %p104;
$L__BB1_83:
	abs.f32 	%f129, %f124;
	setp.eq.f32 	%p108, %f124, 0f3F800000;
	mov.f32 	%f1640, 0f3F800000;
	@%p108 bra 	$L__BB1_87;
	setp.num.f32 	%p109, %f129, %f129;
	@%p109 bra 	$L__BB1_86;
	mov.f32 	%f852, 0f40400000;
	add.rn.f32 	%f1640, %f124, %f852;
	bra.uni 	$L__BB1_87;
$L__BB1_86:
	setp.lt.f32 	%p110, %f129, 0f00800000;
	mul.f32 	%f795, %f129, 0f4B800000;
	selp.f32 	%f796, %f795, %f129, %p110;
	mov.b32 	%r359, %f796;
	add.s32 	%r360, %r359, -1060439283;
	and.b32  	%r361, %r360, -8388608;
	sub.s32 	%r362, %r359, %r361;
	mov.b32 	%f797, %r362;
	cvt.rn.f32.s32 	%f798, %r361;
	selp.f32 	%f799, 0fC1C00000, 0f00000000, %p110;
	fma.rn.f32 	%f800, %f798, 0f34000000, %f799;
	add.f32 	%f801, %f797, 0fBF800000;
	add.f32 	%f802, %f797, 0f3F800000;
	rcp.approx.ftz.f32 	%f803, %f802;
	add.f32 	%f804, %f801, %f801;
	mul.f32 	%f805, %f804, %f803;
	mul.f32 	%f806, %f805, %f805;
	neg.f32 	%f807, %f805;
	sub.f32 	%f808, %f801, %f805;
	add.f32 	%f809, %f808, %f808;
	fma.rn.f32 	%f810, %f807, %f801, %f809;
	mul.rn.f32 	%f811, %f803, %f810;
	fma.rn.f32 	%f812, %f806, 0f3A2C32E4, 0f3B52E7DB;
	fma.rn.f32 	%f813, %f812, %f806, 0f3C93BB73;
	fma.rn.f32 	%f814, %f813, %f806, 0f3DF6384F;
	mul.rn.f32 	%f815, %f814, %f806;
	fma.rn.f32 	%f816, %f805, 0f3FB8AA3B, %f800;
	mul.f32 	%f817, %f815, 0f40400000;
	sub.f32 	%f818, %f800, %f816;
	fma.rn.f32 	%f819, %f805, 0f3FB8AA3B, %f818;
	fma.rn.f32 	%f820, %f811, 0f3FB8AA3B, %f819;
	fma.rn.f32 	%f821, %f805, 0f32A55E34, %f820;
	fma.rn.f32 	%f822, %f817, %f811, %f821;
	fma.rn.f32 	%f823, %f815, %f805, %f822;
	add.rn.f32 	%f824, %f816, %f823;
	mov.f32 	%f825, 0f40400000;
	mul.rn.f32 	%f826, %f824, %f825;
	cvt.rni.f32.f32 	%f827, %f826;
	sub.f32 	%f828, %f826, %f827;
	neg.f32 	%f829, %f826;
	fma.rn.f32 	%f830, %f824, 0f40400000, %f829;
	neg.f32 	%f831, %f816;
	add.rn.f32 	%f832, %f824, %f831;
	neg.f32 	%f833, %f832;
	add.rn.f32 	%f834, %f823, %f833;
	fma.rn.f32 	%f835, %f834, 0f40400000, %f830;
	add.f32 	%f836, %f828, %f835;
	setp.gt.f32 	%p111, %f827, 0f00000000;
	selp.b32 	%r363, 0, -2097152000, %p111;
	setp.eq.f32 	%p112, %f124, 0f00000000;
	setp.eq.f32 	%p113, %f129, 0f7F800000;
	add.f32 	%f837, %f124, %f124;
	setp.lt.f32 	%p114, %f826, 0f00000000;
	selp.f32 	%f838, 0f00000000, 0f7F800000, %p114;
	abs.f32 	%f839, %f826;
	setp.gt.f32 	%p115, %f839, 0f43180000;
	cvt.rzi.s32.f32 	%r364, %f827;
	shl.b32 	%r365, %r364, 23;
	sub.s32 	%r366, %r365, %r363;
	mov.b32 	%f840, %r366;
	add.s32 	%r367, %r363, 2130706432;
	mov.b32 	%f841, %r367;
	fma.rn.f32 	%f842, %f836, 0f391FCB8E, 0f3AAF85ED;
	fma.rn.f32 	%f843, %f842, %f836, 0f3C1D9856;
	fma.rn.f32 	%f844, %f843, %f836, 0f3D6357BB;
	fma.rn.f32 	%f845, %f844, %f836, 0f3E75FDEC;
	fma.rn.f32 	%f846, %f845, %f836, 0f3F317218;
	fma.rn.f32 	%f847, %f846, %f836, 0f3F800000;
	mul.f32 	%f848, %f847, %f841;
	mul.f32 	%f849, %f848, %f840;
	selp.f32 	%f850, %f838, %f849, %p115;
	selp.f32 	%f851, %f837, %f850, %p113;
	selp.f32 	%f1640, %f837, %f851, %p112;
$L__BB1_87:
	div.rn.f32 	%f133, %f121, %f1640;
	div.rn.f32 	%f854, %f113, %f1639;
	sub.f32 	%f134, %f133, %f854;
	div.rn.f32 	%f135, %f122, %f1640;
	div.rn.f32 	%f855, %f114, %f1639;
	sub.f32 	%f136, %f135, %f855;
	div.rn.f32 	%f137, %f123, %f1640;
	div.rn.f32 	%f856, %f115, %f1639;
	sub.f32 	%f138, %f137, %f856;
	abs.f32 	%f139, %f120;
	setp.eq.f32 	%p116, %f120, 0f3F800000;
	mov.f32 	%f1641, 0f3F800000;
	@%p116 bra 	$L__BB1_91;
	setp.num.f32 	%p117, %f139, %f139;
	@%p117 bra 	$L__BB1_90;
	mov.f32 	%f914, 0f40400000;
	add.rn.f32 	%f1641, %f120, %f914;
	bra.uni 	$L__BB1_91;
$L__BB1_90:
	setp.lt.f32 	%p118, %f139, 0f00800000;
	mul.f32 	%f857, %f139, 0f4B800000;
	selp.f32 	%f858, %f857, %f139, %p118;
	mov.b32 	%r368, %f858;
	add.s32 	%r369, %r368, -1060439283;
	and.b32  	%r370, %r369, -8388608;
	sub.s32 	%r371, %r368, %r370;
	mov.b32 	%f859, %r371;
	cvt.rn.f32.s32 	%f860, %r370;
	selp.f32 	%f861, 0fC1C00000, 0f00000000, %p118;
	fma.rn.f32 	%f862, %f860, 0f34000000, %f861;
	add.f32 	%f863, %f859, 0fBF800000;
	add.f32 	%f864, %f859, 0f3F800000;
	rcp.approx.ftz.f32 	%f865, %f864;
	add.f32 	%f866, %f863, %f863;
	mul.f32 	%f867, %f866, %f865;
	mul.f32 	%f868, %f867, %f867;
	neg.f32 	%f869, %f867;
	sub.f32 	%f870, %f863, %f867;
	add.f32 	%f871, %f870, %f870;
	fma.rn.f32 	%f872, %f869, %f863, %f871;
	mul.rn.f32 	%f873, %f865, %f872;
	fma.rn.f32 	%f874, %f868, 0f3A2C32E4, 0f3B52E7DB;
	fma.rn.f32 	%f875, %f874, %f868, 0f3C93BB73;
	fma.rn.f32 	%f876, %f875, %f868, 0f3DF6384F;
	mul.rn.f32 	%f877, %f876, %f868;
	fma.rn.f32 	%f878, %f867, 0f3FB8AA3B, %f862;
	mul.f32 	%f879, %f877, 0f40400000;
	sub.f32 	%f880, %f862, %f878;
	fma.rn.f32 	%f881, %f867, 0f3FB8AA3B, %f880;
	fma.rn.f32 	%f882, %f873, 0f3FB8AA3B, %f881;
	fma.rn.f32 	%f883, %f867, 0f32A55E34, %f882;
	fma.rn.f32 	%f884, %f879, %f873, %f883;
	fma.rn.f32 	%f885, %f877, %f867, %f884;
	add.rn.f32 	%f886, %f878, %f885;
	mov.f32 	%f887, 0f40400000;
	mul.rn.f32 	%f888, %f886, %f887;
	cvt.rni.f32.f32 	%f889, %f888;
	sub.f32 	%f890, %f888, %f889;
	neg.f32 	%f891, %f888;
	fma.rn.f32 	%f892, %f886, 0f40400000, %f891;
	neg.f32 	%f893, %f878;
	add.rn.f32 	%f894, %f886, %f893;
	neg.f32 	%f895, %f894;
	add.rn.f32 	%f896, %f885, %f895;
	fma.rn.f32 	%f897, %f896, 0f40400000, %f892;
	add.f32 	%f898, %f890, %f897;
	setp.gt.f32 	%p119, %f889, 0f00000000;
	selp.b32 	%r372, 0, -2097152000, %p119;
	setp.eq.f32 	%p120, %f120, 0f00000000;
	setp.eq.f32 	%p121, %f139, 0f7F800000;
	add.f32 	%f899, %f120, %f120;
	setp.lt.f32 	%p122, %f888, 0f00000000;
	selp.f32 	%f900, 0f00000000, 0f7F800000, %p122;
	abs.f32 	%f901, %f888;
	setp.gt.f32 	%p123, %f901, 0f43180000;
	cvt.rzi.s32.f32 	%r373, %f889;
	shl.b32 	%r374, %r373, 23;
	sub.s32 	%r375, %r374, %r372;
	mov.b32 	%f902, %r375;
	add.s32 	%r376, %r372, 2130706432;
	mov.b32 	%f903, %r376;
	fma.rn.f32 	%f904, %f898, 0f391FCB8E, 0f3AAF85ED;
	fma.rn.f32 	%f905, %f904, %f898, 0f3C1D9856;
	fma.rn.f32 	%f906, %f905, %f898, 0f3D6357BB;
	fma.rn.f32 	%f907, %f906, %f898, 0f3E75FDEC;
	fma.rn.f32 	%f908, %f907, %f898, 0f3F317218;
	fma.rn.f32 	%f909, %f908, %f898, 0f3F800000;
	mul.f32 	%f910, %f909, %f903;
	mul.f32 	%f911, %f910, %f902;
	selp.f32 	%f912, %f900, %f911, %p123;
	selp.f32 	%f913, %f899, %f912, %p121;
	selp.f32 	%f1641, %f899, %f913, %p120;
$L__BB1_91:
	neg.f32 	%f916, %f116;
	div.rn.f32 	%f917, %f916, %f1641;
	sub.f32 	%f143, %f917, %f133;
	neg.f32 	%f918, %f117;
	div.rn.f32 	%f919, %f918, %f1641;
	sub.f32 	%f144, %f919, %f135;
	neg.f32 	%f920, %f118;
	div.rn.f32 	%f921, %f920, %f1641;
	sub.f32 	%f145, %f921, %f137;
	fma.rn.f32 	%f922, %f1621, 0f3F000000, %f1628;
	fma.rn.f32 	%f146, %f922, 0f3F000000, %f1627;
	fma.rn.f32 	%f923, %f1622, 0f3F000000, %f1630;
	fma.rn.f32 	%f147, %f923, 0f3F000000, %f1629;
	fma.rn.f32 	%f924, %f1623, 0f3F000000, %f1632;
	fma.rn.f32 	%f148, %f924, 0f3F000000, %f1631;
	fma.rn.f32 	%f925, %f1624, 0f3F000000, %f1634;
	fma.rn.f32 	%f149, %f925, 0f3F000000, %f1633;
	fma.rn.f32 	%f926, %f1625, 0f3F000000, %f1636;
	fma.rn.f32 	%f150, %f926, 0f3F000000, %f1635;
	fma.rn.f32 	%f927, %f1626, 0f3F000000, %f1638;
	fma.rn.f32 	%f151, %f927, 0f3F000000, %f1637;
	mul.f32 	%f928, %f147, %f147;
	fma.rn.f32 	%f929, %f146, %f146, %f928;
	fma.rn.f32 	%f930, %f148, %f148, %f929;
	cvt.f64.f32 	%fd51, %f930;
	add.f64 	%fd52, %fd51, 0d3FC999999999999A;
	sqrt.rn.f64 	%fd53, %fd52;
	cvt.rn.f32.f64 	%f152, %fd53;
	mul.f32 	%f931, %f150, %f150;
	fma.rn.f32 	%f932, %f149, %f149, %f931;
	fma.rn.f32 	%f933, %f151, %f151, %f932;
	cvt.f64.f32 	%fd54, %f933;
	add.f64 	%fd55, %fd54, 0d3FC999999999999A;
	sqrt.rn.f64 	%fd56, %fd55;
	cvt.rn.f32.f64 	%f153, %fd56;
	sub.f32 	%f934, %f146, %f149;
	sub.f32 	%f935, %f147, %f150;
	sub.f32 	%f936, %f148, %f151;
	mul.f32 	%f937, %f935, %f935;
	fma.rn.f32 	%f938, %f934, %f934, %f937;
	fma.rn.f32 	%f939, %f936, %f936, %f938;
	cvt.f64.f32 	%fd57, %f939;
	add.f64 	%fd58, %fd57, 0d3FC999999999999A;
	sqrt.rn.f64 	%fd59, %fd58;
	cvt.rn.f32.f64 	%f154, %fd59;
	setp.eq.f32 	%p124, %f152, 0f3F800000;
	mov.f32 	%f1642, 0f3F800000;
	@%p124 bra 	$L__BB1_95;
	abs.f32 	%f940, %f152;
	setp.num.f32 	%p125, %f940, %f940;
	@%p125 bra 	$L__BB1_94;
	mov.f32 	%f1000, 0f40400000;
	add.rn.f32 	%f1642, %f152, %f1000;
	bra.uni 	$L__BB1_95;
$L__BB1_94:
	abs.f32 	%f941, %f152;
	setp.lt.f32 	%p126, %f941, 0f00800000;
	mul.f32 	%f943, %f941, 0f4B800000;
	selp.f32 	%f944, %f943, %f941, %p126;
	mov.b32 	%r377, %f944;
	add.s32 	%r378, %r377, -1060439283;
	and.b32  	%r379, %r378, -8388608;
	sub.s32 	%r380, %r377, %r379;
	mov.b32 	%f945, %r380;
	cvt.rn.f32.s32 	%f946, %r379;
	selp.f32 	%f947, 0fC1C00000, 0f00000000, %p126;
	fma.rn.f32 	%f948, %f946, 0f34000000, %f947;
	add.f32 	%f949, %f945, 0fBF800000;
	add.f32 	%f950, %f945, 0f3F800000;
	rcp.approx.ftz.f32 	%f951, %f950;
	add.f32 	%f952, %f949, %f949;
	mul.f32 	%f953, %f952, %f951;
	mul.f32 	%f954, %f953, %f953;
	neg.f32 	%f955, %f953;
	sub.f32 	%f956, %f949, %f953;
	add.f32 	%f957, %f956, %f956;
	fma.rn.f32 	%f958, %f955, %f949, %f957;
	mul.rn.f32 	%f959, %f951, %f958;
	fma.rn.f32 	%f960, %f954, 0f3A2C32E4, 0f3B52E7DB;
	fma.rn.f32 	%f961, %f960, %f954, 0f3C93BB73;
	fma.rn.f32 	%f962, %f961, %f954, 0f3DF6384F;
	mul.rn.f32 	%f963, %f962, %f954;
	fma.rn.f32 	%f964, %f953, 0f3FB8AA3B, %f948;
	mul.f32 	%f965, %f963, 0f40400000;
	sub.f32 	%f966, %f948, %f964;
	fma.rn.f32 	%f967, %f953, 0f3FB8AA3B, %f966;
	fma.rn.f32 	%f968, %f959, 0f3FB8AA3B, %f967;
	fma.rn.f32 	%f969, %f953, 0f32A55E34, %f968;
	fma.rn.f32 	%f970, %f965, %f959, %f969;
	fma.rn.f32 	%f971, %f963, %f953, %f970;
	add.rn.f32 	%f972, %f964, %f971;
	mov.f32 	%f973, 0f40400000;
	mul.rn.f32 	%f974, %f972, %f973;
	cvt.rni.f32.f32 	%f975, %f974;
	sub.f32 	%f976, %f974, %f975;
	neg.f32 	%f977, %f974;
	fma.rn.f32 	%f978, %f972, 0f40400000, %f977;
	neg.f32 	%f979, %f964;
	add.rn.f32 	%f980, %f972, %f979;
	neg.f32 	%f981, %f980;
	add.rn.f32 	%f982, %f971, %f981;
	fma.rn.f32 	%f983, %f982, 0f40400000, %f978;
	add.f32 	%f984, %f976, %f983;
	setp.gt.f32 	%p127, %f975, 0f00000000;
	selp.b32 	%r381, 0, -2097152000, %p127;
	setp.eq.f32 	%p128, %f152, 0f00000000;
	setp.eq.f32 	%p129, %f941, 0f7F800000;
	add.f32 	%f985, %f152, %f152;
	setp.lt.f32 	%p130, %f974, 0f00000000;
	selp.f32 	%f986, 0f00000000, 0f7F800000, %p130;
	abs.f32 	%f987, %f974;
	setp.gt.f32 	%p131, %f987, 0f43180000;
	cvt.rzi.s32.f32 	%r382, %f975;
	shl.b32 	%r383, %r382, 23;
	sub.s32 	%r384, %r383, %r381;
	mov.b32 	%f988, %r384;
	add.s32 	%r385, %r381, 2130706432;
	mov.b32 	%f989, %r385;
	fma.rn.f32 	%f990, %f984, 0f391FCB8E, 0f3AAF85ED;
	fma.rn.f32 	%f991, %f990, %f984, 0f3C1D9856;
	fma.rn.f32 	%f992, %f991, %f984, 0f3D6357BB;
	fma.rn.f32 	%f993, %f992, %f984, 0f3E75FDEC;
	fma.rn.f32 	%f994, %f993, %f984, 0f3F317218;
	fma.rn.f32 	%f995, %f994, %f984, 0f3F800000;
	mul.f32 	%f996, %f995, %f989;
	mul.f32 	%f997, %f996, %f988;
	selp.f32 	%f998, %f986, %f997, %p131;
	selp.f32 	%f999, %f985, %f998, %p129;
	selp.f32 	%f1642, %f985, %f999, %p128;
$L__BB1_95:
	setp.eq.f32 	%p132, %f154, 0f3F800000;
	mov.f32 	%f1643, 0f3F800000;
	@%p132 bra 	$L__BB1_99;
	abs.f32 	%f1002, %f154;
	setp.num.f32 	%p133, %f1002, %f1002;
	@%p133 bra 	$L__BB1_98;
	mov.f32 	%f1062, 0f40400000;
	add.rn.f32 	%f1643, %f154, %f1062;
	bra.uni 	$L__BB1_99;
$L__BB1_98:
	abs.f32 	%f1003, %f154;
	setp.lt.f32 	%p134, %f1003, 0f00800000;
	mul.f32 	%f1005, %f1003, 0f4B800000;
	selp.f32 	%f1006, %f1005, %f1003, %p134;
	mov.b32 	%r386, %f1006;
	add.s32 	%r387, %r386, -1060439283;
	and.b32  	%r388, %r387, -8388608;
	sub.s32 	%r389, %r386, %r388;
	mov.b32 	%f1007, %r389;
	cvt.rn.f32.s32 	%f1008, %r388;
	selp.f32 	%f1009, 0fC1C00000, 0f00000000, %p134;
	fma.rn.f32 	%f1010, %f1008, 0f34000000, %f1009;
	add.f32 	%f1011, %f1007, 0fBF800000;
	add.f32 	%f1012, %f1007, 0f3F800000;
	rcp.approx.ftz.f32 	%f1013, %f1012;
	add.f32 	%f1014, %f1011, %f1011;
	mul.f32 	%f1015, %f1014, %f1013;
	mul.f32 	%f1016, %f1015, %f1015;
	neg.f32 	%f1017, %f1015;
	sub.f32 	%f1018, %f1011, %f1015;
	add.f32 	%f1019, %f1018, %f1018;
	fma.rn.f32 	%f1020, %f1017, %f1011, %f1019;
	mul.rn.f32 	%f1021, %f1013, %f1020;
	fma.rn.f32 	%f1022, %f1016, 0f3A2C32E4, 0f3B52E7DB;
	fma.rn.f32 	%f1023, %f1022, %f1016, 0f3C93BB73;
	fma.rn.f32 	%f1024, %f1023, %f1016, 0f3DF6384F;
	mul.rn.f32 	%f1025, %f1024, %f1016;
	fma.rn.f32 	%f1026, %f1015, 0f3FB8AA3B, %f1010;
	mul.f32 	%f1027, %f1025, 0f40400000;
	sub.f32 	%f1028, %f1010, %f1026;
	fma.rn.f32 	%f1029, %f1015, 0f3FB8AA3B, %f1028;
	fma.rn.f32 	%f1030, %f1021, 0f3FB8AA3B, %f1029;
	fma.rn.f32 	%f1031, %f1015, 0f32A55E34, %f1030;
	fma.rn.f32 	%f1032, %f1027, %f1021, %f1031;
	fma.rn.f32 	%f1033, %f1025, %f1015, %f1032;
	add.rn.f32 	%f1034, %f1026, %f1033;
	mov.f32 	%f1035, 0f40400000;
	mul.rn.f32 	%f1036, %f1034, %f1035;
	cvt.rni.f32.f32 	%f1037, %f1036;
	sub.f32 	%f1038, %f1036, %f1037;
	neg.f32 	%f1039, %f1036;
	fma.rn.f32 	%f1040, %f1034, 0f40400000, %f1039;
	neg.f32 	%f1041, %f1026;
	add.rn.f32 	%f1042, %f1034, %f1041;
	neg.f32 	%f1043, %f1042;
	add.rn.f32 	%f1044, %f1033, %f1043;
	fma.rn.f32 	%f1045, %f1044, 0f40400000, %f1040;
	add.f32 	%f1046, %f1038, %f1045;
	setp.gt.f32 	%p135, %f1037, 0f00000000;
	selp.b32 	%r390, 0, -2097152000, %p135;
	setp.eq.f32 	%p136, %f154, 0f00000000;
	setp.eq.f32 	%p137, %f1003, 0f7F800000;
	add.f32 	%f1047, %f154, %f154;
	setp.lt.f32 	%p138, %f1036, 0f00000000;
	selp.f32 	%f1048, 0f00000000, 0f7F800000, %p138;
	abs.f32 	%f1049, %f1036;
	setp.gt.f32 	%p139, %f1049, 0f43180000;
	cvt.rzi.s32.f32 	%r391, %f1037;
	shl.b32 	%r392, %r391, 23;
	sub.s32 	%r393, %r392, %r390;
	mov.b32 	%f1050, %r393;
	add.s32 	%r394, %r390, 2130706432;
	mov.b32 	%f1051, %r394;
	fma.rn.f32 	%f1052, %f1046, 0f391FCB8E, 0f3AAF85ED;
	fma.rn.f32 	%f1053, %f1052, %f1046, 0f3C1D9856;
	fma.rn.f32 	%f1054, %f1053, %f1046, 0f3D6357BB;
	fma.rn.f32 	%f1055, %f1054, %f1046, 0f3E75FDEC;
	fma.rn.f32 	%f1056, %f1055, %f1046, 0f3F317218;
	fma.rn.f32 	%f1057, %f1056, %f1046, 0f3F800000;
	mul.f32 	%f1058, %f1057, %f1051;
	mul.f32 	%f1059, %f1058, %f1050;
	selp.f32 	%f1060, %f1048, %f1059, %p139;
	selp.f32 	%f1061, %f1047, %f1060, %p137;
	selp.f32 	%f1643, %f1047, %f1061, %p136;
$L__BB1_99:
	sub.f32 	%f1064, %f146, %f149;
	div.rn.f32 	%f161, %f1064, %f1643;
	div.rn.f32 	%f1065, %f146, %f1642;
	sub.f32 	%f162, %f161, %f1065;
	sub.f32 	%f1066, %f147, %f150;
	div.rn.f32 	%f163, %f1066, %f1643;
	div.rn.f32 	%f1067, %f147, %f1642;
	sub.f32 	%f164, %f163, %f1067;
	sub.f32 	%f1068, %f148, %f151;
	div.rn.f32 	%f165, %f1068, %f1643;
	div.rn.f32 	%f166, %f148, %f1642;
	abs.f32 	%f167, %f153;
	setp.eq.f32 	%p140, %f153, 0f3F800000;
	mov.f32 	%f1644, 0f3F800000;
	@%p140 bra 	$L__BB1_103;
	setp.num.f32 	%p141, %f167, %f167;
	@%p141 bra 	$L__BB1_102;
	mov.f32 	%f1128, 0f40400000;
	add.rn.f32 	%f1644, %f153, %f1128;
	bra.uni 	$L__BB1_103;
$L__BB1_102:
	abs.f32 	%f1069, %f153;
	setp.lt.f32 	%p142, %f1069, 0f00800000;
	mul.f32 	%f1071, %f1069, 0f4B800000;
	selp.f32 	%f1072, %f1071, %f1069, %p142;
	mov.b32 	%r395, %f1072;
	add.s32 	%r396, %r395, -1060439283;
	and.b32  	%r397, %r396, -8388608;
	sub.s32 	%r398, %r395, %r397;
	mov.b32 	%f1073, %r398;
	cvt.rn.f32.s32 	%f1074, %r397;
	selp.f32 	%f1075, 0fC1C00000, 0f00000000, %p142;
	fma.rn.f32 	%f1076, %f1074, 0f34000000, %f1075;
	add.f32 	%f1077, %f1073, 0fBF800000;
	add.f32 	%f1078, %f1073, 0f3F800000;
	rcp.approx.ftz.f32 	%f1079, %f1078;
	add.f32 	%f1080, %f1077, %f1077;
	mul.f32 	%f1081, %f1080, %f1079;
	mul.f32 	%f1082, %f1081, %f1081;
	neg.f32 	%f1083, %f1081;
	sub.f32 	%f1084, %f1077, %f1081;
	add.f32 	%f1085, %f1084, %f1084;
	fma.rn.f32 	%f1086, %f1083, %f1077, %f1085;
	mul.rn.f32 	%f1087, %f1079, %f1086;
	fma.rn.f32 	%f1088, %f1082, 0f3A2C32E4, 0f3B52E7DB;
	fma.rn.f32 	%f1089, %f1088, %f1082, 0f3C93BB73;
	fma.rn.f32 	%f1090, %f1089, %f1082, 0f3DF6384F;
	mul.rn.f32 	%f1091, %f1090, %f1082;
	fma.rn.f32 	%f1092, %f1081, 0f3FB8AA3B, %f1076;
	mul.f32 	%f1093, %f1091, 0f40400000;
	sub.f32 	%f1094, %f1076, %f1092;
	fma.rn.f32 	%f1095, %f1081, 0f3FB8AA3B, %f1094;
	fma.rn.f32 	%f1096, %f1087, 0f3FB8AA3B, %f1095;
	fma.rn.f32 	%f1097, %f1081, 0f32A55E34, %f1096;
	fma.rn.f32 	%f1098, %f1093, %f1087, %f1097;
	fma.rn.f32 	%f1099, %f1091, %f1081, %f1098;
	add.rn.f32 	%f1100, %f1092, %f1099;
	mov.f32 	%f1101, 0f40400000;
	mul.rn.f32 	%f1102, %f1100, %f1101;
	cvt.rni.f32.f32 	%f1103, %f1102;
	sub.f32 	%f1104, %f1102, %f1103;
	neg.f32 	%f1105, %f1102;
	fma.rn.f32 	%f1106, %f1100, 0f40400000, %f1105;
	neg.f32 	%f1107, %f1092;
	add.rn.f32 	%f1108, %f1100, %f1107;
	neg.f32 	%f1109, %f1108;
	add.rn.f32 	%f1110, %f1099, %f1109;
	fma.rn.f32 	%f1111, %f1110, 0f40400000, %f1106;
	add.f32 	%f1112, %f1104, %f1111;
	setp.gt.f32 	%p143, %f1103, 0f00000000;
	selp.b32 	%r399, 0, -2097152000, %p143;
	setp.eq.f32 	%p144, %f153, 0f00000000;
	setp.eq.f32 	%p145, %f1069, 0f7F800000;
	add.f32 	%f1113, %f153, %f153;
	setp.lt.f32 	%p146, %f1102, 0f00000000;
	selp.f32 	%f1114, 0f00000000, 0f7F800000, %p146;
	abs.f32 	%f1115, %f1102;
	setp.gt.f32 	%p147, %f1115, 0f43180000;
	cvt.rzi.s32.f32 	%r400, %f1103;
	shl.b32 	%r401, %r400, 23;
	sub.s32 	%r402, %r401, %r399;
	mov.b32 	%f1116, %r402;
	add.s32 	%r403, %r399, 2130706432;
	mov.b32 	%f1117, %r403;
	fma.rn.f32 	%f1118, %f1112, 0f391FCB8E, 0f3AAF85ED;
	fma.rn.f32 	%f1119, %f1118, %f1112, 0f3C1D9856;
	fma.rn.f32 	%f1120, %f1119, %f1112, 0f3D6357BB;
	fma.rn.f32 	%f1121, %f1120, %f1112, 0f3E75FDEC;
	fma.rn.f32 	%f1122, %f1121, %f1112, 0f3F317218;
	fma.rn.f32 	%f1123, %f1122, %f1112, 0f3F800000;
	mul.f32 	%f1124, %f1123, %f1117;
	mul.f32 	%f1125, %f1124, %f1116;
	selp.f32 	%f1126, %f1114, %f1125, %p147;
	selp.f32 	%f1127, %f1113, %f1126, %p145;
	selp.f32 	%f1644, %f1113, %f1127, %p144;
$L__BB1_103:
	sub.f32 	%f171, %f165, %f166;
	neg.f32 	%f1130, %f149;
	div.rn.f32 	%f1131, %f1130, %f1644;
	sub.f32 	%f172, %f1131, %f161;
	neg.f32 	%f1132, %f150;
	div.rn.f32 	%f1133, %f1132, %f1644;
	sub.f32 	%f173, %f1133, %f163;
	fma.rn.f32 	%f1134, %f1626, 0f3F000000, %f1638;
	fma.rn.f32 	%f1135, %f1134, 0f3F000000, %f1637;
	neg.f32 	%f1136, %f1135;
	div.rn.f32 	%f1137, %f1136, %f1644;
	sub.f32 	%f174, %f1137, %f165;
	fma.rn.f32 	%f1138, %f134, 0f3F000000, %f1628;
	add.f32 	%f175, %f1627, %f1138;
	fma.rn.f32 	%f1139, %f1621, 0f3F000000, %f1628;
	add.f32 	%f176, %f1138, %f1139;
	add.f32 	%f177, %f162, %f134;
	fma.rn.f32 	%f1140, %f136, 0f3F000000, %f1630;
	add.f32 	%f178, %f1629, %f1140;
	fma.rn.f32 	%f1141, %f1622, 0f3F000000, %f1630;
	add.f32 	%f179, %f1140, %f1141;
	add.f32 	%f180, %f164, %f136;
	fma.rn.f32 	%f1142, %f138, 0f3F000000, %f1632;
	add.f32 	%f181, %f1631, %f1142;
	fma.rn.f32 	%f1143, %f143, 0f3F000000, %f1634;
	add.f32 	%f182, %f1633, %f1143;
	fma.rn.f32 	%f1144, %f144, 0f3F000000, %f1636;
	add.f32 	%f1145, %f1635, %f1144;
	fma.rn.f32 	%f1146, %f145, 0f3F000000, %f1638;
	add.f32 	%f1147, %f1637, %f1146;
	mul.f32 	%f1148, %f178, %f178;
	fma.rn.f32 	%f1149, %f175, %f175, %f1148;
	fma.rn.f32 	%f1150, %f181, %f181, %f1149;
	cvt.f64.f32 	%fd60, %f1150;
	add.f64 	%fd61, %fd60, 0d3FC999999999999A;
	sqrt.rn.f64 	%fd62, %fd61;
	cvt.rn.f32.f64 	%f183, %fd62;
	mul.f32 	%f1151, %f1145, %f1145;
	fma.rn.f32 	%f1152, %f182, %f182, %f1151;
	fma.rn.f32 	%f1153, %f1147, %f1147, %f1152;
	cvt.f64.f32 	%fd63, %f1153;
	add.f64 	%fd64, %fd63, 0d3FC999999999999A;
	sqrt.rn.f64 	%fd65, %fd64;
	cvt.rn.f32.f64 	%f184, %fd65;
	sub.f32 	%f1154, %f175, %f182;
	sub.f32 	%f1155, %f178, %f1145;
	sub.f32 	%f1156, %f181, %f1147;
	mul.f32 	%f1157, %f1155, %f1155;
	fma.rn.f32 	%f1158, %f1154, %f1154, %f1157;
	fma.rn.f32 	%f1159, %f1156, %f1156, %f1158;
	cvt.f64.f32 	%fd66, %f1159;
	add.f64 	%fd67, %fd66, 0d3FC999999999999A;
	sqrt.rn.f64 	%fd68, %fd67;
	cvt.rn.f32.f64 	%f185, %fd68;
	setp.eq.f32 	%p148, %f183, 0f3F800000;
	mov.f32 	%f1645, 0f3F800000;
	@%p148 bra 	$L__BB1_107;
	abs.f32 	%f1160, %f183;
	setp.num.f32 	%p149, %f1160, %f1160;
	@%p149 bra 	$L__BB1_106;
	mov.f32 	%f1220, 0f40400000;
	add.rn.f32 	%f1645, %f183, %f1220;
	bra.uni 	$L__BB1_107;
$L__BB1_106:
	abs.f32 	%f1161, %f183;
	setp.lt.f32 	%p150, %f1161, 0f00800000;
	mul.f32 	%f1163, %f1161, 0f4B800000;
	selp.f32 	%f1164, %f1163, %f1161, %p150;
	mov.b32 	%r404, %f1164;
	add.s32 	%r405, %r404, -1060439283;
	and.b32  	%r406, %r405, -8388608;
	sub.s32 	%r407, %r404, %r406;
	mov.b32 	%f1165, %r407;
	cvt.rn.f32.s32 	%f1166, %r406;
	selp.f32 	%f1167, 0fC1C00000, 0f00000000, %p150;
	fma.rn.f32 	%f1168, %f1166, 0f34000000, %f1167;
	add.f32 	%f1169, %f1165, 0fBF800000;
	add.f32 	%f1170, %f1165, 0f3F800000;
	rcp.approx.ftz.f32 	%f1171, %f1170;
	add.f32 	%f1172, %f1169, %f1169;
	mul.f32 	%f1173, %f1172, %f1171;
	mul.f32 	%f1174, %f1173, %f1173;
	neg.f32 	%f1175, %f1173;
	sub.f32 	%f1176, %f1169, %f1173;
	add.f32 	%f1177, %f1176, %f1176;
	fma.rn.f32 	%f1178, %f1175, %f1169, %f1177;
	mul.rn.f32 	%f1179, %f1171, %f1178;
	fma.rn.f32 	%f1180, %f1174, 0f3A2C32E4, 0f3B52E7DB;
	fma.rn.f32 	%f1181, %f1180, %f1174, 0f3C93BB73;
	fma.rn.f32 	%f1182, %f1181, %f1174, 0f3DF6384F;
	mul.rn.f32 	%f1183, %f1182, %f1174;
	fma.rn.f32 	%f1184, %f1173, 0f3FB8AA3B, %f1168;
	mul.f32 	%f1185, %f1183, 0f40400000;
	sub.f32 	%f1186, %f1168, %f1184;
	fma.rn.f32 	%f1187, %f1173, 0f3FB8AA3B, %f1186;
	fma.rn.f32 	%f1188, %f1179, 0f3FB8AA3B, %f1187;
	fma.rn.f32 	%f1189, %f1173, 0f32A55E34, %f1188;
	fma.rn.f32 	%f1190, %f1185, %f1179, %f1189;
	fma.rn.f32 	%f1191, %f1183, %f1173, %f1190;
	add.rn.f32 	%f1192, %f1184, %f1191;
	mov.f32 	%f1193, 0f40400000;
	mul.rn.f32 	%f1194, %f1192, %f1193;
	cvt.rni.f32.f32 	%f1195, %f1194;
	sub.f32 	%f1196, %f1194, %f1195;
	neg.f32 	%f1197, %f1194;
	fma.rn.f32 	%f1198, %f1192, 0f40400000, %f1197;
	neg.f32 	%f1199, %f1184;
	add.rn.f32 	%f1200, %f1192, %f1199;
	neg.f32 	%f1201, %f1200;
	add.rn.f32 	%f1202, %f1191, %f1201;
	fma.rn.f32 	%f1203, %f1202, 0f40400000, %f1198;
	add.f32 	%f1204, %f1196, %f1203;
	setp.gt.f32 	%p151, %f1195, 0f00000000;
	selp.b32 	%r408, 0, -2097152000, %p151;
	setp.eq.f32 	%p152, %f183, 0f00000000;
	setp.eq.f32 	%p153, %f1161, 0f7F800000;
	add.f32 	%f1205, %f183, %f183;
	setp.lt.f32 	%p154, %f1194, 0f00000000;
	selp.f32 	%f1206, 0f00000000, 0f7F800000, %p154;
	abs.f32 	%f1207, %f1194;
	setp.gt.f32 	%p155, %f1207, 0f43180000;
	cvt.rzi.s32.f32 	%r409, %f1195;
	shl.b32 	%r410, %r409, 23;
	sub.s32 	%r411, %r410, %r408;
	mov.b32 	%f1208, %r411;
	add.s32 	%r412, %r408, 2130706432;
	mov.b32 	%f1209, %r412;
	fma.rn.f32 	%f1210, %f1204, 0f391FCB8E, 0f3AAF85ED;
	fma.rn.f32 	%f1211, %f1210, %f1204, 0f3C1D9856;
	fma.rn.f32 	%f1212, %f1211, %f1204, 0f3D6357BB;
	fma.rn.f32 	%f1213, %f1212, %f1204, 0f3E75FDEC;
	fma.rn.f32 	%f1214, %f1213, %f1204, 0f3F317218;
	fma.rn.f32 	%f1215, %f1214, %f1204, 0f3F800000;
	mul.f32 	%f1216, %f1215, %f1209;
	mul.f32 	%f1217, %f1216, %f1208;
	selp.f32 	%f1218, %f1206, %f1217, %p155;
	selp.f32 	%f1219, %f1205, %f1218, %p153;
	selp.f32 	%f1645, %f1205, %f1219, %p152;
$L__BB1_107:
	setp.eq.f32 	%p156, %f185, 0f3F800000;
	mov.f32 	%f1646, 0f3F800000;
	@%p156 bra 	$L__BB1_111;
	abs.f32 	%f1222, %f185;
	setp.num.f32 	%p157, %f1222, %f1222;
	@%p157 bra 	$L__BB1_110;
	mov.f32 	%f1282, 0f40400000;
	add.rn.f32 	%f1646, %f185, %f1282;
	bra.uni 	$L__BB1_111;
$L__BB1_110:
	abs.f32 	%f1223, %f185;
	setp.lt.f32 	%p158, %f1223, 0f00800000;
	mul.f32 	%f1225, %f1223, 0f4B800000;
	selp.f32 	%f1226, %f1225, %f1223, %p158;
	mov.b32 	%r413, %f1226;
	add.s32 	%r414, %r413, -1060439283;
	and.b32  	%r415, %r414, -8388608;
	sub.s32 	%r416, %r413, %r415;
	mov.b32 	%f1227, %r416;
	cvt.rn.f32.s32 	%f1228, %r415;
	selp.f32 	%f1229, 0fC1C00000, 0f00000000, %p158;
	fma.rn.f32 	%f1230, %f1228, 0f34000000, %f1229;
	add.f32 	%f1231, %f1227, 0fBF800000;
	add.f32 	%f1232, %f1227, 0f3F800000;
	rcp.approx.ftz.f32 	%f1233, %f1232;
	add.f32 	%f1234, %f1231, %f1231;
	mul.f32 	%f1235, %f1234, %f1233;
	mul.f32 	%f1236, %f1235, %f1235;
	neg.f32 	%f1237, %f1235;
	sub.f32 	%f1238, %f1231, %f1235;
	add.f32 	%f1239, %f1238, %f1238;
	fma.rn.f32 	%f1240, %f1237, %f1231, %f1239;
	mul.rn.f32 	%f1241, %f1233, %f1240;
	fma.rn.f32 	%f1242, %f1236, 0f3A2C32E4, 0f3B52E7DB;
	fma.rn.f32 	%f1243, %f1242, %f1236, 0f3C93BB73;
	fma.rn.f32 	%f1244, %f1243, %f1236, 0f3DF6384F;
	mul.rn.f32 	%f1245, %f1244, %f1236;
	fma.rn.f32 	%f1246, %f1235, 0f3FB8AA3B, %f1230;
	mul.f32 	%f1247, %f1245, 0f40400000;
	sub.f32 	%f1248, %f1230, %f1246;
	fma.rn.f32 	%f1249, %f1235, 0f3FB8AA3B, %f1248;
	fma.rn.f32 	%f1250, %f1241, 0f3FB8AA3B, %f1249;
	fma.rn.f32 	%f1251, %f1235, 0f32A55E34, %f1250;
	fma.rn.f32 	%f1252, %f1247, %f1241, %f1251;
	fma.rn.f32 	%f1253, %f1245, %f1235, %f1252;
	add.rn.f32 	%f1254, %f1246, %f1253;
	mov.f32 	%f1255, 0f40400000;
	mul.rn.f32 	%f1256, %f1254, %f1255;
	cvt.rni.f32.f32 	%f1257, %f1256;
	sub.f32 	%f1258, %f1256, %f1257;
	neg.f32 	%f1259, %f1256;
	fma.rn.f32 	%f1260, %f1254, 0f40400000, %f1259;
	neg.f32 	%f1261, %f1246;
	add.rn.f32 	%f1262, %f1254, %f1261;
	neg.f32 	%f1263, %f1262;
	add.rn.f32 	%f1264, %f1253, %f1263;
	fma.rn.f32 	%f1265, %f1264, 0f40400000, %f1260;
	add.f32 	%f1266, %f1258, %f1265;
	setp.gt.f32 	%p159, %f1257, 0f00000000;
	selp.b32 	%r417, 0, -2097152000, %p159;
	setp.eq.f32 	%p160, %f185, 0f00000000;
	setp.eq.f32 	%p161, %f1223, 0f7F800000;
	add.f32 	%f1267, %f185, %f185;
	setp.lt.f32 	%p162, %f1256, 0f00000000;
	selp.f32 	%f1268, 0f00000000, 0f7F800000, %p162;
	abs.f32 	%f1269, %f1256;
	setp.gt.f32 	%p163, %f1269, 0f43180000;
	cvt.rzi.s32.f32 	%r418, %f1257;
	shl.b32 	%r419, %r418, 23;
	sub.s32 	%r420, %r419, %r417;
	mov.b32 	%f1270, %r420;
	add.s32 	%r421, %r417, 2130706432;
	mov.b32 	%f1271, %r421;
	fma.rn.f32 	%f1272, %f1266, 0f391FCB8E, 0f3AAF85ED;
	fma.rn.f32 	%f1273, %f1272, %f1266, 0f3C1D9856;
	fma.rn.f32 	%f1274, %f1273, %f1266, 0f3D6357BB;
	fma.rn.f32 	%f1275, %f1274, %f1266, 0f3E75FDEC;
	fma.rn.f32 	%f1276, %f1275, %f1266, 0f3F317218;
	fma.rn.f32 	%f1277, %f1276, %f1266, 0f3F800000;
	mul.f32 	%f1278, %f1277, %f1271;
	mul.f32 	%f1279, %f1278, %f1270;
	selp.f32 	%f1280, %f1268, %f1279, %p163;
	selp.f32 	%f1281, %f1267, %f1280, %p161;
	selp.f32 	%f1646, %f1267, %f1281, %p160;
$L__BB1_111:
	sub.f32 	%f1284, %f175, %f182;
	div.rn.f32 	%f192, %f1284, %f1646;
	div.rn.f32 	%f1285, %f175, %f1645;
	sub.f32 	%f193, %f192, %f1285;
	fma.rn.f32 	%f1286, %f144, 0f3F000000, %f1636;
	add.f32 	%f1287, %f1635, %f1286;
	sub.f32 	%f1288, %f178, %f1287;
	div.rn.f32 	%f194, %f1288, %f1646;
	div.rn.f32 	%f1289, %f178, %f1645;
	sub.f32 	%f195, %f194, %f1289;
	fma.rn.f32 	%f1290, %f145, 0f3F000000, %f1638;
	add.f32 	%f1291, %f1637, %f1290;
	sub.f32 	%f1292, %f181, %f1291;
	div.rn.f32 	%f196, %f1292, %f1646;
	div.rn.f32 	%f197, %f181, %f1645;
	setp.eq.f32 	%p164, %f184, 0f3F800000;
	mov.f32 	%f1647, 0f3F800000;
	@%p164 bra 	$L__BB1_115;
	abs.f32 	%f1293, %f184;
	setp.num.f32 	%p165, %f1293, %f1293;
	@%p165 bra 	$L__BB1_114;
	mov.f32 	%f1353, 0f40400000;
	add.rn.f32 	%f1647, %f184, %f1353;
	bra.uni 	$L__BB1_115;
$L__BB1_114:
	abs.f32 	%f1294, %f184;
	setp.lt.f32 	%p166, %f1294, 0f00800000;
	mul.f32 	%f1296, %f1294, 0f4B800000;
	selp.f32 	%f1297, %f1296, %f1294, %p166;
	mov.b32 	%r422, %f1297;
	add.s32 	%r423, %r422, -1060439283;
	and.b32  	%r424, %r423, -8388608;
	sub.s32 	%r425, %r422, %r424;
	mov.b32 	%f1298, %r425;
	cvt.rn.f32.s32 	%f1299, %r424;
	selp.f32 	%f1300, 0fC1C00000, 0f00000000, %p166;
	fma.rn.f32 	%f1301, %f1299, 0f34000000, %f1300;
	add.f32 	%f1302, %f1298, 0fBF800000;
	add.f32 	%f1303, %f1298, 0f3F800000;
	rcp.approx.ftz.f32 	%f1304, %f1303;
	add.f32 	%f1305, %f1302, %f1302;
	mul.f32 	%f1306, %f1305, %f1304;
	mul.f32 	%f1307, %f1306, %f1306;
	neg.f32 	%f1308, %f1306;
	sub.f32 	%f1309, %f1302, %f1306;
	add.f32 	%f1310, %f1309, %f1309;
	fma.rn.f32 	%f1311, %f1308, %f1302, %f1310;
	mul.rn.f32 	%f1312, %f1304, %f1311;
	fma.rn.f32 	%f1313, %f1307, 0f3A2C32E4, 0f3B52E7DB;
	fma.rn.f32 	%f1314, %f1313, %f1307, 0f3C93BB73;
	fma.rn.f32 	%f1315, %f1314, %f1307, 0f3DF6384F;
	mul.rn.f32 	%f1316, %f1315, %f1307;
	fma.rn.f32 	%f1317, %f1306, 0f3FB8AA3B, %f1301;
	mul.f32 	%f1318, %f1316, 0f40400000;
	sub.f32 	%f1319, %f1301, %f1317;
	fma.rn.f32 	%f1320, %f1306, 0f3FB8AA3B, %f1319;
	fma.rn.f32 	%f1321, %f1312, 0f3FB8AA3B, %f1320;
	fma.rn.f32 	%f1322, %f1306, 0f32A55E34, %f1321;
	fma.rn.f32 	%f1323, %f1318, %f1312, %f1322;
	fma.rn.f32 	%f1324, %f1316, %f1306, %f1323;
	add.rn.f32 	%f1325, %f1317, %f1324;
	mov.f32 	%f1326, 0f40400000;
	mul.rn.f32 	%f1327, %f1325, %f1326;
	cvt.rni.f32.f32 	%f1328, %f1327;
	sub.f32 	%f1329, %f1327, %f1328;
	neg.f32 	%f1330, %f1327;
	fma.rn.f32 	%f1331, %f1325, 0f40400000, %f1330;
	neg.f32 	%f1332, %f1317;
	add.rn.f32 	%f1333, %f1325, %f1332;
	neg.f32 	%f1334, %f1333;
	add.rn.f32 	%f1335, %f1324, %f1334;
	fma.rn.f32 	%f1336, %f1335, 0f40400000, %f1331;
	add.f32 	%f1337, %f1329, %f1336;
	setp.gt.f32 	%p167, %f1328, 0f00000000;
	selp.b32 	%r426, 0, -2097152000, %p167;
	setp.eq.f32 	%p168, %f184, 0f00000000;
	setp.eq.f32 	%p169, %f1294, 0f7F800000;
	add.f32 	%f1338, %f184, %f184;
	setp.lt.f32 	%p170, %f1327, 0f00000000;
	selp.f32 	%f1339, 0f00000000, 0f7F800000, %p170;
	abs.f32 	%f1340, %f1327;
	setp.gt.f32 	%p171, %f1340, 0f43180000;
	cvt.rzi.s32.f32 	%r427, %f1328;
	shl.b32 	%r428, %r427, 23;
	sub.s32 	%r429, %r428, %r426;
	mov.b32 	%f1341, %r429;
	add.s32 	%r430, %r426, 2130706432;
	mov.b32 	%f1342, %r430;
	fma.rn.f32 	%f1343, %f1337, 0f391FCB8E, 0f3AAF85ED;
	fma.rn.f32 	%f1344, %f1343, %f1337, 0f3C1D9856;
	fma.rn.f32 	%f1345, %f1344, %f1337, 0f3D6357BB;
	fma.rn.f32 	%f1346, %f1345, %f1337, 0f3E75FDEC;
	fma.rn.f32 	%f1347, %f1346, %f1337, 0f3F317218;
	fma.rn.f32 	%f1348, %f1347, %f1337, 0f3F800000;
	mul.f32 	%f1349, %f1348, %f1342;
	mul.f32 	%f1350, %f1349, %f1341;
	selp.f32 	%f1351, %f1339, %f1350, %p171;
	selp.f32 	%f1352, %f1338, %f1351, %p169;
	selp.f32 	%f1647, %f1338, %f1352, %p168;
$L__BB1_115:
	neg.f32 	%f1355, %f182;
	div.rn.f32 	%f1356, %f1355, %f1647;
	sub.f32 	%f1357, %f1356, %f192;
	fma.rn.f32 	%f1358, %f144, 0f3F000000, %f1636;
	add.f32 	%f1359, %f1635, %f1358;
	neg.f32 	%f1360, %f1359;
	div.rn.f32 	%f1361, %f1360, %f1647;
	sub.f32 	%f1362, %f1361, %f194;
	fma.rn.f32 	%f1363, %f145, 0f3F000000, %f1638;
	add.f32 	%f1364, %f1637, %f1363;
	neg.f32 	%f1365, %f1364;
	div.rn.f32 	%f1366, %f1365, %f1647;
	sub.f32 	%f1367, %f1366, %f196;
	cvt.f64.f32 	%fd69, %f1627;
	add.f32 	%f1368, %f1628, %f162;
	add.f32 	%f1369, %f1628, %f1368;
	cvt.f64.f32 	%fd70, %f1369;
	cvt.f64.f32 	%fd71, %f176;
	fma.rn.f64 	%fd72, %fd71, 0d4000000000000000, %fd70;
	fma.rn.f64 	%fd73, %fd72, 0d3FC5555560000000, %fd69;
	cvt.rn.f32.f64 	%f1627, %fd73;
	cvt.f64.f32 	%fd74, %f1628;
	add.f32 	%f1370, %f1621, %f193;
	cvt.f64.f32 	%fd75, %f1370;
	cvt.f64.f32 	%fd76, %f177;
	fma.rn.f64 	%fd77, %fd76, 0d4000000000000000, %fd75;
	fma.rn.f64 	%fd78, %fd77, 0d3FC5555560000000, %fd74;
	cvt.rn.f32.f64 	%f1628, %fd78;
	cvt.f64.f32 	%fd79, %f1629;
	add.f32 	%f1371, %f1630, %f164;
	add.f32 	%f1372, %f1630, %f1371;
	cvt.f64.f32 	%fd80, %f1372;
	cvt.f64.f32 	%fd81, %f179;
	fma.rn.f64 	%fd82, %fd81, 0d4000000000000000, %fd80;
	fma.rn.f64 	%fd83, %fd82, 0d3FC5555560000000, %fd79;
	cvt.rn.f32.f64 	%f1629, %fd83;
	cvt.f64.f32 	%fd84, %f1630;
	add.f32 	%f1373, %f1622, %f195;
	cvt.f64.f32 	%fd85, %f1373;
	cvt.f64.f32 	%fd86, %f180;
	fma.rn.f64 	%fd87, %fd86, 0d4000000000000000, %fd85;
	fma.rn.f64 	%fd88, %fd87, 0d3FC5555560000000, %fd84;
	cvt.rn.f32.f64 	%f1630, %fd88;
	cvt.f64.f32 	%fd89, %f1631;
	add.f32 	%f1374, %f1632, %f171;
	add.f32 	%f1375, %f1632, %f1374;
	cvt.f64.f32 	%fd90, %f1375;
	fma.rn.f32 	%f1376, %f138, 0f3F000000, %f1632;
	fma.rn.f32 	%f1377, %f1623, 0f3F000000, %f1632;
	add.f32 	%f1378, %f1376, %f1377;
	cvt.f64.f32 	%fd91, %f1378;
	fma.rn.f64 	%fd92, %fd91, 0d4000000000000000, %fd90;
	fma.rn.f64 	%fd93, %fd92, 0d3FC5555560000000, %fd89;
	cvt.rn.f32.f64 	%f1631, %fd93;
	cvt.f64.f32 	%fd94, %f1632;
	sub.f32 	%f1379, %f196, %f197;
	add.f32 	%f1380, %f1623, %f1379;
	cvt.f64.f32 	%fd95, %f1380;
	add.f32 	%f1381, %f171, %f138;
	cvt.f64.f32 	%fd96, %f1381;
	fma.rn.f64 	%fd97, %fd96, 0d4000000000000000, %fd95;
	fma.rn.f64 	%fd98, %fd97, 0d3FC5555560000000, %fd94;
	cvt.rn.f32.f64 	%f1632, %fd98;
	cvt.f64.f32 	%fd99, %f1633;
	add.f32 	%f1382, %f1634, %f172;
	add.f32 	%f1383, %f1634, %f1382;
	cvt.f64.f32 	%fd100, %f1383;
	fma.rn.f32 	%f1384, %f143, 0f3F000000, %f1634;
	fma.rn.f32 	%f1385, %f1624, 0f3F000000, %f1634;
	add.f32 	%f1386, %f1384, %f1385;
	cvt.f64.f32 	%fd101, %f1386;
	fma.rn.f64 	%fd102, %fd101, 0d4000000000000000, %fd100;
	fma.rn.f64 	%fd103, %fd102, 0d3FC5555560000000, %fd99;
	cvt.rn.f32.f64 	%f1633, %fd103;
	cvt.f64.f32 	%fd104, %f1634;
	add.f32 	%f1387, %f1624, %f1357;
	cvt.f64.f32 	%fd105, %f1387;
	add.f32 	%f1388, %f172, %f143;
	cvt.f64.f32 	%fd106, %f1388;
	fma.rn.f64 	%fd107, %fd106, 0d4000000000000000, %fd105;
	fma.rn.f64 	%fd108, %fd107, 0d3FC5555560000000, %fd104;
	cvt.rn.f32.f64 	%f1634, %fd108;
	cvt.f64.f32 	%fd109, %f1635;
	add.f32 	%f1389, %f1636, %f173;
	add.f32 	%f1390, %f1636, %f1389;
	cvt.f64.f32 	%fd110, %f1390;
	fma.rn.f32 	%f1391, %f1625, 0f3F000000, %f1636;
	add.f32 	%f1392, %f1358, %f1391;
	cvt.f64.f32 	%fd111, %f1392;
	fma.rn.f64 	%fd112, %fd111, 0d4000000000000000, %fd110;
	fma.rn.f64 	%fd113, %fd112, 0d3FC5555560000000, %fd109;
	cvt.rn.f32.f64 	%f1635, %fd113;
	cvt.f64.f32 	%fd114, %f1636;
	add.f32 	%f1393, %f1625, %f1362;
	cvt.f64.f32 	%fd115, %f1393;
	add.f32 	%f1394, %f173, %f144;
	cvt.f64.f32 	%fd116, %f1394;
	fma.rn.f64 	%fd117, %fd116, 0d4000000000000000, %fd115;
	fma.rn.f64 	%fd118, %fd117, 0d3FC5555560000000, %fd114;
	cvt.rn.f32.f64 	%f1636, %fd118;
	cvt.f64.f32 	%fd119, %f1637;
	add.f32 	%f1395, %f1638, %f174;
	add.f32 	%f1396, %f1638, %f1395;
	cvt.f64.f32 	%fd120, %f1396;
	fma.rn.f32 	%f1397, %f1626, 0f3F000000, %f1638;
	add.f32 	%f1398, %f1363, %f1397;
	cvt.f64.f32 	%fd121, %f1398;
	fma.rn.f64 	%fd122, %fd121, 0d4000000000000000, %fd120;
	fma.rn.f64 	%fd123, %fd122, 0d3FC5555560000000, %fd119;
	cvt.rn.f32.f64 	%f1637, %fd123;
	cvt.f64.f32 	%fd124, %f1638;
	add.f32 	%f1399, %f1626, %f1367;
	cvt.f64.f32 	%fd125, %f1399;
	add.f32 	%f1400, %f174, %f145;
	cvt.f64.f32 	%fd126, %f1400;
	fma.rn.f64 	%fd127, %fd126, 0d4000000000000000, %fd125;
	fma.rn.f64 	%fd128, %fd127, 0d3FC5555560000000, %fd124;
	cvt.rn.f32.f64 	%f1638, %fd128;
	mul.f32 	%f1401, %f1629, %f1629;
	fma.rn.f32 	%f1402, %f1627, %f1627, %f1401;
	fma.rn.f32 	%f1403, %f1631, %f1631, %f1402;
	cvt.f64.f32 	%fd129, %f1403;
	add.f64 	%fd130, %fd129, 0d3FC999999999999A;
	sqrt.rn.f64 	%fd131, %fd130;
	cvt.rn.f32.f64 	%f213, %fd131;
	mul.f32 	%f1404, %f1635, %f1635;
	fma.rn.f32 	%f1405, %f1633, %f1633, %f1404;
	fma.rn.f32 	%f1406, %f1637, %f1637, %f1405;
	cvt.f64.f32 	%fd132, %f1406;
	add.f64 	%fd133, %fd132, 0d3FC999999999999A;
	sqrt.rn.f64 	%fd134, %fd133;
	cvt.rn.f32.f64 	%f214, %fd134;
	sub.f32 	%f215, %f1627, %f1633;
	sub.f32 	%f216, %f1629, %f1635;
	sub.f32 	%f217, %f1631, %f1637;
	mul.f32 	%f1407, %f216, %f216;
	fma.rn.f32 	%f1408, %f215, %f215, %f1407;
	fma.rn.f32 	%f1409, %f217, %f217, %f1408;
	cvt.f64.f32 	%fd135, %f1409;
	add.f64 	%fd136, %fd135, 0d3FC999999999999A;
	sqrt.rn.f64 	%fd137, %fd136;
	cvt.rn.f32.f64 	%f218, %fd137;
	abs.f32 	%f219, %f213;
	setp.eq.f32 	%p172, %f213, 0f3F800000;
	mov.f32 	%f1648, 0f3F800000;
	@%p172 bra 	$L__BB1_119;
	setp.num.f32 	%p173, %f219, %f219;
	@%p173 bra 	$L__BB1_118;
	mov.f32 	%f1467, 0f40400000;
	add.rn.f32 	%f1648, %f213, %f1467;
	bra.uni 	$L__BB1_119;
$L__BB1_118:
	setp.lt.f32 	%p174, %f219, 0f00800000;
	mul.f32 	%f1410, %f219, 0f4B800000;
	selp.f32 	%f1411, %f1410, %f219, %p174;
	mov.b32 	%r431, %f1411;
	add.s32 	%r432, %r431, -1060439283;
	and.b32  	%r433, %r432, -8388608;
	sub.s32 	%r434, %r431, %r433;
	mov.b32 	%f1412, %r434;
	cvt.rn.f32.s32 	%f1413, %r433;
	selp.f32 	%f1414, 0fC1C00000, 0f00000000, %p174;
	fma.rn.f32 	%f1415, %f1413, 0f34000000, %f1414;
	add.f32 	%f1416, %f1412, 0fBF800000;
	add.f32 	%f1417, %f1412, 0f3F800000;
	rcp.approx.ftz.f32 	%f1418, %f1417;
	add.f32 	%f1419, %f1416, %f1416;
	mul.f32 	%f1420, %f1419, %f1418;
	mul.f32 	%f1421, %f1420, %f1420;
	neg.f32 	%f1422, %f1420;
	sub.f32 	%f1423, %f1416, %f1420;
	add.f32 	%f1424, %f1423, %f1423;
	fma.rn.f32 	%f1425, %f1422, %f1416, %f1424;
	mul.rn.f32 	%f1426, %f1418, %f1425;
	fma.rn.f32 	%f1427, %f1421, 0f3A2C32E4, 0f3B52E7DB;
	fma.rn.f32 	%f1428, %f1427, %f1421, 0f3C93BB73;
	fma.rn.f32 	%f1429, %f1428, %f1421, 0f3DF6384F;
	mul.rn.f32 	%f1430, %f1429, %f1421;
	fma.rn.f32 	%f1431, %f1420, 0f3FB8AA3B, %f1415;
	mul.f32 	%f1432, %f1430, 0f40400000;
	sub.f32 	%f1433, %f1415, %f1431;
	fma.rn.f32 	%f1434, %f1420, 0f3FB8AA3B, %f1433;
	fma.rn.f32 	%f1435, %f1426, 0f3FB8AA3B, %f1434;
	fma.rn.f32 	%f1436, %f1420, 0f32A55E34, %f1435;
	fma.rn.f32 	%f1437, %f1432, %f1426, %f1436;
	fma.rn.f32 	%f1438, %f1430, %f1420, %f1437;
	add.rn.f32 	%f1439, %f1431, %f1438;
	mov.f32 	%f1440, 0f40400000;
	mul.rn.f32 	%f1441, %f1439, %f1440;
	cvt.rni.f32.f32 	%f1442, %f1441;
	sub.f32 	%f1443, %f1441, %f1442;
	neg.f32 	%f1444, %f1441;
	fma.rn.f32 	%f1445, %f1439, 0f40400000, %f1444;
	neg.f32 	%f1446, %f1431;
	add.rn.f32 	%f1447, %f1439, %f1446;
	neg.f32 	%f1448, %f1447;
	add.rn.f32 	%f1449, %f1438, %f1448;
	fma.rn.f32 	%f1450, %f1449, 0f40400000, %f1445;
	add.f32 	%f1451, %f1443, %f1450;
	setp.gt.f32 	%p175, %f1442, 0f00000000;
	selp.b32 	%r435, 0, -2097152000, %p175;
	setp.eq.f32 	%p176, %f213, 0f00000000;
	setp.eq.f32 	%p177, %f219, 0f7F800000;
	add.f32 	%f1452, %f213, %f213;
	setp.lt.f32 	%p178, %f1441, 0f00000000;
	selp.f32 	%f1453, 0f00000000, 0f7F800000, %p178;
	abs.f32 	%f1454, %f1441;
	setp.gt.f32 	%p179, %f1454, 0f43180000;
	cvt.rzi.s32.f32 	%r436, %f1442;
	shl.b32 	%r437, %r436, 23;
	sub.s32 	%r438, %r437, %r435;
	mov.b32 	%f1455, %r438;
	add.s32 	%r439, %r435, 2130706432;
	mov.b32 	%f1456, %r439;
	fma.rn.f32 	%f1457, %f1451, 0f391FCB8E, 0f3AAF85ED;
	fma.rn.f32 	%f1458, %f1457, %f1451, 0f3C1D9856;
	fma.rn.f32 	%f1459, %f1458, %f1451, 0f3D6357BB;
	fma.rn.f32 	%f1460, %f1459, %f1451, 0f3E75FDEC;
	fma.rn.f32 	%f1461, %f1460, %f1451, 0f3F317218;
	fma.rn.f32 	%f1462, %f1461, %f1451, 0f3F800000;
	mul.f32 	%f1463, %f1462, %f1456;
	mul.f32 	%f1464, %f1463, %f1455;
	selp.f32 	%f1465, %f1453, %f1464, %p179;
	selp.f32 	%f1466, %f1452, %f1465, %p177;
	selp.f32 	%f1648, %f1452, %f1466, %p176;
$L__BB1_119:
	abs.f32 	%f223, %f218;
	setp.eq.f32 	%p180, %f218, 0f3F800000;
	mov.f32 	%f1649, 0f3F800000;
	@%p180 bra 	$L__BB1_123;
	setp.num.f32 	%p181, %f223, %f223;
	@%p181 bra 	$L__BB1_122;
	mov.f32 	%f1526, 0f40400000;
	add.rn.f32 	%f1649, %f218, %f1526;
	bra.uni 	$L__BB1_123;
$L__BB1_122:
	setp.lt.f32 	%p182, %f223, 0f00800000;
	mul.f32 	%f1469, %f223, 0f4B800000;
	selp.f32 	%f1470, %f1469, %f223, %p182;
	mov.b32 	%r440, %f1470;
	add.s32 	%r441, %r440, -1060439283;
	and.b32  	%r442, %r441, -8388608;
	sub.s32 	%r443, %r440, %r442;
	mov.b32 	%f1471, %r443;
	cvt.rn.f32.s32 	%f1472, %r442;
	selp.f32 	%f1473, 0fC1C00000, 0f00000000, %p182;
	fma.rn.f32 	%f1474, %f1472, 0f34000000, %f1473;
	add.f32 	%f1475, %f1471, 0fBF800000;
	add.f32 	%f1476, %f1471, 0f3F800000;
	rcp.approx.ftz.f32 	%f1477, %f1476;
	add.f32 	%f1478, %f1475, %f1475;
	mul.f32 	%f1479, %f1478, %f1477;
	mul.f32 	%f1480, %f1479, %f1479;
	neg.f32 	%f1481, %f1479;
	sub.f32 	%f1482, %f1475, %f1479;
	add.f32 	%f1483, %f1482, %f1482;
	fma.rn.f32 	%f1484, %f1481, %f1475, %f1483;
	mul.rn.f32 	%f1485, %f1477, %f1484;
	fma.rn.f32 	%f1486, %f1480, 0f3A2C32E4, 0f3B52E7DB;
	fma.rn.f32 	%f1487, %f1486, %f1480, 0f3C93BB73;
	fma.rn.f32 	%f1488, %f1487, %f1480, 0f3DF6384F;
	mul.rn.f32 	%f1489, %f1488, %f1480;
	fma.rn.f32 	%f1490, %f1479, 0f3FB8AA3B, %f1474;
	mul.f32 	%f1491, %f1489, 0f40400000;
	sub.f32 	%f1492, %f1474, %f1490;
	fma.rn.f32 	%f1493, %f1479, 0f3FB8AA3B, %f1492;
	fma.rn.f32 	%f1494, %f1485, 0f3FB8AA3B, %f1493;
	fma.rn.f32 	%f1495, %f1479, 0f32A55E34, %f1494;
	fma.rn.f32 	%f1496, %f1491, %f1485, %f1495;
	fma.rn.f32 	%f1497, %f1489, %f1479, %f1496;
	add.rn.f32 	%f1498, %f1490, %f1497;
	mov.f32 	%f1499, 0f40400000;
	mul.rn.f32 	%f1500, %f1498, %f1499;
	cvt.rni.f32.f32 	%f1501, %f1500;
	sub.f32 	%f1502, %f1500, %f1501;
	neg.f32 	%f1503, %f1500;
	fma.rn.f32 	%f1504, %f1498, 0f40400000, %f1503;
	neg.f32 	%f1505, %f1490;
	add.rn.f32 	%f1506, %f1498, %f1505;
	neg.f32 	%f1507, %f1506;
	add.rn.f32 	%f1508, %f1497, %f1507;
	fma.rn.f32 	%f1509, %f1508, 0f40400000, %f1504;
	add.f32 	%f1510, %f1502, %f1509;
	setp.gt.f32 	%p183, %f1501, 0f00000000;
	selp.b32 	%r444, 0, -2097152000, %p183;
	setp.eq.f32 	%p184, %f218, 0f00000000;
	setp.eq.f32 	%p185, %f223, 0f7F800000;
	add.f32 	%f1511, %f218, %f218;
	setp.lt.f32 	%p186, %f1500, 0f00000000;
	selp.f32 	%f1512, 0f00000000, 0f7F800000, %p186;
	abs.f32 	%f1513, %f1500;
	setp.gt.f32 	%p187, %f1513, 0f43180000;
	cvt.rzi.s32.f32 	%r445, %f1501;
	shl.b32 	%r446, %r445, 23;
	sub.s32 	%r447, %r446, %r444;
	mov.b32 	%f1514, %r447;
	add.s32 	%r448, %r444, 2130706432;
	mov.b32 	%f1515, %r448;
	fma.rn.f32 	%f1516, %f1510, 0f391FCB8E, 0f3AAF85ED;
	fma.rn.f32 	%f1517, %f1516, %f1510, 0f3C1D9856;
	fma.rn.f32 	%f1518, %f1517, %f1510, 0f3D6357BB;
	fma.rn.f32 	%f1519, %f1518, %f1510, 0f3E75FDEC;
	fma.rn.f32 	%f1520, %f1519, %f1510, 0f3F317218;
	fma.rn.f32 	%f1521, %f1520, %f1510, 0f3F800000;
	mul.f32 	%f1522, %f1521, %f1515;
	mul.f32 	%f1523, %f1522, %f1514;
	selp.f32 	%f1524, %f1512, %f1523, %p187;
	selp.f32 	%f1525, %f1511, %f1524, %p185;
	selp.f32 	%f1649, %f1511, %f1525, %p184;
$L__BB1_123:
	div.rn.f32 	%f227, %f215, %f1649;
	div.rn.f32 	%f228, %f1631, %f1648;
	abs.f32 	%f229, %f214;
	setp.eq.f32 	%p188, %f214, 0f3F800000;
	mov.f32 	%f1650, 0f3F800000;
	@%p188 bra 	$L__BB1_127;
	setp.num.f32 	%p189, %f229, %f229;
	@%p189 bra 	$L__BB1_126;
	mov.f32 	%f1585, 0f40400000;
	add.rn.f32 	%f1650, %f214, %f1585;
	bra.uni 	$L__BB1_127;
$L__BB1_126:
	setp.lt.f32 	%p190, %f229, 0f00800000;
	mul.f32 	%f1528, %f229, 0f4B800000;
	selp.f32 	%f1529, %f1528, %f229, %p190;
	mov.b32 	%r449, %f1529;
	add.s32 	%r450, %r449, -1060439283;
	and.b32  	%r451, %r450, -8388608;
	sub.s32 	%r452, %r449, %r451;
	mov.b32 	%f1530, %r452;
	cvt.rn.f32.s32 	%f1531, %r451;
	selp.f32 	%f1532, 0fC1C00000, 0f00000000, %p190;
	fma.rn.f32 	%f1533, %f1531, 0f34000000, %f1532;
	add.f32 	%f1534, %f1530, 0fBF800000;
	add.f32 	%f1535, %f1530, 0f3F800000;
	rcp.approx.ftz.f32 	%f1536, %f1535;
	add.f32 	%f1537, %f1534, %f1534;
	mul.f32 	%f1538, %f1537, %f1536;
	mul.f32 	%f1539, %f1538, %f1538;
	neg.f32 	%f1540, %f1538;
	sub.f32 	%f1541, %f1534, %f1538;
	add.f32 	%f1542, %f1541, %f1541;
	fma.rn.f32 	%f1543, %f1540, %f1534, %f1542;
	mul.rn.f32 	%f1544, %f1536, %f1543;
	fma.rn.f32 	%f1545, %f1539, 0f3A2C32E4, 0f3B52E7DB;
	fma.rn.f32 	%f1546, %f1545, %f1539, 0f3C93BB73;
	fma.rn.f32 	%f1547, %f1546, %f1539, 0f3DF6384F;
	mul.rn.f32 	%f1548, %f1547, %f1539;
	fma.rn.f32 	%f1549, %f1538, 0f3FB8AA3B, %f1533;
	mul.f32 	%f1550, %f1548, 0f40400000;
	sub.f32 	%f1551, %f1533, %f1549;
	fma.rn.f32 	%f1552, %f1538, 0f3FB8AA3B, %f1551;
	fma.rn.f32 	%f1553, %f1544, 0f3FB8AA3B, %f1552;
	fma.rn.f32 	%f1554, %f1538, 0f32A55E34, %f1553;
	fma.rn.f32 	%f1555, %f1550, %f1544, %f1554;
	fma.rn.f32 	%f1556, %f1548, %f1538, %f1555;
	add.rn.f32 	%f1557, %f1549, %f1556;
	mov.f32 	%f1558, 0f40400000;
	mul.rn.f32 	%f1559, %f1557, %f1558;
	cvt.rni.f32.f32 	%f1560, %f1559;
	sub.f32 	%f1561, %f1559, %f1560;
	neg.f32 	%f1562, %f1559;
	fma.rn.f32 	%f1563, %f1557, 0f40400000, %f1562;
	neg.f32 	%f1564, %f1549;
	add.rn.f32 	%f1565, %f1557, %f1564;
	neg.f32 	%f1566, %f1565;
	add.rn.f32 	%f1567, %f1556, %f1566;
	fma.rn.f32 	%f1568, %f1567, 0f40400000, %f1563;
	add.f32 	%f1569, %f1561, %f1568;
	setp.gt.f32 	%p191, %f1560, 0f00000000;
	selp.b32 	%r453, 0, -2097152000, %p191;
	setp.eq.f32 	%p192, %f214, 0f00000000;
	setp.eq.f32 	%p193, %f229, 0f7F800000;
	add.f32 	%f1570, %f214, %f214;
	setp.lt.f32 	%p194, %f1559, 0f00000000;
	selp.f32 	%f1571, 0f00000000, 0f7F800000, %p194;
	abs.f32 	%f1572, %f1559;
	setp.gt.f32 	%p195, %f1572, 0f43180000;
	cvt.rzi.s32.f32 	%r454, %f1560;
	shl.b32 	%r455, %r454, 23;
	sub.s32 	%r456, %r455, %r453;
	mov.b32 	%f1573, %r456;
	add.s32 	%r457, %r453, 2130706432;
	mov.b32 	%f1574, %r457;
	fma.rn.f32 	%f1575, %f1569, 0f391FCB8E, 0f3AAF85ED;
	fma.rn.f32 	%f1576, %f1575, %f1569, 0f3C1D9856;
	fma.rn.f32 	%f1577, %f1576, %f1569, 0f3D6357BB;
	fma.rn.f32 	%f1578, %f1577, %f1569, 0f3E75FDEC;
	fma.rn.f32 	%f1579, %f1578, %f1569, 0f3F317218;
	fma.rn.f32 	%f1580, %f1579, %f1569, 0f3F800000;
	mul.f32 	%f1581, %f1580, %f1574;
	mul.f32 	%f1582, %f1581, %f1573;
	selp.f32 	%f1583, %f1571, %f1582, %p195;
	selp.f32 	%f1584, %f1570, %f1583, %p193;
	selp.f32 	%f1650, %f1570, %f1584, %p192;
$L__BB1_127:
	div.rn.f32 	%f1586, %f216, %f1649;
	div.rn.f32 	%f1587, %f217, %f1649;
	neg.f32 	%f1588, %f1633;
	div.rn.f32 	%f1589, %f1588, %f1650;
	sub.f32 	%f1624, %f1589, %f227;
	neg.f32 	%f1590, %f1635;
	div.rn.f32 	%f1591, %f1590, %f1650;
	sub.f32 	%f1625, %f1591, %f1586;
	neg.f32 	%f1592, %f1637;
	div.rn.f32 	%f1593, %f1592, %f1650;
	sub.f32 	%f1626, %f1593, %f1587;
	setp.ltu.f32 	%p196, %f1637, 0f41C80000;
	add.s32 	%r488, %r106, 1;
	setp.lt.u32 	%p197, %r106, 499;
	and.pred  	%p198, %p196, %p197;
	sub.f32 	%f1623, %f1587, %f228;
	div.rn.f32 	%f1594, %f1629, %f1648;
	sub.f32 	%f1622, %f1586, %f1594;
	div.rn.f32 	%f1595, %f1627, %f1648;
	sub.f32 	%f1621, %f227, %f1595;
	@%p198 bra 	$L__BB1_79;
	mul.f32 	%f1596, %f1630, %f1630;
	fma.rn.f32 	%f1597, %f1628, %f1628, %f1596;
	fma.rn.f32 	%f1598, %f1632, %f1632, %f1597;
	mul.f32 	%f1599, %f1598, 0f3F000000;
	mul.f32 	%f1600, %f1636, %f1636;
	fma.rn.f32 	%f1601, %f1634, %f1634, %f1600;
	fma.rn.f32 	%f1602, %f1638, %f1638, %f1601;
	mul.f32 	%f1603, %f1602, 0f3F000000;
	cvt.f64.f32 	%fd138, %f1599;
	cvt.f64.f32 	%fd139, %f213;
	rcp.rn.f64 	%fd140, %fd139;
	sub.f64 	%fd141, %fd138, %fd140;
	cvt.rn.f32.f64 	%f1604, %fd141;
	cvt.f64.f32 	%fd142, %f1603;
	cvt.f64.f32 	%fd143, %f214;
	rcp.rn.f64 	%fd144, %fd143;
	sub.f64 	%fd145, %fd142, %fd144;
	cvt.rn.f32.f64 	%f1605, %fd145;
	setp.ge.f32 	%p199, %f1604, 0f00000000;
	setp.ge.f32 	%p200, %f1605, 0f00000000;
	and.pred  	%p201, %p199, %p200;
	selp.u32 	%r458, 1, 0, %p201;
	st.global.v2.u32 	[%rd3], {%r8, %r3};
	st.global.v2.u32 	[%rd3+8], {%r4, %r5};
	st.global.v2.u32 	[%rd3+16], {%r6, %r7};
	st.global.v2.u32 	[%rd3+24], {%r1, %r2};
	st.global.f32 	[%rd3+32], %f10;
	st.global.f64 	[%rd3+40], %fd1;
	st.global.u32 	[%rd2], %r458;
	ret;

}


// ===== COMPILED SASS (sm_100) =====

	.target	sm_100

	.elftype	@"ET_EXEC"


//--------------------- .note.nv.tkinfo           --------------------------
	.section	.note.nv.tkinfo,"",@"SHT_NOTE"
	.sectionflags	@"SHF_NOTE_NV_TKINFO"
	.tkinfo
        /*0018*/ 	.word	0x00000002
        /*0030*/ 	.string	""
        /*0030*/ 	.string	"ptxas"
        /*0030*/ 	.string	"Cuda compilation tools, release 13.0, V13.0.88"
        /*0030*/ 	.string	"Build cuda_13.0.r13.0/compiler.36424714_0"
        /*0030*/ 	.string	"-arch sm_100 -m 64 "



//--------------------- .note.nv.cuinfo           --------------------------
	.section	.note.nv.cuinfo,"",@"SHT_NOTE"
	.sectionflags	@"SHF_NOTE_NV_CUINFO"
        /*0018*/ 	.short	0x0002
        /*001a*/ 	.short	0x0064
        /*001c*/ 	.short	0x0082
	.zero		2


//--------------------- .nv.info                  --------------------------
	.section	.nv.info,"",@"SHT_CUDA_INFO"
	.align	4


	//----- nvinfo : EIATTR_REGCOUNT
	.align		4
        /*0000*/ 	.byte	0x04, 0x2f
        /*0002*/ 	.short	(.L_11 - .L_10)
	.align		4
.L_10:
        /*0004*/ 	.word	index@(_Z8rng_initP17curandStateXORWOWii)
        /*0008*/ 	.word	0x0000001f


	//----- nvinfo : EIATTR_FRAME_SIZE
	.align		4
.L_11:
        /*000c*/ 	.byte	0x04, 0x11
        /*000e*/ 	.short	(.L_13 - .L_12)
	.align		4
.L_12:
        /*0010*/ 	.word	index@(_Z8rng_initP17curandStateXORWOWii)
        /*0014*/ 	.word	0x00000000


	//----- nvinfo : EIATTR_REGCOUNT
	.align		4
.L_13:
        /*0018*/ 	.byte	0x04, 0x2f
        /*001a*/ 	.short	(.L_15 - .L_14)
	.align		4
.L_14:
        /*001c*/ 	.word	index@(_Z10ticsKernelP17curandStateXORWOWPiff)
        /*0020*/ 	.word	0x0000004e


	//----- nvinfo : EIATTR_FRAME_SIZE
	.align		4
.L_15:
        /*0024*/ 	.byte	0x04, 0x11
        /*0026*/ 	.short	(.L_17 - .L_16)
	.align		4
.L_16:
        /*0028*/ 	.word	index@($__internal_4_$__cuda_sm3x_div_rn_noftz_f32_slowpath)
        /*002c*/ 	.word	0x00000000


	//----- nvinfo : EIATTR_FRAME_SIZE
	.align		4
.L_17:
        /*0030*/ 	.byte	0x04, 0x11
        /*0032*/ 	.short	(.L_19 - .L_18)
	.align		4
.L_18:
        /*0034*/ 	.word	index@($__internal_3_$__cuda_sm20_sqrt_rn_f32_slowpath)
        /*0038*/ 	.word	0x00000000


	//----- nvinfo : EIATTR_FRAME_SIZE
	.align		4
.L_19:
        /*003c*/ 	.byte	0x04, 0x11
        /*003e*/ 	.short	(.L_21 - .L_20)
	.align		4
.L_20:
        /*0040*/ 	.word	index@($__internal_2_$__cuda_sm20_dsqrt_rn_f64_mediumpath_v1)
        /*0044*/ 	.word	0x00000000


	//----- nvinfo : EIATTR_FRAME_SIZE
	.align		4
.L_21:
        /*0048*/ 	.byte	0x04, 0x11
        /*004a*/ 	.short	(.L_23 - .L_22)
	.align		4
.L_22:
        /*004c*/ 	.word	index@($__internal_1_$__cuda_sm20_div_rn_f64_full)
        /*0050*/ 	.word	0x00000000


	//----- nvinfo : EIATTR_FRAME_SIZE
	.align		4
.L_23:
        /*0054*/ 	.byte	0x04, 0x11
        /*0056*/ 	.short	(.L_25 - .L_24)
	.align		4
.L_24:
        /*0058*/ 	.word	index@($__internal_0_$__cuda_sm20_dblrcp_rn_slowpath_v3)
        /*005c*/ 	.word	0x00000000


	//----- nvinfo : EIATTR_FRAME_SIZE
	.align		4
.L_25:
        /*0060*/ 	.byte	0x04, 0x11
        /*0062*/ 	.short	(.L_27 - .L_26)
	.align		4
.L_26:
        /*0064*/ 	.word	index@(_Z10ticsKernelP17curandStateXORWOWPiff)
        /*0068*/ 	.word	0x00000000


	//----- nvinfo : EIATTR_MIN_STACK_SIZE
	.align		4
.L_27:
        /*006c*/ 	.byte	0x04, 0x12
        /*006e*/ 	.short	(.L_29 - .L_28)
	.align		4
.L_28:
        /*0070*/ 	.word	index@(_Z10ticsKernelP17curandStateXORWOWPiff)
        /*0074*/ 	.word	0x00000000


	//----- nvinfo : EIATTR_MIN_STACK_SIZE
	.align		4
.L_29:
        /*0078*/ 	.byte	0x04, 0x12
        /*007a*/ 	.short	(.L_31 - .L_30)
	.align		4
.L_30:
        /*007c*/ 	.word	index@(_Z8rng_initP17curandStateXORWOWii)
        /*0080*/ 	.word	0x00000000
.L_31:


//--------------------- .nv.compat                --------------------------
	.section	.nv.compat,"",@"SHT_CUDA_COMPAT_INFO"
	.align	4
        /*0000*/ 	.byte	0x02, 0x09, 0x00, 0x00, 0x02, 0x02, 0x01, 0x00, 0x02, 0x05, 0x05, 0x00, 0x03, 0x07, 0x01, 0x01
        /*0010*/ 	.byte	0x02, 0x03, 0x00, 0x00, 0x02, 0x06, 0x01, 0x00, 0x04, 0x0b, 0x08, 0x00, 0x01, 0x00, 0x00, 0x00
        /*0020*/ 	.byte	0x00, 0x00, 0x00, 0x00


//--------------------- .nv.info._Z10ticsKernelP17curandStateXORWOWPiff --------------------------
	.section	.nv.info._Z10ticsKernelP17curandStateXORWOWPiff,"",@"SHT_CUDA_INFO"
	.sectionflags	@""
	.align	4


	//----- nvinfo : EIATTR_CUDA_API_VERSION
	.align		4
        /*0000*/ 	.byte	0x04, 0x37
        /*0002*/ 	.short	(.L_33 - .L_32)
.L_32:
        /*0004*/ 	.word	0x00000082


	//----- nvinfo : EIATTR_KPARAM_INFO
	.align		4
.L_33:
        /*0008*/ 	.byte	0x04, 0x17
        /*000a*/ 	.short	(.L_35 - .L_34)
.L_34:
        /*000c*/ 	.word	0x00000000
        /*0010*/ 	.short	0x0003
        /*0012*/ 	.short	0x0014
        /*0014*/ 	.byte	0x00, 0xf0, 0x11, 0x00


	//----- nvinfo : EIATTR_KPARAM_INFO
	.align		4
.L_35:
        /*0018*/ 	.byte	0x04, 0x17
        /*001a*/ 	.short	(.L_37 - .L_36)
.L_36:
        /*001c*/ 	.word	0x00000000
        /*0020*/ 	.short	0x0002
        /*0022*/ 	.short	0x0010
        /*0024*/ 	.byte	0x00, 0xf0, 0x11, 0x00


	//----- nvinfo : EIATTR_KPARAM_INFO
	.align		4
.L_37:
        /*0028*/ 	.byte	0x04, 0x17
        /*002a*/ 	.short	(.L_39 - .L_38)
.L_38:
        /*002c*/ 	.word	0x00000000
        /*0030*/ 	.short	0x0001
        /*0032*/ 	.short	0x0008
        /*0034*/ 	.byte	0x00, 0xf5, 0x21, 0x00


	//----- nvinfo : EIATTR_KPARAM_INFO
	.align		4
.L_39:
        /*0038*/ 	.byte	0x04, 0x17
        /*003a*/ 	.short	(.L_41 - .L_40)
.L_40:
        /*003c*/ 	.word	0x00000000
        /*0040*/ 	.short	0x0000
        /*0042*/ 	.short	0x0000
        /*0044*/ 	.byte	0x00, 0xf5, 0x21, 0x00


	//----- nvinfo : EIATTR_SPARSE_MMA_MASK
	.align		4
.L_41:
        /*0048*/ 	.byte	0x03, 0x50
        /*004a*/ 	.short	0x0000


	//----- nvinfo : EIATTR_MAXREG_COUNT
	.align		4
        /*004c*/ 	.byte	0x03, 0x1b
        /*004e*/ 	.short	0x00ff


	//----- nvinfo : EIATTR_MERCURY_ISA_VERSION
	.align		4
        /*0050*/ 	.byte	0x03, 0x5f
        /*0052*/ 	.short	0x0101


	//----- nvinfo : EIATTR_VRC_CTA_INIT_COUNT
	.align		4
        /*0054*/ 	.byte	0x02, 0x4a
	.zero		1
	.zero		1


	//----- nvinfo : EIATTR_EXIT_INSTR_OFFSETS
	.align		4
        /*0058*/ 	.byte	0x04, 0x1c
        /*005a*/ 	.short	(.L_43 - .L_42)


	//   ....[0]....
.L_42:
        /*005c*/ 	.word	0x0000e950


	//----- nvinfo : EIATTR_CRS_STACK_SIZE
	.align		4
.L_43:
        /*0060*/ 	.byte	0x04, 0x1e
        /*0062*/ 	.short	(.L_45 - .L_44)
.L_44:
        /*0064*/ 	.word	0x00000000


	//----- nvinfo : EIATTR_CBANK_PARAM_SIZE
	.align		4
.L_45:
        /*0068*/ 	.byte	0x03, 0x19
        /*006a*/ 	.short	0x0018


	//----- nvinfo : EIATTR_PARAM_CBANK
	.align		4
        /*006c*/ 	.byte	0x04, 0x0a
        /*006e*/ 	.short	(.L_47 - .L_46)
	.align		4
.L_46:
        /*0070*/ 	.word	index@(.nv.constant0._Z10ticsKernelP17curandStateXORWOWPiff)
        /*0074*/ 	.short	0x0380
        /*0076*/ 	.short	0x0018


	//----- nvinfo : EIATTR_SW_WAR
	.align		4
.L_47:
        /*0078*/ 	.byte	0x04, 0x36
        /*007a*/ 	.short	(.L_49 - .L_48)
.L_48:
        /*007c*/ 	.word	0x00000008
.L_49:


//--------------------- .nv.info._Z8rng_initP17curandStateXORWOWii --------------------------
	.section	.nv.info._Z8rng_initP17curandStateXORWOWii,"",@"SHT_CUDA_INFO"
	.sectionflags	@""
	.align	4


	//----- nvinfo : EIATTR_CUDA_API_VERSION
	.align		4
        /*0000*/ 	.byte	0x04, 0x37
        /*0002*/ 	.short	(.L_51 - .L_50)
.L_50:
        /*0004*/ 	.word	0x00000082


	//----- nvinfo : EIATTR_KPARAM_INFO
	.align		4
.L_51:
        /*0008*/ 	.byte	0x04, 0x17
        /*000a*/ 	.short	(.L_53 - .L_52)
.L_52:
        /*000c*/ 	.word	0x00000000
        /*0010*/ 	.short	0x0002
        /*0012*/ 	.short	0x000c
        /*0014*/ 	.byte	0x00, 0xf0, 0x11, 0x00


	//----- nvinfo : EIATTR_KPARAM_INFO
	.align		4
.L_53:
        /*0018*/ 	.byte	0x04, 0x17
        /*001a*/ 	.short	(.L_55 - .L_54)
.L_54:
        /*001c*/ 	.word	0x00000000
        /*0020*/ 	.short	0x0001
        /*0022*/ 	.short	0x0008
        /*0024*/ 	.byte	0x00, 0xf0, 0x11, 0x00


	//----- nvinfo : EIATTR_KPARAM_INFO
	.align		4
.L_55:
        /*0028*/ 	.byte	0x04, 0x17
        /*002a*/ 	.short	(.L_57 - .L_56)
.L_56:
        /*002c*/ 	.word	0x00000000
        /*0030*/ 	.short	0x0000
        /*0032*/ 	.short	0x0000
        /*0034*/ 	.byte	0x00, 0xf5, 0x21, 0x00


	//----- nvinfo : EIATTR_SPARSE_MMA_MASK
	.align		4
.L_57:
        /*0038*/ 	.byte	0x03, 0x50
        /*003a*/ 	.short	0x0000


	//----- nvinfo : EIATTR_MAXREG_COUNT
	.align		4
        /*003c*/ 	.byte	0x03, 0x1b
        /*003e*/ 	.short	0x00ff


	//----- nvinfo : EIATTR_MERCURY_ISA_VERSION
	.align		4
        /*0040*/ 	.byte	0x03, 0x5f
        /*0042*/ 	.short	0x0101


	//----- nvinfo : EIATTR_VRC_CTA_INIT_COUNT
	.align		4
        /*0044*/ 	.byte	0x02, 0x4a
	.zero		1
	.zero		1


	//----- nvinfo : EIATTR_EXIT_INSTR_OFFSETS
	.align		4
        /*0048*/ 	.byte	0x04, 0x1c
        /*004a*/ 	.short	(.L_59 - .L_58)


	//   ....[0]....
.L_58:
        /*004c*/ 	.word	0x00000070


	//   ....[1]....
        /*0050*/ 	.word	0x00000f10


	//----- nvinfo : EIATTR_CRS_STACK_SIZE
	.align		4
.L_59:
        /*0054*/ 	.byte	0x04, 0x1e
        /*0056*/ 	.short	(.L_61 - .L_60)
.L_60:
        /*0058*/ 	.word	0x00000000


	//----- nvinfo : EIATTR_CBANK_PARAM_SIZE
	.align		4
.L_61:
        /*005c*/ 	.byte	0x03, 0x19
        /*005e*/ 	.short	0x0010


	//----- nvinfo : EIATTR_PARAM_CBANK
	.align		4
        /*0060*/ 	.byte	0x04, 0x0a
        /*0062*/ 	.short	(.L_63 - .L_62)
	.align		4
.L_62:
        /*0064*/ 	.word	index@(.nv.constant0._Z8rng_initP17curandStateXORWOWii)
        /*0068*/ 	.short	0x0380
        /*006a*/ 	.short	0x0010


	//----- nvinfo : EIATTR_SW_WAR
	.align		4
.L_63:
        /*006c*/ 	.byte	0x04, 0x36
        /*006e*/ 	.short	(.L_65 - .L_64)
.L_64:
        /*0070*/ 	.word	0x00000008
.L_65:


//--------------------- .nv.callgraph             --------------------------
	.section	.nv.callgraph,"",@"SHT_CUDA_CALLGRAPH"
	.align	4
	.sectionentsize	8
	.align		4
        /*0000*/ 	.word	0x00000000
	.align		4
        /*0004*/ 	.word	0xffffffff
	.align		4
        /*0008*/ 	.word	0x00000000
	.align		4
        /*000c*/ 	.word	0xfffffffe
	.align		4
        /*0010*/ 	.word	0x00000000
	.align		4
        /*0014*/ 	.word	0xfffffffd
	.align		4
        /*0018*/ 	.word	0x00000000
	.align		4
        /*001c*/ 	.word	0xfffffffc


//--------------------- .nv.constant4             --------------------------
	.section	.nv.constant4,"a",@progbits
	.align	8
	.align		8
.nv.constant4:
        /*0000*/ 	.dword	precalc_xorwow_matrix
	.align		8
        /*0008*/ 	.dword	precalc_xorwow_offset_matrix
	.align		8
        /*0010*/ 	.dword	mrg32k3aM1
	.align		8
        /*0018*/ 	.dword	mrg32k3aM2
	.align		8
        /*0020*/ 	.dword	mrg32k3aM1SubSeq
	.align		8
        /*0028*/ 	.dword	mrg32k3aM2SubSeq
	.align		8
        /*0030*/ 	.dword	mrg32k3aM1Seq
	.align		8
        /*0038*/ 	.dword	mrg32k3aM2Seq
	.align		8
        /*0040*/ 	.dword	__cudart_i2opi_f


//--------------------- .nv.constant3             --------------------------
	.section	.nv.constant3,"a",@progbits
	.align	8
.nv.constant3:
	.type		__cr_lgamma_table,@object
	.size		__cr_lgamma_table,(.L_8 - __cr_lgamma_table)
__cr_lgamma_table:
        /*0000*/ 	.byte	0x00, 0x00, 0x00, 0x00, 0x00, 0x00, 0x00, 0x00, 0x00, 0x00, 0x00, 0x00, 0x00, 0x00, 0x00, 0x00
        /*0010*/ 	.byte	0xef, 0x39, 0xfa, 0xfe, 0x42, 0x2e, 0xe6, 0x3f, 0x02, 0x20, 0x2a, 0xfa, 0x0b, 0xab, 0xfc, 0x3f
        /*0020*/ 	.byte	0xf9, 0x2c, 0x92, 0x7c, 0xa7, 0x6c, 0x09, 0x40, 0xc9, 0x79, 0x44, 0x3c, 0x64, 0x26, 0x13, 0x40
        /*0030*/ 	.byte	0xca, 0x01, 0xcf, 0x3a, 0x27, 0x51, 0x1a, 0x40, 0x30, 0xcc, 0x2d, 0xf3, 0xe1, 0x0c, 0x21, 0x40
        /*0040*/ 	.byte	0x0d, 0xb7, 0xfc, 0x82, 0x8e, 0x35, 0x25, 0x40
.L_8:


//--------------------- .text._Z10ticsKernelP17curandStateXORWOWPiff --------------------------
	.section	.text._Z10ticsKernelP17curandStateXORWOWPiff,"ax",@progbits
	.align	128
        .global         _Z10ticsKernelP17curandStateXORWOWPiff
        .type           _Z10ticsKernelP17curandStateXORWOWPiff,@function
        .size           _Z10ticsKernelP17curandStateXORWOWPiff,(.L_x_251 - _Z10ticsKernelP17curandStateXORWOWPiff)
        .other          _Z10ticsKernelP17curandStateXORWOWPiff,@"STO_CUDA_ENTRY STV_DEFAULT"
_Z10ticsKernelP17curandStateXORWOWPiff:
.text._Z10ticsKernelP17curandStateXORWOWPiff:
[----:B------:R-:W-:Y:S01]  /*0000*/  LDC R1, c[0x0][0x37c] ;  /* 0x0000df00ff017b82 */ /* 0x000fe20000000800 */
[----:B------:R-:W-:Y:S01]  /*0010*/  HFMA2 R3, -RZ, RZ, 0.1986083984375, 5856 ;  /* 0x325b6db8ff037431 */ /* 0x000fe200000001ff */
[----:B------:R-:W-:Y:S01]  /*0020*/  MOV R0, 0x3fb8aa3b ;  /* 0x3fb8aa3b00007802 */ /* 0x000fe20000000f00 */
[----:B------:R-:W-:Y:S01]  /*0030*/  HFMA2 R5, -RZ, RZ, 1.642578125, 10.2890625 ;  /* 0x3e924925ff057431 */ /* 0x000fe200000001ff */
[----:B------:R-:W-:Y:S01]  /*0040*/  MOV R13, 0x391fcb8e ;  /* 0x391fcb8e000d7802 */ /* 0x000fe20000000f00 */
[----:B------:R-:W-:Y:S02]  /*0050*/  HFMA2 R9, -RZ, RZ, 0.771484375, 0.21533203125 ;  /* 0x3a2c32e4ff097431 */ /* 0x000fe400000001ff */
[----:B------:R-:W-:-:S04]  /*0060*/  FFMA R0, R3, R0, -5.2486509360960553749e-08 ;  /* 0xb3616d8703007423 */ /* 0x000fc80000000000 */
[----:B------:R-:W-:-:S04]  /*0070*/  FFMA R0, -R5, 1.9251366722983220825e-08, R0 ;  /* 0x32a55e3405007823 */ /* 0x000fc80000000100 */
[----:B------:R-:W-:-:S04]  /*0080*/  FFMA R0, R3, 0.029808623716235160828, R0 ;  /* 0x3cf4313703007823 */ /* 0x000fc80000000000 */
[----:B------:R-:W-:-:S04]  /*0090*/  FFMA R0, -R5, 0.0099362079054117202759, R0 ;  /* 0x3c22cb7a05007823 */ /* 0x000fc80000000100 */
[----:B------:R-:W-:-:S04]  /*00a0*/  FADD R2, R0, 1.5878014564514160156 ;  /* 0x3fcb3d1400027421 */ /* 0x000fc80000000000 */
[C---:B------:R-:W-:Y:S01]  /*00b0*/  FMUL R5, R2.reuse, 2 ;  /* 0x4000000002057820 */ /* 0x040fe20000400000 */
[----:B------:R-:W-:-:S03]  /*00c0*/  FADD R3, R2, -1.5878014564514160156 ;  /* 0xbfcb3d1402037421 */ /* 0x000fc60000000000 */
[----:B------:R-:W0:Y:S01]  /*00d0*/  FRND R4, R5 ;  /* 0x0000000500047307 */ /* 0x000e220000201000 */
[----:B------:R-:W-:Y:S01]  /*00e0*/  FADD R3, R0, -R3 ;  /* 0x8000000300037221 */ /* 0x000fe20000000000 */
[----:B------:R-:W-:Y:S01]  /*00f0*/  FFMA R2, R2, 2, -R5 ;  /* 0x4000000002027823 */ /* 0x000fe20000000805 */
[----:B------:R-:W-:-:S03]  /*0100*/  FSETP.GEU.AND P1, PT, R5, RZ, PT ;  /* 0x000000ff0500720b */ /* 0x000fc60003f2e000 */
[----:B------:R-:W-:Y:S02]  /*0110*/  FFMA R2, R3, 2, R2 ;  /* 0x4000000003027823 */ /* 0x000fe40000000002 */
[----:B------:R-:W1:Y:S01]  /*0120*/  F2I.NTZ R0, R5 ;  /* 0x0000000500007305 */ /* 0x000e620000203100 */
[----:B0-----:R-:W-:Y:S01]  /*0130*/  FADD R3, R5, -R4 ;  /* 0x8000000405037221 */ /* 0x001fe20000000000 */
[----:B------:R-:W-:-:S03]  /*0140*/  FSETP.GT.AND P0, PT, R4, RZ, PT ;  /* 0x000000ff0400720b */ /* 0x000fc60003f04000 */
[----:B------:R-:W-:Y:S01]  /*0150*/  FADD R2, R2, R3 ;  /* 0x0000000302027221 */ /* 0x000fe20000000000 */
[----:B------:R-:W-:Y:S02]  /*0160*/  SEL R7, RZ, 0x83000000, P0 ;  /* 0x83000000ff077807 */ /* 0x000fe40000000000 */
[----:B------:R-:W-:Y:S01]  /*0170*/  FSETP.GT.AND P0, PT, |R5|, 152, PT ;  /* 0x431800000500780b */ /* 0x000fe20003f04200 */
[----:B------:R-:W-:Y:S01]  /*0180*/  FFMA R3, R2, R13, 0.0013391353422775864601 ;  /* 0x3aaf85ed02037423 */ /* 0x000fe2000000000d */
[----:B-1----:R-:W-:Y:S01]  /*0190*/  LEA R0, R0, -R7, 0x17 ;  /* 0x8000000700007211 */ /* 0x002fe200078eb8ff */
[----:B------:R-:W-:Y:S02]  /*01a0*/  VIADD R4, R7, 0x7f000000 ;  /* 0x7f00000007047836 */ /* 0x000fe40000000000 */
[----:B------:R-:W-:-:S04]  /*01b0*/  FFMA R3, R2, R3, 0.0096188392490148544312 ;  /* 0x3c1d985602037423 */ /* 0x000fc80000000003 */
[----:B------:R-:W-:-:S04]  /*01c0*/  FFMA R3, R2, R3, 0.055503588169813156128 ;  /* 0x3d6357bb02037423 */ /* 0x000fc80000000003 */
[----:B------:R-:W-:-:S04]  /*01d0*/  FFMA R3, R2, R3, 0.24022644758224487305 ;  /* 0x3e75fdec02037423 */ /* 0x000fc80000000003 */
[----:B------:R-:W-:-:S04]  /*01e0*/  FFMA R3, R2, R3, 0.69314718246459960938 ;  /* 0x3f31721802037423 */ /* 0x000fc80000000003 */
[----:B------:R-:W-:-:S04]  /*01f0*/  FFMA R3, R2, R3, 1 ;  /* 0x3f80000002037423 */ /* 0x000fc80000000003 */
[----:B------:R-:W-:-:S04]  /*0200*/  FMUL R3, R3, R4 ;  /* 0x0000000403037220 */ /* 0x000fc80000400000 */
[----:B------:R-:W-:Y:S01]  /*0210*/  FMUL R20, R3, R0 ;  /* 0x0000000003147220 */ /* 0x000fe20000400000 */
[----:B------:R-:W-:-:S04]  /*0220*/  @P0 FSEL R20, RZ, +INF , !P1 ;  /* 0x7f800000ff140808 */ /* 0x000fc80004800000 */
[C---:B------:R-:W-:Y:S01]  /*0230*/  FSETP.GEU.AND P0, PT, |R20|.reuse, 1.175494350822287508e-38, PT ;  /* 0x008000001400780b */ /* 0x040fe20003f0e200 */
[C---:B------:R-:W-:Y:S01]  /*0240*/  FMUL R3, |R20|.reuse, 16777216 ;  /* 0x4b80000014037820 */ /* 0x040fe20000400200 */
[----:B------:R-:W-:-:S04]  /*0250*/  FSETP.NEU.AND P2, PT, R20, 1, PT ;  /* 0x3f8000001400780b */ /* 0x000fc80003f4d000 */
[----:B------:R-:W-:-:S04]  /*0260*/  FSEL R3, R3, |R20|, !P0 ;  /* 0x4000001403037208 */ /* 0x000fc80004000000 */
[----:B------:R-:W-:-:S04]  /*0270*/  IADD3 R0, PT, PT, R3, -0x3f3504f3, RZ ;  /* 0xc0cafb0d03007810 */ /* 0x000fc80007ffe0ff */
[----:B------:R-:W-:Y:S02]  /*0280*/  LOP3.LUT R2, R0, 0xff800000, RZ, 0xc0, !PT ;  /* 0xff80000000027812 */ /* 0x000fe400078ec0ff */
[----:B------:R-:W-:Y:S02]  /*0290*/  FSEL R0, RZ, -24, P0 ;  /* 0xc1c00000ff007808 */ /* 0x000fe40000000000 */
[----:B------:R-:W-:-:S05]  /*02a0*/  IADD3 R3, PT, PT, R3, -R2, RZ ;  /* 0x8000000203037210 */ /* 0x000fca0007ffe0ff */
[C---:B------:R-:W-:Y:S01]  /*02b0*/  FADD R5, R3.reuse, 1 ;  /* 0x3f80000003057421 */ /* 0x040fe20000000000 */
[----:B------:R-:W-:Y:S01]  /*02c0*/  FADD R4, R3, -1 ;  /* 0xbf80000003047421 */ /* 0x000fe20000000000 */
[----:B------:R-:W-:-:S03]  /*02d0*/  I2FP.F32.S32 R3, R2 ;  /* 0x0000000200037245 */ /* 0x000fc60000201400 */
[----:B------:R-:W-:Y:S01]  /*02e0*/  FADD R6, R4, R4 ;  /* 0x0000000404067221 */ /* 0x000fe20000000000 */
[----:B------:R-:W0:Y:S01]  /*02f0*/  MUFU.RCP R5, R5 ;  /* 0x0000000500057308 */ /* 0x000e220000001000 */
[----:B------:R-:W-:Y:S02]  /*0300*/  FFMA R0, R3, 1.1920928955078125e-07, R0 ;  /* 0x3400000003007823 */ /* 0x000fe40000000000 */
[----:B0-----:R-:W-:-:S04]  /*0310*/  FMUL R7, R5, R6 ;  /* 0x0000000605077220 */ /* 0x001fc80000400000 */
[----:B------:R-:W-:Y:S01]  /*0320*/  FADD R3, R4, -R7 ;  /* 0x8000000704037221 */ /* 0x000fe20000000000 */
[C---:B------:R-:W-:Y:S01]  /*0330*/  FMUL R2, R7.reuse, R7 ;  /* 0x0000000707027220 */ /* 0x040fe20000400000 */
[----:B------:R-:W-:Y:S02]  /*0340*/  FFMA R11, R7, 1.4426950216293334961, R0 ;  /* 0x3fb8aa3b070b7823 */ /* 0x000fe40000000000 */
[----:B------:R-:W-:Y:S01]  /*0350*/  FADD R3, R3, R3 ;  /* 0x0000000303037221 */ /* 0x000fe20000000000 */
[----:B------:R-:W-:Y:S01]  /*0360*/  FFMA R9, R2, R9, 0.0032181653659790754318 ;  /* 0x3b52e7db02097423 */ /* 0x000fe20000000009 */
[----:B------:R-:W-:Y:S02]  /*0370*/  FADD R0, R0, -R11 ;  /* 0x8000000b00007221 */ /* 0x000fe40000000000 */
[----:B------:R-:W-:Y:S01]  /*0380*/  FFMA R4, R4, -R7, R3 ;  /* 0x8000000704047223 */ /* 0x000fe20000000003 */
[----:B------:R-:W-:Y:S01]  /*0390*/  FFMA R9, R2, R9, 0.018033718690276145935 ;  /* 0x3c93bb7302097423 */ /* 0x000fe20000000009 */
[----:B------:R-:W-:-:S02]  /*03a0*/  FFMA R3, R7, 1.4426950216293334961, R0 ;  /* 0x3fb8aa3b07037823 */ /* 0x000fc40000000000 */
[----:B------:R-:W-:Y:S01]  /*03b0*/  FMUL R4, R5, R4 ;  /* 0x0000000405047220 */ /* 0x000fe20000400000 */
[----:B------:R-:W-:-:S03]  /*03c0*/  FFMA R9, R2, R9, 0.12022458761930465698 ;  /* 0x3df6384f02097423 */ /* 0x000fc60000000009 */
[----:B------:R-:W-:Y:S01]  /*03d0*/  FFMA R0, R4, 1.4426950216293334961, R3 ;  /* 0x3fb8aa3b04007823 */ /* 0x000fe20000000003 */
[----:B------:R-:W-:-:S03]  /*03e0*/  FMUL R2, R2, R9 ;  /* 0x0000000902027220 */ /* 0x000fc60000400000 */
[----:B------:R-:W-:Y:S01]  /*03f0*/  FFMA R3, R7, 1.9251366722983220825e-08, R0 ;  /* 0x32a55e3407037823 */ /* 0x000fe20000000000 */
[----:B------:R-:W-:-:S04]  /*0400*/  FMUL R0, R2, 3 ;  /* 0x4040000002007820 */ /* 0x000fc80000400000 */
[----:B------:R-:W-:-:S04]  /*0410*/  FFMA R3, R4, R0, R3 ;  /* 0x0000000004037223 */ /* 0x000fc80000000003 */
[----:B------:R-:W-:-:S04]  /*0420*/  FFMA R2, R7, R2, R3 ;  /* 0x0000000207027223 */ /* 0x000fc80000000003 */
[----:B------:R-:W-:-:S04]  /*0430*/  FADD R0, R11, R2 ;  /* 0x000000020b007221 */ /* 0x000fc80000000000 */
[----:B------:R-:W-:Y:S01]  /*0440*/  FMUL R3, R0, 3 ;  /* 0x4040000000037820 */ /* 0x000fe20000400000 */
[----:B------:R-:W-:-:S03]  /*0450*/  FADD R11, -R11, R0 ;  /* 0x000000000b0b7221 */ /* 0x000fc60000000100 */
        /* <DEDUP_REMOVED lines=11> */
[----:B------:R-:W-:Y:S02]  /*0510*/  FFMA R5, R0, R13, 0.0013391353422775864601 ;  /* 0x3aaf85ed00057423 */ /* 0x000fe4000000000d */
[----:B------:R-:W-:Y:S01]  /*0520*/  VIADD R4, R7, 0x7f000000 ;  /* 0x7f00000007047836 */ /* 0x000fe20000000000 */
[----:B-1----:R-:W-:Y:S01]  /*0530*/  LEA R7, R2, -R7, 0x17 ;  /* 0x8000000702077211 */ /* 0x002fe200078eb8ff */
[----:B------:R-:W-:-:S04]  /*0540*/  FFMA R5, R0, R5, 0.0096188392490148544312 ;  /* 0x3c1d985600057423 */ /* 0x000fc80000000005 */
[----:B------:R-:W-:-:S04]  /*0550*/  FFMA R5, R0, R5, 0.055503588169813156128 ;  /* 0x3d6357bb00057423 */ /* 0x000fc80000000005 */
[----:B------:R-:W-:-:S04]  /*0560*/  FFMA R5, R0, R5, 0.24022644758224487305 ;  /* 0x3e75fdec00057423 */ /* 0x000fc80000000005 */
[----:B------:R-:W-:-:S04]  /*0570*/  FFMA R5, R0, R5, 0.69314718246459960938 ;  /* 0x3f31721800057423 */ /* 0x000fc80000000005 */
[----:B------:R-:W-:-:S04]  /*0580*/  FFMA R5, R0, R5, 1 ;  /* 0x3f80000000057423 */ /* 0x000fc80000000005 */
[----:B------:R-:W-:-:S04]  /*0590*/  FMUL R4, R5, R4 ;  /* 0x0000000405047220 */ /* 0x000fc80000400000 */
[----:B------:R-:W-:Y:S01]  /*05a0*/  FMUL R7, R4, R7 ;  /* 0x0000000704077220 */ /* 0x000fe20000400000 */
[----:B------:R-:W-:Y:S02]  /*05b0*/  MOV R4, 0x3f800000 ;  /* 0x3f80000000047802 */ /* 0x000fe40000000f00 */
[----:B------:R-:W-:Y:S01]  /*05c0*/  @P0 FSEL R7, RZ, +INF , !P1 ;  /* 0x7f800000ff070808 */ /* 0x000fe20004800000 */
[----:B------:R-:W-:Y:S06]  /*05d0*/  @!P2 BRA `(.L_x_0) ;  /* 0x000000000028a947 */ /* 0x000fec0003800000 */
[----:B------:R-:W-:-:S13]  /*05e0*/  FSETP.NAN.AND P0, PT, |R20|, |R20|, PT ;  /* 0x400000141400720b */ /* 0x000fda0003f08200 */
[----:B------:R-:W-:Y:S01]  /*05f0*/  @P0 FADD R4, R20, 3 ;  /* 0x4040000014040421 */ /* 0x000fe20000000000 */
[----:B------:R-:W-:Y:S06]  /*0600*/  @P0 BRA `(.L_x_0) ;  /* 0x00000000001c0947 */ /* 0x000fec0003800000 */
[----:B------:R-:W-:-:S04]  /*0610*/  FSETP.NEU.AND P0, PT, |R20|, +INF , PT ;  /* 0x7f8000001400780b */ /* 0x000fc80003f0d200 */
[----:B------:R-:W-:-:S13]  /*0620*/  FSETP.NEU.AND P0, PT, R20, RZ, P0 ;  /* 0x000000ff1400720b */ /* 0x000fda000070d000 */
[----:B------:R-:W-:Y:S01]  /*0630*/  @!P0 FADD R4, R20, R20 ;  /* 0x0000001414048221 */ /* 0x000fe20000000000 */
[----:B------:R-:W-:Y:S06]  /*0640*/  @!P0 BRA `(.L_x_0) ;  /* 0x00000000000c8947 */ /* 0x000fec0003800000 */
[----:B------:R-:W-:Y:S02]  /*0650*/  FSETP.GEU.AND P0, PT, R20, RZ, PT ;  /* 0x000000ff1400720b */ /* 0x000fe40003f0e000 */
[----:B------:R-:W-:-:S11]  /*0660*/  MOV R4, R7 ;  /* 0x0000000700047202 */ /* 0x000fd60000000f00 */
[----:B------:R-:W-:-:S07]  /*0670*/  @!P0 FADD R4, -R7, -RZ ;  /* 0x800000ff07048221 */ /* 0x000fce0000000100 */
.L_x_0:
[----:B------:R-:W0:Y:S01]  /*0680*/  MUFU.RCP64H R3, 27.209991455078125 ;  /* 0x403b35c200037908 */ /* 0x000e220000001800 */
[----:B------:R-:W-:Y:S01]  /*0690*/  MOV R10, 0x8f5c28f6 ;  /* 0x8f5c28f6000a7802 */ /* 0x000fe20000000f00 */
[----:B------:R-:W-:Y:S01]  /*06a0*/  IMAD.MOV.U32 R11, RZ, RZ, 0x403b35c2 ;  /* 0x403b35c2ff0b7424 */ /* 0x000fe200078e00ff */
[----:B------:R-:W-:Y:S01]  /*06b0*/  MOV R2, 0x1 ;  /* 0x0000000100027802 */ /* 0x000fe20000000f00 */
[----:B------:R-:W1:Y:S01]  /*06c0*/  LDCU UR4, c[0x0][0x390] ;  /* 0x00007200ff0477ac */ /* 0x000e620008000800 */
[----:B------:R-:W2:Y:S04]  /*06d0*/  LDCU.64 UR6, c[0x0][0x358] ;  /* 0x00006b00ff0677ac */ /* 0x000ea80008000a00 */
[----:B0-----:R-:W-:-:S08]  /*06e0*/  DFMA R6, R2, -R10, 1 ;  /* 0x3ff000000206742b */ /* 0x001fd0000000080a */
[----:B------:R-:W-:-:S08]  /*06f0*/  DFMA R6, R6, R6, R6 ;  /* 0x000000060606722b */ /* 0x000fd00000000006 */
[----:B------:R-:W-:Y:S02]  /*0700*/  DFMA R2, R2, R6, R2 ;  /* 0x000000060202722b */ /* 0x000fe40000000002 */
[----:B-1----:R-:W0:Y:S06]  /*0710*/  F2F.F64.F32 R6, UR4 ;  /* 0x0000000400067d10 */ /* 0x002e2c0008201800 */
[----:B------:R-:W-:-:S08]  /*0720*/  DFMA R8, R2, -R10, 1 ;  /* 0x3ff000000208742b */ /* 0x000fd0000000080a */
[----:B------:R-:W-:Y:S01]  /*0730*/  DFMA R2, R2, R8, R2 ;  /* 0x000000080202722b */ /* 0x000fe20000000002 */
[----:B0-----:R-:W-:-:S07]  /*0740*/  FSETP.GEU.AND P1, PT, |R7|, 6.5827683646048100446e-37, PT ;  /* 0x036000000700780b */ /* 0x001fce0003f2e200 */
[----:B------:R-:W-:-:S08]  /*0750*/  DMUL R8, R6, R2 ;  /* 0x0000000206087228 */ /* 0x000fd00000000000 */
[----:B------:R-:W-:-:S08]  /*0760*/  DFMA R10, R8, -R10, R6 ;  /* 0x8000000a080a722b */ /* 0x000fd00000000006 */
[----:B------:R-:W-:-:S10]  /*0770*/  DFMA R2, R2, R10, R8 ;  /* 0x0000000a0202722b */ /* 0x000fd40000000008 */
[----:B------:R-:W-:-:S05]  /*0780*/  FFMA R0, RZ, 2.9251561164855957031, R3 ;  /* 0x403b35c2ff007823 */ /* 0x000fca0000000003 */
[----:B------:R-:W-:-:S13]  /*0790*/  FSETP.GT.AND P0, PT, |R0|, 1.469367938527859385e-39, PT ;  /* 0x001000000000780b */ /* 0x000fda0003f04200 */
[----:B--2---:R-:W-:Y:S05]  /*07a0*/  @P0 BRA P1, `(.L_x_1) ;  /* 0x0000000000100947 */ /* 0x004fea0000800000 */
[----:B------:R-:W-:-:S07]  /*07b0*/  MOV R18, 0x7d0 ;  /* 0x000007d000127802 */ /* 0x000fce0000000f00 */
[----:B------:R-:W-:Y:S05]  /*07c0*/  CALL.REL.NOINC `($__internal_1_$__cuda_sm20_div_rn_f64_full) ;  /* 0x000000e400107944 */ /* 0x000fea0003c00000 */
[----:B------:R-:W-:Y:S02]  /*07d0*/  MOV R2, R8 ;  /* 0x0000000800027202 */ /* 0x000fe40000000f00 */
[----:B------:R-:W-:-:S07]  /*07e0*/  MOV R3, R9 ;  /* 0x0000000900037202 */ /* 0x000fce0000000f00 */
.L_x_1:
[----:B------:R-:W0:Y:S01]  /*07f0*/  S2R R5, SR_TID.X ;  /* 0x0000000000057919 */ /* 0x000e220000002100 */
[----:B------:R-:W0:Y:S08]  /*0800*/  S2UR UR4, SR_CTAID.X ;  /* 0x00000000000479c3 */ /* 0x000e300000002500 */
[----:B------:R-:W0:Y:S08]  /*0810*/  LDC R6, c[0x0][0x360] ;  /* 0x0000d800ff067b82 */ /* 0x000e300000000800 */
[----:B------:R-:W1:Y:S08]  /*0820*/  LDC.64 R68, c[0x0][0x388] ;  /* 0x0000e200ff447b82 */ /* 0x000e700000000a00 */
[----:B------:R-:W2:Y:S01]  /*0830*/  LDC.64 R40, c[0x0][0x380] ;  /* 0x0000e000ff287b82 */ /* 0x000ea20000000a00 */
[----:B0-----:R-:W-:Y:S01]  /*0840*/  IMAD R6, R6, UR4, R5 ;  /* 0x0000000406067c24 */ /* 0x001fe2000f8e0205 */
[----:B------:R-:W-:Y:S01]  /*0850*/  MOV R18, 0x0 ;  /* 0x0000000000127802 */ /* 0x000fe20000000f00 */
[----:B------:R-:W-:Y:S01]  /*0860*/  UMOV UR8, 0x60000000 ;  /* 0x6000000000087882 */ /* 0x000fe20000000000 */
[----:B------:R-:W-:Y:S01]  /*0870*/  MOV R19, 0x40000000 ;  /* 0x4000000000137802 */ /* 0x000fe20000000f00 */
[----:B------:R-:W-:Y:S01]  /*0880*/  UMOV UR9, 0x400921fb ;  /* 0x400921fb00097882 */ /* 0x000fe20000000000 */
[----:B------:R-:W0:Y:S01]  /*0890*/  LDCU UR4, c[0x0][0x394] ;  /* 0x00007280ff0477ac */ /* 0x000e220008000800 */
[----:B-1----:R-:W-:-:S05]  /*08a0*/  IMAD.WIDE R68, R6, 0x4, R68 ;  /* 0x0000000406447825 */ /* 0x002fca00078e0244 */
[----:B------:R1:W-:Y:S01]  /*08b0*/  STG.E desc[UR6][R68.64], RZ ;  /* 0x000000ff44007986 */ /* 0x0003e2000c101906 */
[----:B--2---:R-:W-:-:S05]  /*08c0*/  IMAD.WIDE R40, R6, 0x30, R40 ;  /* 0x0000003006287825 */ /* 0x004fca00078e0228 */
[----:B------:R-:W2:Y:S04]  /*08d0*/  LDG.E.64 R8, desc[UR6][R40.64] ;  /* 0x0000000628087981 */ /* 0x000ea8000c1e1b00 */
[----:B------:R-:W3:Y:S04]  /*08e0*/  LDG.E.64 R10, desc[UR6][R40.64+0x10] ;  /* 0x00001006280a7981 */ /* 0x000ee8000c1e1b00 */
[----:B------:R-:W4:Y:S04]  /*08f0*/  LDG.E.64 R12, desc[UR6][R40.64+0x8] ;  /* 0x00000806280c7981 */ /* 0x000f28000c1e1b00 */
[----:B------:R1:W5:Y:S04]  /*0900*/  LDG.E R53, desc[UR6][R40.64+0x20] ;  /* 0x0000200628357981 */ /* 0x000368000c1e1900 */
[----:B------:R1:W5:Y:S04]  /*0910*/  LDG.E.64 R38, desc[UR6][R40.64+0x28] ;  /* 0x0000280628267981 */ /* 0x000368000c1e1b00 */
[----:B------:R1:W5:Y:S01]  /*0920*/  LDG.E.64 R36, desc[UR6][R40.64+0x18] ;  /* 0x0000180628247981 */ /* 0x000362000c1e1b00 */
[----:B------:R-:W-:Y:S01]  /*0930*/  I2FP.F32.S32 R6, R6 ;  /* 0x0000000600067245 */ /* 0x000fe20000201400 */
[----:B------:R-:W-:Y:S01]  /*0940*/  BSSY.RECONVERGENT B0, `(.L_x_2) ;  /* 0x0000050000007945 */ /* 0x000fe20003800200 */
[----:B--2---:R-:W-:Y:S01]  /*0950*/  SHF.R.U32.HI R0, RZ, 0x2, R9 ;  /* 0x00000002ff007819 */ /* 0x004fe20000011609 */
[----:B------:R-:W-:-:S03]  /*0960*/  VIADD R34, R8, 0x1ba6d9 ;  /* 0x001ba6d908227836 */ /* 0x000fc60000000000 */
[----:B------:R-:W-:Y:S02]  /*0970*/  LOP3.LUT R0, R0, R9, RZ, 0x3c, !PT ;  /* 0x0000000900007212 */ /* 0x000fe400078e3cff */
[----:B---3--:R-:W-:Y:S02]  /*0980*/  SHF.L.U32 R14, R11, 0x4, RZ ;  /* 0x000000040b0e7819 */ /* 0x008fe400000006ff */
[----:B----4-:R-:W-:Y:S01]  /*0990*/  SHF.R.U32.HI R7, RZ, 0x2, R12 ;  /* 0x00000002ff077819 */ /* 0x010fe2000001160c */
[----:B------:R-:W-:Y:S01]  /*09a0*/  IMAD.SHL.U32 R5, R0, 0x2, RZ ;  /* 0x0000000200057824 */ /* 0x000fe200078e00ff */
[----:B------:R-:W-:Y:S02]  /*09b0*/  SHF.R.U32.HI R9, RZ, 0x2, R10 ;  /* 0x00000002ff097819 */ /* 0x000fe4000001160a */
[----:B------:R-:W-:Y:S02]  /*09c0*/  LOP3.LUT R7, R7, R12, RZ, 0x3c, !PT ;  /* 0x0000000c07077212 */ /* 0x000fe400078e3cff */
[----:B------:R-:W-:-:S02]  /*09d0*/  LOP3.LUT R5, R11, R14, R5, 0x96, !PT ;  /* 0x0000000e0b057212 */ /* 0x000fc400078e9605 */
[----:B------:R-:W-:Y:S02]  /*09e0*/  SHF.R.U32.HI R12, RZ, 0x2, R13 ;  /* 0x00000002ff0c7819 */ /* 0x000fe4000001160d */
[----:B------:R-:W-:Y:S02]  /*09f0*/  LOP3.LUT R35, R5, R0, RZ, 0x3c, !PT ;  /* 0x0000000005237212 */ /* 0x000fe400078e3cff */
[----:B------:R-:W-:Y:S02]  /*0a00*/  SHF.L.U32 R5, R7, 0x1, RZ ;  /* 0x0000000107057819 */ /* 0x000fe400000006ff */
[----:B------:R-:W-:Y:S02]  /*0a10*/  SHF.L.U32 R0, R35, 0x4, RZ ;  /* 0x0000000423007819 */ /* 0x000fe400000006ff */
[----:B------:R-:W-:Y:S02]  /*0a20*/  LOP3.LUT R13, R12, R13, RZ, 0x3c, !PT ;  /* 0x0000000d0c0d7212 */ /* 0x000fe400078e3cff */
[----:B------:R-:W-:-:S02]  /*0a30*/  LOP3.LUT R0, R7, R5, R0, 0x96, !PT ;  /* 0x0000000507007212 */ /* 0x000fc400078e9600 */
[----:B------:R-:W-:Y:S02]  /*0a40*/  SHF.L.U32 R7, R13, 0x1, RZ ;  /* 0x000000010d077819 */ /* 0x000fe400000006ff */
[----:B------:R-:W-:Y:S02]  /*0a50*/  LOP3.LUT R32, R0, R35, RZ, 0x3c, !PT ;  /* 0x0000002300207212 */ /* 0x000fe400078e3cff */
[----:B------:R-:W-:Y:S02]  /*0a60*/  LOP3.LUT R9, R9, R10, RZ, 0x3c, !PT ;  /* 0x0000000a09097212 */ /* 0x000fe400078e3cff */
[----:B------:R-:W-:Y:S01]  /*0a70*/  IADD3 R0, PT, PT, R8, 0xb0f8a, R32 ;  /* 0x000b0f8a08007810 */ /* 0x000fe20007ffe020 */
[----:B------:R-:W-:Y:S01]  /*0a80*/  IMAD.SHL.U32 R14, R32, 0x10, RZ ;  /* 0x00000010200e7824 */ /* 0x000fe200078e00ff */
[----:B------:R-:W-:Y:S02]  /*0a90*/  MOV R5, 0x2f800000 ;  /* 0x2f80000000057802 */ /* 0x000fe40000000f00 */
[----:B------:R-:W-:-:S02]  /*0aa0*/  I2FP.F32.U32 R0, R0 ;  /* 0x0000000000007245 */ /* 0x000fc40000201000 */
[----:B------:R-:W-:Y:S02]  /*0ab0*/  LOP3.LUT R7, R13, R7, R14, 0x96, !PT ;  /* 0x000000070d077212 */ /* 0x000fe400078e960e */
[----:B------:R-:W-:Y:S01]  /*0ac0*/  SHF.R.U32.HI R14, RZ, 0x2, R11 ;  /* 0x00000002ff0e7819 */ /* 0x000fe2000001160b */
[----:B------:R-:W-:Y:S01]  /*0ad0*/  FFMA R12, R0, R5, 1.1641532182693481445e-10 ;  /* 0x2f000000000c7423 */ /* 0x000fe20000000005 */
[----:B------:R-:W-:Y:S02]  /*0ae0*/  LOP3.LUT R33, R7, R32, RZ, 0x3c, !PT ;  /* 0x0000002007217212 */ /* 0x000fe400078e3cff */
[----:B------:R-:W-:Y:S02]  /*0af0*/  SHF.L.U32 R7, R9, 0x1, RZ ;  /* 0x0000000109077819 */ /* 0x000fe400000006ff */
[----:B------:R-:W-:Y:S01]  /*0b00*/  SHF.L.U32 R10, R33, 0x4, RZ ;  /* 0x00000004210a7819 */ /* 0x000fe200000006ff */
[----:B------:R-:W2:Y:S01]  /*0b10*/  F2F.F64.F32 R12, R12 ;  /* 0x0000000c000c7310 */ /* 0x000ea20000201800 */
[----:B------:R-:W-:-:S02]  /*0b20*/  LOP3.LUT R14, R14, R11, RZ, 0x3c, !PT ;  /* 0x0000000b0e0e7212 */ /* 0x000fc400078e3cff */
[----:B------:R-:W-:Y:S02]  /*0b30*/  LOP3.LUT R30, R9, R7, R10, 0x96, !PT ;  /* 0x00000007091e7212 */ /* 0x000fe400078e960a */
[----:B------:R-:W-:Y:S02]  /*0b40*/  SHF.L.U32 R15, R14, 0x1, RZ ;  /* 0x000000010e0f7819 */ /* 0x000fe400000006ff */
[----:B------:R-:W-:Y:S02]  /*0b50*/  LOP3.LUT R30, R30, R33, RZ, 0x3c, !PT ;  /* 0x000000211e1e7212 */ /* 0x000fe400078e3cff */
[----:B------:R-:W-:Y:S02]  /*0b60*/  IADD3 R0, PT, PT, R8, 0x10974f, R33 ;  /* 0x0010974f08007810 */ /* 0x000fe40007ffe021 */
[----:B------:R-:W-:Y:S02]  /*0b70*/  SHF.L.U32 R9, R30, 0x4, RZ ;  /* 0x000000041e097819 */ /* 0x000fe400000006ff */
[----:B------:R-:W-:-:S02]  /*0b80*/  I2FP.F32.U32 R10, R0 ;  /* 0x00000000000a7245 */ /* 0x000fc40000201000 */
[----:B------:R-:W-:Y:S01]  /*0b90*/  LOP3.LUT R9, R14, R15, R9, 0x96, !PT ;  /* 0x0000000f0e097212 */ /* 0x000fe200078e9609 */
[----:B------:R3:W-:Y:S01]  /*0ba0*/  F2F.F32.F64 R0, R2 ;  /* 0x0000000200007310 */ /* 0x0007e20000301000 */
[----:B------:R-:W-:Y:S01]  /*0bb0*/  IADD3 R7, PT, PT, R8, 0x161f14, R30 ;  /* 0x00161f1408077810 */ /* 0x000fe20007ffe01e */
[----:B------:R-:W-:Y:S01]  /*0bc0*/  FFMA R10, R10, R5, 1.1641532182693481445e-10 ;  /* 0x2f0000000a0a7423 */ /* 0x000fe20000000005 */
[----:B------:R-:W-:Y:S01]  /*0bd0*/  LOP3.LUT R31, R9, R30, RZ, 0x3c, !PT ;  /* 0x0000001e091f7212 */ /* 0x000fe200078e3cff */
[----:B--2---:R-:W-:Y:S01]  /*0be0*/  DADD R12, R12, R12 ;  /* 0x000000000c0c7229 */ /* 0x004fe2000000000c */
[----:B------:R-:W-:-:S03]  /*0bf0*/  IADD3 R8, PT, PT, R8, 0x587c5, R35 ;  /* 0x000587c508087810 */ /* 0x000fc60007ffe023 */
[----:B------:R-:W2:Y:S01]  /*0c00*/  F2F.F64.F32 R10, R10 ;  /* 0x0000000a000a7310 */ /* 0x000ea20000201800 */
[----:B------:R-:W-:Y:S02]  /*0c10*/  I2FP.F32.U32 R8, R8 ;  /* 0x0000000800087245 */ /* 0x000fe40000201000 */
[----:B---3--:R-:W-:Y:S01]  /*0c20*/  IADD3 R3, PT, PT, R31, R34, RZ ;  /* 0x000000221f037210 */ /* 0x008fe20007ffe0ff */
[----:B------:R-:W-:Y:S01]  /*0c30*/  DMUL R12, R12, UR8 ;  /* 0x000000080c0c7c28 */ /* 0x000fe20008000000 */
[----:B------:R-:W-:Y:S02]  /*0c40*/  I2FP.F32.U32 R2, R7 ;  /* 0x0000000700027245 */ /* 0x000fe40000201000 */
[----:B------:R-:W-:-:S03]  /*0c50*/  I2FP.F32.U32 R14, R3 ;  /* 0x00000003000e7245 */ /* 0x000fc60000201000 */
[-C--:B------:R-:W-:Y:S01]  /*0c60*/  FFMA R7, R2, R5.reuse, 1.1641532182693481445e-10 ;  /* 0x2f00000002077423 */ /* 0x080fe20000000005 */
[----:B------:R-:W-:Y:S01]  /*0c70*/  F2F.F32.F64 R9, R12 ;  /* 0x0000000c00097310 */ /* 0x000fe20000301000 */
[-C--:B------:R-:W-:Y:S01]  /*0c80*/  FFMA R14, R14, R5.reuse, 1.1641532182693481445e-10 ;  /* 0x2f0000000e0e7423 */ /* 0x080fe20000000005 */
[----:B------:R-:W-:Y:S01]  /*0c90*/  FFMA R5, R8, R5, 1.1641532182693481445e-10 ;  /* 0x2f00000008057423 */ /* 0x000fe20000000005 */
[----:B--2---:R-:W-:-:S03]  /*0ca0*/  DADD R10, R10, R10 ;  /* 0x000000000a0a7229 */ /* 0x004fc6000000000a */
[----:B------:R-:W-:Y:S02]  /*0cb0*/  FADD R8, -R5, 1 ;  /* 0x3f80000005087421 */ /* 0x000fe40000000100 */
[----:B------:R-:W2:Y:S03]  /*0cc0*/  F2F.F64.F32 R16, R14 ;  /* 0x0000000e00107310 */ /* 0x000ea60000201800 */
[----:B------:R-:W-:-:S05]  /*0cd0*/  DMUL R10, R10, UR8 ;  /* 0x000000080a0a7c28 */ /* 0x000fca0008000000 */
[----:B------:R3:W4:Y:S01]  /*0ce0*/  F2F.F64.F32 R2, R7 ;  /* 0x0000000700027310 */ /* 0x0007220000201800 */
[----:B--2---:R-:W-:Y:S01]  /*0cf0*/  DADD R16, R16, R16 ;  /* 0x0000000010107229 */ /* 0x004fe20000000010 */
[----:B---3--:R-:W-:-:S06]  /*0d00*/  IADD3 R7, PT, PT, R8, -0xd000000, RZ ;  /* 0xf300000008077810 */ /* 0x008fcc0007ffe0ff */
[----:B------:R1:W2:Y:S01]  /*0d10*/  F2F.F32.F64 R15, R10 ;  /* 0x0000000a000f7310 */ /* 0x0002a20000301000 */
[----:B------:R-:W-:Y:S01]  /*0d20*/  ISETP.GT.U32.AND P0, PT, R7, 0x727fffff, PT ;  /* 0x727fffff0700780c */ /* 0x000fe20003f04070 */
[----:B0-----:R-:W-:Y:S01]  /*0d30*/  FMUL R7, R6, UR4 ;  /* 0x0000000406077c20 */ /* 0x001fe20008400000 */
[----:B----4-:R-:W-:Y:S02]  /*0d40*/  DFMA R2, R2, R18, -1 ;  /* 0xbff000000202742b */ /* 0x010fe40000000012 */
[----:B------:R-:W-:-:S03]  /*0d50*/  DMUL R18, R16, UR8 ;  /* 0x0000000810127c28 */ /* 0x000fc60008000000 */
[----:B------:R1:W0:Y:S01]  /*0d60*/  MUFU.RSQ R13, R8 ;  /* 0x00000008000d7308 */ /* 0x0002220000001400 */
[----:B------:R-:W-:-:S07]  /*0d70*/  IMAD.MOV.U32 R16, RZ, RZ, RZ ;  /* 0x000000ffff107224 */ /* 0x000fce00078e00ff */
[----:B------:R1:W3:Y:S08]  /*0d80*/  F2F.F32.F64 R2, R2 ;  /* 0x0000000200027310 */ /* 0x0002f00000301000 */
[----:B------:R1:W4:Y:S01]  /*0d90*/  F2F.F32.F64 R18, R18 ;  /* 0x0000001200127310 */ /* 0x0003220000301000 */
[----:B0-2---:R-:W-:Y:S05]  /*0da0*/  @!P0 BRA `(.L_x_3) ;  /* 0x0000000000148947 */ /* 0x005fea0003800000 */
[----:B------:R-:W-:Y:S02]  /*0db0*/  MOV R6, R8 ;  /* 0x0000000800067202 */ /* 0x000fe40000000f00 */
[----:B------:R-:W-:-:S07]  /*0dc0*/  MOV R25, 0xde0 ;  /* 0x00000de000197802 */ /* 0x000fce0000000f00 */
[----:B-1-345:R-:W-:Y:S05]  /*0dd0*/  CALL.REL.NOINC `($__internal_3_$__cuda_sm20_sqrt_rn_f32_slowpath) ;  /* 0x000000e400747944 */ /* 0x03afea0003c00000 */
[----:B------:R-:W-:Y:S01]  /*0de0*/  MOV R24, R17 ;  /* 0x0000001100187202 */ /* 0x000fe20000000f00 */
[----:B------:R-:W-:Y:S06]  /*0df0*/  BRA `(.L_x_4) ;  /* 0x0000000000107947 */ /* 0x000fec0003800000 */
.L_x_3:
[----:B-1----:R-:W-:Y:S01]  /*0e00*/  FMUL.FTZ R3, R8, R13 ;  /* 0x0000000d08037220 */ /* 0x002fe20000410000 */
[----:B------:R-:W-:-:S03]  /*0e10*/  FMUL.FTZ R13, R13, 0.5 ;  /* 0x3f0000000d0d7820 */ /* 0x000fc60000410000 */
[----:B------:R-:W-:-:S04]  /*0e20*/  FFMA R8, -R3, R3, R8 ;  /* 0x0000000303087223 */ /* 0x000fc80000000108 */
[----:B------:R-:W-:-:S07]  /*0e30*/  FFMA R24, R8, R13, R3 ;  /* 0x0000000d08187223 */ /* 0x000fce0000000003 */
.L_x_4:
[----:B------:R-:W-:Y:S05]  /*0e40*/  BSYNC.RECONVERGENT B0 ;  /* 0x0000000000007941 */ /* 0x000fea0003800200 */
.L_x_2:
[----:B------:R-:W-:Y:S02]  /*0e50*/  HFMA2 R6, -RZ, RZ, 0.66259765625, 2.662109375 ;  /* 0x394d4153ff067431 */ /* 0x000fe400000001ff */
[----:B------:R-:W-:Y:S01]  /*0e60*/  FFMA R3, RZ, RZ, RZ ;  /* 0x000000ffff037223 */ /* 0x000fe200000000ff */
[----:B------:R-:W-:Y:S02]  /*0e70*/  BSSY.RECONVERGENT B0, `(.L_x_5) ;  /* 0x0000090000007945 */ /* 0x000fe40003800200 */
[----:B------:R-:W-:-:S04]  /*0e80*/  FFMA R6, RZ, -R6, 0.0083327032625675201416 ;  /* 0x3c0885e4ff067423 */ /* 0x000fc80000000806 */
[----:B------:R-:W-:-:S04]  /*0e90*/  FFMA R6, RZ, R6, -0.16666662693023681641 ;  /* 0xbe2aaaa8ff067423 */ /* 0x000fc80000000006 */
[----:B------:R-:W-:-:S04]  /*0ea0*/  FFMA R3, R3, R6, RZ ;  /* 0x0000000603037223 */ /* 0x000fc800000000ff */
[----:B------:R-:W-:-:S05]  /*0eb0*/  FFMA R6, -R3, R24, RZ ;  /* 0x0000001803067223 */ /* 0x000fca00000001ff */
[----:B------:R-:W-:Y:S02]  /*0ec0*/  FSETP.GEU.AND P0, PT, R6, R9, PT ;  /* 0x000000090600720b */ /* 0x000fe40003f0e000 */
[----:B------:R-:W-:Y:S02]  /*0ed0*/  MOV R6, 0x40c90fdb ;  /* 0x40c90fdb00067802 */ /* 0x000fe40000000f00 */
[----:B------:R-:W-:Y:S02]  /*0ee0*/  FSEL R17, RZ, 6.2831854820251464844, !P0 ;  /* 0x40c90fdbff117808 */ /* 0x000fe40004000000 */
[----:B------:R-:W-:-:S07]  /*0ef0*/  FSEL R6, R6, -6.2831854820251464844, !P0 ;  /* 0xc0c90fdb06067808 */ /* 0x000fce0004000000 */
.L_x_12:
[----:B------:R-:W-:Y:S01]  /*0f00*/  FMUL R6, R6, 0.5 ;  /* 0x3f00000006067820 */ /* 0x000fe20000400000 */
[----:B------:R-:W-:Y:S03]  /*0f10*/  BSSY.RECONVERGENT B1, `(.L_x_6) ;  /* 0x0000069000017945 */ /* 0x000fe60003800200 */
[----:B------:R-:W-:-:S04]  /*0f20*/  FADD R19, R6, R17 ;  /* 0x0000001106137221 */ /* 0x000fc80000000000 */
[C---:B------:R-:W-:Y:S01]  /*0f30*/  FMUL R3, R19.reuse, 0.63661974668502807617 ;  /* 0x3f22f98313037820 */ /* 0x040fe20000400000 */
[----:B------:R-:W-:-:S05]  /*0f40*/  FSETP.GE.AND P0, PT, |R19|, 105615, PT ;  /* 0x47ce47801300780b */ /* 0x000fca0003f06200 */
[----:B------:R-:W0:Y:S02]  /*0f50*/  F2I.NTZ R3, R3 ;  /* 0x0000000300037305 */ /* 0x000e240000203100 */
[----:B0-----:R-:W-:-:S05]  /*0f60*/  I2FP.F32.S32 R22, R3 ;  /* 0x0000000300167245 */ /* 0x001fca0000201400 */
[----:B------:R-:W-:-:S04]  /*0f70*/  FFMA R21, R22, -1.5707962512969970703, R19 ;  /* 0xbfc90fda16157823 */ /* 0x000fc80000000013 */
[----:B------:R-:W-:-:S04]  /*0f80*/  FFMA R21, R22, -7.5497894158615963534e-08, R21 ;  /* 0xb3a2216816157823 */ /* 0x000fc80000000015 */
[----:B------:R-:W-:Y:S01]  /*0f90*/  FFMA R25, R22, -5.3903029534742383927e-15, R21 ;  /* 0xa7c234c516197823 */ /* 0x000fe20000000015 */
[----:B------:R-:W-:Y:S06]  /*0fa0*/  @!P0 BRA `(.L_x_7) ;  /* 0x00000004007c8947 */ /* 0x000fec0003800000 */
[----:B------:R-:W-:-:S13]  /*0fb0*/  FSETP.NEU.AND P0, PT, |R19|, +INF , PT ;  /* 0x7f8000001300780b */ /* 0x000fda0003f0d200 */
[----:B------:R-:W-:Y:S01]  /*0fc0*/  @!P0 FMUL R25, RZ, R19 ;  /* 0x00000013ff198220 */ /* 0x000fe20000400000 */
[----:B------:R-:W-:Y:S01]  /*0fd0*/  @!P0 IMAD.MOV.U32 R3, RZ, RZ, RZ ;  /* 0x000000ffff038224 */ /* 0x000fe200078e00ff */
[----:B------:R-:W-:Y:S06]  /*0fe0*/  @!P0 BRA `(.L_x_7) ;  /* 0x00000004006c8947 */ /* 0x000fec0003800000 */
[----:B------:R-:W-:Y:S01]  /*0ff0*/  SHF.L.U32 R3, R19, 0x8, RZ ;  /* 0x0000000813037819 */ /* 0x000fe200000006ff */
[----:B------:R-:W-:Y:S01]  /*1000*/  HFMA2 R25, -RZ, RZ, 0, 0 ;  /* 0x00000000ff197431 */ /* 0x000fe200000001ff */
[----:B------:R-:W-:Y:S01]  /*1010*/  MOV R28, RZ ;  /* 0x000000ff001c7202 */ /* 0x000fe20000000f00 */
[----:B------:R-:W0:Y:S01]  /*1020*/  LDCU.64 UR8, c[0x4][0x40] ;  /* 0x01000800ff0877ac */ /* 0x000e220008000a00 */
[----:B------:R-:W-:Y:S01]  /*1030*/  LOP3.LUT R21, R3, 0x80000000, RZ, 0xfc, !PT ;  /* 0x8000000003157812 */ /* 0x000fe200078efcff */
[----:B------:R-:W-:Y:S01]  /*1040*/  UMOV UR5, URZ ;  /* 0x000000ff00057c82 */ /* 0x000fe20008000000 */
[----:B------:R-:W-:-:S05]  /*1050*/  UMOV UR4, URZ ;  /* 0x000000ff00047c82 */ /* 0x000fca0008000000 */
.L_x_8:
[----:B0-----:R-:W-:Y:S01]  /*1060*/  MOV R26, UR8 ;  /* 0x00000008001a7c02 */ /* 0x001fe20008000f00 */
[----:B------:R-:W-:-:S05]  /*1070*/  IMAD.U32 R27, RZ, RZ, UR9 ;  /* 0x00000009ff1b7e24 */ /* 0x000fca000f8e00ff */
[----:B------:R-:W2:Y:S01]  /*1080*/  LDG.E.CONSTANT R22, desc[UR6][R26.64] ;  /* 0x000000061a167981 */ /* 0x000ea2000c1e9900 */
[----:B------:R-:W-:Y:S01]  /*1090*/  UIADD3 UR4, UPT, UPT, UR4, 0x1, URZ ;  /* 0x0000000104047890 */ /* 0x000fe2000fffe0ff */
[C---:B------:R-:W-:Y:S01]  /*10a0*/  ISETP.EQ.AND P0, PT, R28.reuse, RZ, PT ;  /* 0x000000ff1c00720c */ /* 0x040fe20003f02270 */
[----:B------:R-:W-:Y:S01]  /*10b0*/  UIADD3 UR8, UP1, UPT, UR8, 0x4, URZ ;  /* 0x0000000408087890 */ /* 0x000fe2000ff3e0ff */
[C---:B------:R-:W-:Y:S01]  /*10c0*/  ISETP.EQ.AND P1, PT, R28.reuse, 0x4, PT ;  /* 0x000000041c00780c */ /* 0x040fe20003f22270 */
[----:B------:R-:W-:Y:S01]  /*10d0*/  UISETP.NE.AND UP0, UPT, UR4, 0x6, UPT ;  /* 0x000000060400788c */ /* 0x000fe2000bf05270 */
[C---:B------:R-:W-:Y:S01]  /*10e0*/  ISETP.EQ.AND P2, PT, R28.reuse, 0x8, PT ;  /* 0x000000081c00780c */ /* 0x040fe20003f42270 */
[----:B------:R-:W-:Y:S01]  /*10f0*/  UIADD3.X UR9, UPT, UPT, URZ, UR9, URZ, UP1, !UPT ;  /* 0x00000009ff097290 */ /* 0x000fe20008ffe4ff */
[C---:B------:R-:W-:Y:S02]  /*1100*/  ISETP.EQ.AND P3, PT, R28.reuse, 0xc, PT ;  /* 0x0000000c1c00780c */ /* 0x040fe40003f62270 */
[----:B------:R-:W-:-:S02]  /*1110*/  ISETP.EQ.AND P4, PT, R28, 0x10, PT ;  /* 0x000000101c00780c */ /* 0x000fc40003f82270 */
[C---:B------:R-:W-:Y:S02]  /*1120*/  ISETP.EQ.AND P5, PT, R28.reuse, 0x14, PT ;  /* 0x000000141c00780c */ /* 0x040fe40003fa2270 */
[----:B------:R-:W-:Y:S01]  /*1130*/  IADD3 R28, PT, PT, R28, 0x4, RZ ;  /* 0x000000041c1c7810 */ /* 0x000fe20007ffe0ff */
[----:B--2---:R-:W-:-:S03]  /*1140*/  IMAD.WIDE.U32 R22, R22, R21, RZ ;  /* 0x0000001516167225 */ /* 0x004fc600078e00ff */
[----:B------:R-:W-:-:S04]  /*1150*/  IADD3 R3, P6, PT, R22, R25, RZ ;  /* 0x0000001916037210 */ /* 0x000fc80007fde0ff */
[----:B------:R-:W-:Y:S01]  /*1160*/  IADD3.X R25, PT, PT, R23, UR5, RZ, P6, !PT ;  /* 0x0000000517197c10 */ /* 0x000fe2000b7fe4ff */
[----:B------:R-:W-:Y:S01]  /*1170*/  @P4 IMAD.MOV.U32 R10, RZ, RZ, R3 ;  /* 0x000000ffff0a4224 */ /* 0x000fe200078e0003 */
[-C--:B------:R-:W-:Y:S02]  /*1180*/  @P0 MOV R14, R3.reuse ;  /* 0x00000003000e0202 */ /* 0x080fe40000000f00 */
[-C--:B------:R-:W-:Y:S02]  /*1190*/  @P1 MOV R13, R3.reuse ;  /* 0x00000003000d1202 */ /* 0x080fe40000000f00 */
[-C--:B------:R-:W-:Y:S02]  /*11a0*/  @P2 MOV R12, R3.reuse ;  /* 0x00000003000c2202 */ /* 0x080fe40000000f00 */
[-C--:B------:R-:W-:Y:S02]  /*11b0*/  @P3 MOV R11, R3.reuse ;  /* 0x00000003000b3202 */ /* 0x080fe40000000f00 */
[----:B------:R-:W-:Y:S01]  /*11c0*/  @P5 MOV R8, R3 ;  /* 0x0000000300085202 */ /* 0x000fe20000000f00 */
[----:B------:R-:W-:Y:S06]  /*11d0*/  BRA.U UP0, `(.L_x_8) ;  /* 0xfffffffd00a07547 */ /* 0x000fec000b83ffff */
[----:B------:R-:W-:Y:S01]  /*11e0*/  SHF.R.U32.HI R3, RZ, 0x17, R19 ;  /* 0x00000017ff037819 */ /* 0x000fe20000011613 */
[----:B------:R-:W-:Y:S03]  /*11f0*/  BSSY.RECONVERGENT B2, `(.L_x_9) ;  /* 0x0000028000027945 */ /* 0x000fe60003800200 */
[C---:B------:R-:W-:Y:S02]  /*1200*/  LOP3.LUT R21, R3.reuse, 0xe0, RZ, 0xc0, !PT ;  /* 0x000000e003157812 */ /* 0x040fe400078ec0ff */
[----:B------:R-:W-:Y:S02]  /*1210*/  LOP3.LUT P6, RZ, R3, 0x1f, RZ, 0xc0, !PT ;  /* 0x0000001f03ff7812 */ /* 0x000fe400078cc0ff */
[----:B------:R-:W-:-:S04]  /*1220*/  IADD3 R21, PT, PT, R21, -0x80, RZ ;  /* 0xffffff8015157810 */ /* 0x000fc80007ffe0ff */
[----:B------:R-:W-:-:S04]  /*1230*/  SHF.R.U32.HI R21, RZ, 0x5, R21 ;  /* 0x00000005ff157819 */ /* 0x000fc80000011615 */
[----:B------:R-:W-:-:S04]  /*1240*/  LEA R26, -R21, RZ, 0x2 ;  /* 0x000000ff151a7211 */ /* 0x000fc800078e11ff */
[C---:B------:R-:W-:Y:S02]  /*1250*/  ISETP.EQ.AND P3, PT, R26.reuse, -0x18, PT ;  /* 0xffffffe81a00780c */ /* 0x040fe40003f62270 */
[C---:B------:R-:W-:Y:S02]  /*1260*/  ISETP.EQ.AND P4, PT, R26.reuse, -0x14, PT ;  /* 0xffffffec1a00780c */ /* 0x040fe40003f82270 */
[C---:B------:R-:W-:Y:S02]  /*1270*/  ISETP.EQ.AND P2, PT, R26.reuse, -0x10, PT ;  /* 0xfffffff01a00780c */ /* 0x040fe40003f42270 */
[C---:B------:R-:W-:Y:S02]  /*1280*/  ISETP.EQ.AND P1, PT, R26.reuse, -0xc, PT ;  /* 0xfffffff41a00780c */ /* 0x040fe40003f22270 */
[C---:B------:R-:W-:Y:S02]  /*1290*/  ISETP.EQ.AND P0, PT, R26.reuse, -0x8, PT ;  /* 0xfffffff81a00780c */ /* 0x040fe40003f02270 */
[----:B------:R-:W-:-:S03]  /*12a0*/  ISETP.EQ.AND P5, PT, R26, RZ, PT ;  /* 0x000000ff1a00720c */ /* 0x000fc60003fa2270 */
[----:B------:R-:W-:Y:S01]  /*12b0*/  @P3 IMAD.MOV.U32 R21, RZ, RZ, R14 ;  /* 0x000000ffff153224 */ /* 0x000fe200078e000e */
[C---:B------:R-:W-:Y:S02]  /*12c0*/  ISETP.EQ.AND P3, PT, R26.reuse, -0x4, PT ;  /* 0xfffffffc1a00780c */ /* 0x040fe40003f62270 */
[----:B------:R-:W-:Y:S02]  /*12d0*/  @P4 MOV R22, R14 ;  /* 0x0000000e00164202 */ /* 0x000fe40000000f00 */
[-C--:B------:R-:W-:Y:S02]  /*12e0*/  @P4 MOV R21, R13.reuse ;  /* 0x0000000d00154202 */ /* 0x080fe40000000f00 */
[----:B------:R-:W-:Y:S02]  /*12f0*/  ISETP.EQ.AND P4, PT, R26, 0x4, PT ;  /* 0x000000041a00780c */ /* 0x000fe40003f82270 */
[----:B------:R-:W-:Y:S01]  /*1300*/  @P2 MOV R22, R13 ;  /* 0x0000000d00162202 */ /* 0x000fe20000000f00 */
[----:B------:R-:W-:Y:S01]  /*1310*/  @P1 IMAD.MOV.U32 R22, RZ, RZ, R12 ;  /* 0x000000ffff161224 */ /* 0x000fe200078e000c */
[----:B------:R-:W-:-:S02]  /*1320*/  @P2 MOV R21, R12 ;  /* 0x0000000c00152202 */ /* 0x000fc40000000f00 */
[-C--:B------:R-:W-:Y:S02]  /*1330*/  @P1 MOV R21, R11.reuse ;  /* 0x0000000b00151202 */ /* 0x080fe40000000f00 */
[----:B------:R-:W-:Y:S02]  /*1340*/  @P0 MOV R22, R11 ;  /* 0x0000000b00160202 */ /* 0x000fe40000000f00 */
[-C--:B------:R-:W-:Y:S01]  /*1350*/  @P0 MOV R21, R10.reuse ;  /* 0x0000000a00150202 */ /* 0x080fe20000000f00 */
[----:B------:R-:W-:Y:S01]  /*1360*/  @P3 IMAD.MOV.U32 R21, RZ, RZ, R8 ;  /* 0x000000ffff153224 */ /* 0x000fe200078e0008 */
[----:B------:R-:W-:Y:S02]  /*1370*/  @P3 MOV R22, R10 ;  /* 0x0000000a00163202 */ /* 0x000fe40000000f00 */
[----:B------:R-:W-:Y:S02]  /*1380*/  @P5 MOV R22, R8 ;  /* 0x0000000800165202 */ /* 0x000fe40000000f00 */
[----:B------:R-:W-:-:S02]  /*1390*/  @P5 MOV R21, R25 ;  /* 0x0000001900155202 */ /* 0x000fc40000000f00 */
[----:B------:R-:W-:Y:S01]  /*13a0*/  @P4 MOV R22, R25 ;  /* 0x0000001900164202 */ /* 0x000fe20000000f00 */
[----:B------:R-:W-:Y:S06]  /*13b0*/  @!P6 BRA `(.L_x_10) ;  /* 0x00000000002ce947 */ /* 0x000fec0003800000 */
[----:B------:R-:W-:Y:S01]  /*13c0*/  @P2 MOV R23, R14 ;  /* 0x0000000e00172202 */ /* 0x000fe20000000f00 */
[----:B------:R-:W-:Y:S01]  /*13d0*/  @P1 IMAD.MOV.U32 R23, RZ, RZ, R13 ;  /* 0x000000ffff171224 */ /* 0x000fe200078e000d */
[----:B------:R-:W-:Y:S02]  /*13e0*/  @P0 MOV R23, R12 ;  /* 0x0000000c00170202 */ /* 0x000fe40000000f00 */
[----:B------:R-:W-:Y:S02]  /*13f0*/  ISETP.EQ.AND P0, PT, R26, 0x8, PT ;  /* 0x000000081a00780c */ /* 0x000fe40003f02270 */
[----:B------:R-:W-:Y:S02]  /*1400*/  @P3 MOV R23, R11 ;  /* 0x0000000b00173202 */ /* 0x000fe40000000f00 */
[----:B------:R-:W-:Y:S02]  /*1410*/  @P5 MOV R23, R10 ;  /* 0x0000000a00175202 */ /* 0x000fe40000000f00 */
[----:B------:R-:W-:-:S02]  /*1420*/  @P4 MOV R23, R8 ;  /* 0x0000000800174202 */ /* 0x000fc40000000f00 */
[----:B------:R-:W-:-:S04]  /*1430*/  LOP3.LUT R3, R3, 0x1f, RZ, 0xc0, !PT ;  /* 0x0000001f03037812 */ /* 0x000fc800078ec0ff */
[----:B------:R-:W-:Y:S01]  /*1440*/  SHF.L.W.U32.HI R21, R22, R3, R21 ;  /* 0x0000000316157219 */ /* 0x000fe20000010e15 */
[----:B------:R-:W-:-:S05]  /*1450*/  @P0 IMAD.MOV.U32 R23, RZ, RZ, R25 ;  /* 0x000000ffff170224 */ /* 0x000fca00078e0019 */
[----:B------:R-:W-:-:S07]  /*1460*/  SHF.L.W.U32.HI R22, R23, R3, R22 ;  /* 0x0000000317167219 */ /* 0x000fce0000010e16 */
.L_x_10:
[----:B------:R-:W-:Y:S05]  /*1470*/  BSYNC.RECONVERGENT B2 ;  /* 0x0000000000027941 */ /* 0x000fea0003800200 */
.L_x_9:
[C---:B------:R-:W-:Y:S01]  /*1480*/  SHF.L.W.U32.HI R28, R22.reuse, 0x2, R21 ;  /* 0x00000002161c7819 */ /* 0x040fe20000010e15 */
[----:B------:R-:W-:Y:S01]  /*1490*/  UMOV UR4, 0x54442d19 ;  /* 0x54442d1900047882 */ /* 0x000fe20000000000 */
[----:B------:R-:W-:Y:S01]  /*14a0*/  SHF.L.U32 R22, R22, 0x2, RZ ;  /* 0x0000000216167819 */ /* 0x000fe200000006ff */
[----:B------:R-:W-:Y:S01]  /*14b0*/  UMOV UR5, 0x3bf921fb ;  /* 0x3bf921fb00057882 */ /* 0x000fe20000000000 */
[----:B------:R-:W-:Y:S02]  /*14c0*/  SHF.R.S32.HI R3, RZ, 0x1f, R28 ;  /* 0x0000001fff037819 */ /* 0x000fe4000001141c */
[----:B------:R-:W-:Y:S02]  /*14d0*/  ISETP.GE.AND P0, PT, R19, RZ, PT ;  /* 0x000000ff1300720c */ /* 0x000fe40003f06270 */
[C---:B------:R-:W-:Y:S02]  /*14e0*/  LOP3.LUT R26, R3.reuse, R22, RZ, 0x3c, !PT ;  /* 0x00000016031a7212 */ /* 0x040fe400078e3cff */
[----:B------:R-:W-:-:S02]  /*14f0*/  LOP3.LUT R27, R3, R28, RZ, 0x3c, !PT ;  /* 0x0000001c031b7212 */ /* 0x000fc400078e3cff */
[----:B------:R-:W-:Y:S02]  /*1500*/  SHF.R.U32.HI R3, RZ, 0x1e, R21 ;  /* 0x0000001eff037819 */ /* 0x000fe40000011615 */
[----:B------:R-:W0:Y:S01]  /*1510*/  I2F.F64.S64 R22, R26 ;  /* 0x0000001a00167312 */ /* 0x000e220000301c00 */
[C---:B------:R-:W-:Y:S02]  /*1520*/  LOP3.LUT R21, R28.reuse, R19, RZ, 0x3c, !PT ;  /* 0x000000131c157212 */ /* 0x040fe400078e3cff */
[----:B------:R-:W-:Y:S02]  /*1530*/  LEA.HI R3, R28, R3, RZ, 0x1 ;  /* 0x000000031c037211 */ /* 0x000fe400078f08ff */
[----:B------:R-:W-:Y:S02]  /*1540*/  ISETP.GE.AND P1, PT, R21, RZ, PT ;  /* 0x000000ff1500720c */ /* 0x000fe40003f26270 */
[----:B------:R-:W-:-:S04]  /*1550*/  IADD3 R21, PT, PT, -R3, RZ, RZ ;  /* 0x000000ff03157210 */ /* 0x000fc80007ffe1ff */
[----:B------:R-:W-:Y:S01]  /*1560*/  @!P0 MOV R3, R21 ;  /* 0x0000001500038202 */ /* 0x000fe20000000f00 */
[----:B0-----:R-:W-:-:S10]  /*1570*/  DMUL R22, R22, UR4 ;  /* 0x0000000416167c28 */ /* 0x001fd40008000000 */
[----:B------:R-:W0:Y:S02]  /*1580*/  F2F.F32.F64 R22, R22 ;  /* 0x0000001600167310 */ /* 0x000e240000301000 */
[----:B0-----:R-:W-:-:S07]  /*1590*/  FSEL R25, -R22, R22, !P1 ;  /* 0x0000001616197208 */ /* 0x001fce0004800100 */
.L_x_7:
[----:B------:R-:W-:Y:S05]  /*15a0*/  BSYNC.RECONVERGENT B1 ;  /* 0x0000000000017941 */ /* 0x000fea0003800200 */
.L_x_6:
[----:B------:R-:W-:Y:S02]  /*15b0*/  HFMA2 R21, -RZ, RZ, 0.487060546875, -0.0625 ;  /* 0x37cbac00ff157431 */ /* 0x000fe400000001ff */
[----:B------:R-:W-:Y:S01]  /*15c0*/  FMUL R26, R25, R25 ;  /* 0x00000019191a7220 */ /* 0x000fe20000400000 */
[C---:B------:R-:W-:Y:S01]  /*15d0*/  LOP3.LUT R22, R3.reuse, 0x1, RZ, 0xc0, !PT ;  /* 0x0000000103167812 */ /* 0x040fe200078ec0ff */
[----:B------:R-:W-:Y:S01]  /*15e0*/  IMAD.MOV.U32 R23, RZ, RZ, 0x3d2aaabb ;  /* 0x3d2aaabbff177424 */ /* 0x000fe200078e00ff */
[----:B------:R-:W-:Y:S02]  /*15f0*/  LOP3.LUT P1, RZ, R3, 0x2, RZ, 0xc0, !PT ;  /* 0x0000000203ff7812 */ /* 0x000fe4000782c0ff */
[----:B------:R-:W-:Y:S02]  /*1600*/  ISETP.NE.U32.AND P0, PT, R22, 0x1, PT ;  /* 0x000000011600780c */ /* 0x000fe40003f05070 */
[----:B------:R-:W-:Y:S01]  /*1610*/  MOV R22, 0x3effffff ;  /* 0x3effffff00167802 */ /* 0x000fe20000000f00 */
[----:B------:R-:W-:Y:S01]  /*1620*/  FFMA R27, R26, R21, -0.0013887860113754868507 ;  /* 0xbab607ed1a1b7423 */ /* 0x000fe20000000015 */
[----:B------:R-:W-:-:S02]  /*1630*/  FSEL R29, R23, 0.0083327032625675201416, !P0 ;  /* 0x3c0885e4171d7808 */ /* 0x000fc40004000000 */
[----:B------:R-:W-:Y:S02]  /*1640*/  FSEL R3, R25, 1, P0 ;  /* 0x3f80000019037808 */ /* 0x000fe40000000000 */
[----:B------:R-:W-:Y:S02]  /*1650*/  FSEL R27, R27, -0.00019574658654164522886, !P0 ;  /* 0xb94d41531b1b7808 */ /* 0x000fe40004000000 */
[----:B------:R-:W-:Y:S01]  /*1660*/  FSEL R42, -R22, -0.16666662693023681641, !P0 ;  /* 0xbe2aaaa8162a7808 */ /* 0x000fe20004000100 */
[C---:B------:R-:W-:Y:S02]  /*1670*/  FFMA R28, R26.reuse, R3, RZ ;  /* 0x000000031a1c7223 */ /* 0x040fe400000000ff */
[----:B------:R-:W-:-:S04]  /*1680*/  FFMA R27, R26, R27, R29 ;  /* 0x0000001b1a1b7223 */ /* 0x000fc8000000001d */
[----:B------:R-:W-:-:S04]  /*1690*/  FFMA R27, R26, R27, R42 ;  /* 0x0000001b1a1b7223 */ /* 0x000fc8000000002a */
[----:B------:R-:W-:-:S04]  /*16a0*/  FFMA R28, R28, R27, R3 ;  /* 0x0000001b1c1c7223 */ /* 0x000fc80000000003 */
[----:B------:R-:W-:-:S04]  /*16b0*/  @P1 FADD R28, RZ, -R28 ;  /* 0x8000001cff1c1221 */ /* 0x000fc80000000000 */
[----:B------:R-:W-:-:S04]  /*16c0*/  FFMA R28, R28, -R24, R19 ;  /* 0x800000181c1c7223 */ /* 0x000fc80000000013 */
[----:B------:R-:W-:-:S05]  /*16d0*/  FADD R28, -R9, R28 ;  /* 0x0000001c091c7221 */ /* 0x000fca0000000100 */
[C---:B------:R-:W-:Y:S02]  /*16e0*/  FSETP.NEU.AND P0, PT, R28.reuse, RZ, PT ;  /* 0x000000ff1c00720b */ /* 0x040fe40003f0d000 */
[----:B------:R-:W-:Y:S02]  /*16f0*/  FSETP.GTU.AND P1, PT, R28, RZ, PT ;  /* 0x000000ff1c00720b */ /* 0x000fe40003f2c000 */
[----:B------:R-:W-:Y:S02]  /*1700*/  FSETP.GEU.AND P0, PT, |R6|, 9.9999997473787516356e-05, P0 ;  /* 0x38d1b7170600780b */ /* 0x000fe4000070e200 */
[----:B------:R-:W-:-:S11]  /*1710*/  FSEL R17, R19, R17, !P1 ;  /* 0x0000001113117208 */ /* 0x000fd60004800000 */
[----:B------:R-:W-:Y:S05]  /*1720*/  @!P0 BRA `(.L_x_11) ;  /* 0x0000000000108947 */ /* 0x000fea0003800000 */
[----:B------:R-:W-:-:S04]  /*1730*/  IADD3 R16, PT, PT, R16, 0x1, RZ ;  /* 0x0000000110107810 */ /* 0x000fc80007ffe0ff */
[----:B------:R-:W-:-:S13]  /*1740*/  ISETP.NE.AND P0, PT, R16, 0x32, PT ;  /* 0x000000321000780c */ /* 0x000fda0003f05270 */
[----:B------:R-:W-:Y:S05]  /*1750*/  @P0 BRA `(.L_x_12) ;  /* 0xfffffff400e80947 */ /* 0x000fea000383ffff */
[----:B------:R-:W-:-:S07]  /*1760*/  HFMA2 R17, -RZ, RZ, 0, 0 ;  /* 0x00000000ff117431 */ /* 0x000fce00000001ff */
.L_x_11:
[----:B------:R-:W-:Y:S05]  /*1770*/  BSYNC.RECONVERGENT B0 ;  /* 0x0000000000007941 */ /* 0x000fea0003800200 */
.L_x_5:
[C---:B------:R-:W-:Y:S01]  /*1780*/  FMUL R9, R17.reuse, 0.63661974668502807617 ;  /* 0x3f22f98311097820 */ /* 0x040fe20000400000 */
[----:B------:R-:W-:Y:S01]  /*1790*/  FSETP.GE.AND P0, PT, |R17|, 105615, PT ;  /* 0x47ce47801100780b */ /* 0x000fe20003f06200 */
[----:B------:R-:W-:Y:S04]  /*17a0*/  BSSY.RECONVERGENT B0, `(.L_x_13) ;  /* 0x0000068000007945 */ /* 0x000fe80003800200 */
[----:B------:R-:W0:Y:S02]  /*17b0*/  F2I.NTZ R9, R9 ;  /* 0x0000000900097305 */ /* 0x000e240000203100 */
[----:B0-----:R-:W-:-:S05]  /*17c0*/  I2FP.F32.S32 R6, R9 ;  /* 0x0000000900067245 */ /* 0x001fca0000201400 */
[----:B------:R-:W-:-:S04]  /*17d0*/  FFMA R3, R6, -1.5707962512969970703, R17 ;  /* 0xbfc90fda06037823 */ /* 0x000fc80000000011 */
[----:B------:R-:W-:-:S04]  /*17e0*/  FFMA R3, R6, -7.5497894158615963534e-08, R3 ;  /* 0xb3a2216806037823 */ /* 0x000fc80000000003 */
[----:B------:R-:W-:Y:S01]  /*17f0*/  FFMA R3, R6, -5.3903029534742383927e-15, R3 ;  /* 0xa7c234c506037823 */ /* 0x000fe20000000003 */
[----:B------:R-:W-:-:S03]  /*1800*/  MOV R6, R9 ;  /* 0x0000000900067202 */ /* 0x000fc60000000f00 */
[----:B------:R-:W-:Y:S01]  /*1810*/  IMAD.MOV.U32 R16, RZ, RZ, R3 ;  /* 0x000000ffff107224 */ /* 0x000fe200078e0003 */
[----:B------:R-:W-:Y:S06]  /*1820*/  @!P0 BRA `(.L_x_14) ;  /* 0x00000004007c8947 */ /* 0x000fec0003800000 */
[----:B------:R-:W-:-:S13]  /*1830*/  FSETP.NEU.AND P0, PT, |R17|, +INF , PT ;  /* 0x7f8000001100780b */ /* 0x000fda0003f0d200 */
[----:B------:R-:W-:Y:S01]  /*1840*/  @!P0 FMUL R16, RZ, R17 ;  /* 0x00000011ff108220 */ /* 0x000fe20000400000 */
[----:B------:R-:W-:Y:S01]  /*1850*/  @!P0 MOV R9, RZ ;  /* 0x000000ff00098202 */ /* 0x000fe20000000f00 */
        /* <DEDUP_REMOVED lines=8> */
.L_x_15:
[----:B0-----:R-:W-:Y:S01]  /*18e0*/  IMAD.U32 R28, RZ, RZ, UR8 ;  /* 0x00000008ff1c7e24 */ /* 0x001fe2000f8e00ff */
[----:B------:R-:W-:-:S05]  /*18f0*/  MOV R29, UR9 ;  /* 0x00000009001d7c02 */ /* 0x000fca0008000f00 */
        /* <DEDUP_REMOVED lines=27> */
[----:B------:R-:W-:-:S05]  /*1ab0*/  SHF.R.U32.HI R16, RZ, 0x5, R16 ;  /* 0x00000005ff107819 */ /* 0x000fca0000011610 */
[----:B------:R-:W-:-:S05]  /*1ac0*/  IMAD.U32 R27, R16, -0x4, RZ ;  /* 0xfffffffc101b7824 */ /* 0x000fca00078e00ff */
[C---:B------:R-:W-:Y:S02]  /*1ad0*/  ISETP.EQ.AND P3, PT, R27.reuse, -0x18, PT ;  /* 0xffffffe81b00780c */ /* 0x040fe40003f62270 */
[C---:B------:R-:W-:Y:S02]  /*1ae0*/  ISETP.EQ.AND P4, PT, R27.reuse, -0x14, PT ;  /* 0xffffffec1b00780c */ /* 0x040fe40003f82270 */
[C---:B------:R-:W-:Y:S02]  /*1af0*/  ISETP.EQ.AND P2, PT, R27.reuse, -0x10, PT ;  /* 0xfffffff01b00780c */ /* 0x040fe40003f42270 */
[C---:B------:R-:W-:Y:S02]  /*1b00*/  ISETP.EQ.AND P1, PT, R27.reuse, -0xc, PT ;  /* 0xfffffff41b00780c */ /* 0x040fe40003f22270 */
[C---:B------:R-:W-:Y:S02]  /*1b10*/  ISETP.EQ.AND P0, PT, R27.reuse, -0x8, PT ;  /* 0xfffffff81b00780c */ /* 0x040fe40003f02270 */
[----:B------:R-:W-:-:S03]  /*1b20*/  ISETP.EQ.AND P5, PT, R27, RZ, PT ;  /* 0x000000ff1b00720c */ /* 0x000fc60003fa2270 */
[-C--:B------:R-:W-:Y:S02]  /*1b30*/  @P3 MOV R16, R14.reuse ;  /* 0x0000000e00103202 */ /* 0x080fe40000000f00 */
[C---:B------:R-:W-:Y:S02]  /*1b40*/  ISETP.EQ.AND P3, PT, R27.reuse, -0x4, PT ;  /* 0xfffffffc1b00780c */ /* 0x040fe40003f62270 */
[----:B------:R-:W-:Y:S02]  /*1b50*/  @P4 MOV R19, R14 ;  /* 0x0000000e00134202 */ /* 0x000fe40000000f00 */
[-C--:B------:R-:W-:Y:S01]  /*1b60*/  @P4 MOV R16, R13.reuse ;  /* 0x0000000d00104202 */ /* 0x080fe20000000f00 */
[----:B------:R-:W-:Y:S01]  /*1b70*/  @P2 IMAD.MOV.U32 R16, RZ, RZ, R12 ;  /* 0x000000ffff102224 */ /* 0x000fe200078e000c */
[----:B------:R-:W-:Y:S02]  /*1b80*/  ISETP.EQ.AND P4, PT, R27, 0x4, PT ;  /* 0x000000041b00780c */ /* 0x000fe40003f82270 */
[----:B------:R-:W-:-:S02]  /*1b90*/  @P2 MOV R19, R13 ;  /* 0x0000000d00132202 */ /* 0x000fc40000000f00 */
[----:B------:R-:W-:Y:S02]  /*1ba0*/  @P1 MOV R19, R12 ;  /* 0x0000000c00131202 */ /* 0x000fe40000000f00 */
[-C--:B------:R-:W-:Y:S02]  /*1bb0*/  @P1 MOV R16, R11.reuse ;  /* 0x0000000b00101202 */ /* 0x080fe40000000f00 */
[----:B------:R-:W-:Y:S01]  /*1bc0*/  @P0 MOV R19, R11 ;  /* 0x0000000b00130202 */ /* 0x000fe20000000f00 */
[----:B------:R-:W-:Y:S01]  /*1bd0*/  @P3 IMAD.MOV.U32 R19, RZ, RZ, R10 ;  /* 0x000000ffff133224 */ /* 0x000fe200078e000a */
[----:B------:R-:W-:Y:S02]  /*1be0*/  @P0 MOV R16, R10 ;  /* 0x0000000a00100202 */ /* 0x000fe40000000f00 */
[-C--:B------:R-:W-:Y:S02]  /*1bf0*/  @P3 MOV R16, R8.reuse ;  /* 0x0000000800103202 */ /* 0x080fe40000000f00 */
[----:B------:R-:W-:-:S02]  /*1c00*/  @P5 MOV R19, R8 ;  /* 0x0000000800135202 */ /* 0x000fc40000000f00 */
[-C--:B------:R-:W-:Y:S02]  /*1c10*/  @P5 MOV R16, R25.reuse ;  /* 0x0000001900105202 */ /* 0x080fe40000000f00 */
[----:B------:R-:W-:Y:S01]  /*1c20*/  @P4 MOV R19, R25 ;  /* 0x0000001900134202 */ /* 0x000fe20000000f00 */
[----:B------:R-:W-:Y:S06]  /*1c30*/  @!P6 BRA `(.L_x_17) ;  /* 0x00000000002ce947 */ /* 0x000fec0003800000 */
[----:B------:R-:W-:Y:S01]  /*1c40*/  @P2 IMAD.MOV.U32 R26, RZ, RZ, R14 ;  /* 0x000000ffff1a2224 */ /* 0x000fe200078e000e */
[----:B------:R-:W-:Y:S02]  /*1c50*/  @P1 MOV R26, R13 ;  /* 0x0000000d001a1202 */ /* 0x000fe40000000f00 */
[----:B------:R-:W-:Y:S02]  /*1c60*/  @P0 MOV R26, R12 ;  /* 0x0000000c001a0202 */ /* 0x000fe40000000f00 */
[----:B------:R-:W-:Y:S02]  /*1c70*/  ISETP.EQ.AND P0, PT, R27, 0x8, PT ;  /* 0x000000081b00780c */ /* 0x000fe40003f02270 */
[----:B------:R-:W-:Y:S02]  /*1c80*/  @P3 MOV R26, R11 ;  /* 0x0000000b001a3202 */ /* 0x000fe40000000f00 */
[----:B------:R-:W-:Y:S01]  /*1c90*/  @P5 MOV R26, R10 ;  /* 0x0000000a001a5202 */ /* 0x000fe20000000f00 */
[----:B------:R-:W-:Y:S01]  /*1ca0*/  @P4 IMAD.MOV.U32 R26, RZ, RZ, R8 ;  /* 0x000000ffff1a4224 */ /* 0x000fe200078e0008 */
[----:B------:R-:W-:-:S04]  /*1cb0*/  LOP3.LUT R9, R9, 0x1f, RZ, 0xc0, !PT ;  /* 0x0000001f09097812 */ /* 0x000fc800078ec0ff */
[----:B------:R-:W-:-:S03]  /*1cc0*/  SHF.L.W.U32.HI R16, R19, R9, R16 ;  /* 0x0000000913107219 */ /* 0x000fc60000010e10 */
[----:B------:R-:W-:-:S04]  /*1cd0*/  @P0 MOV R26, R25 ;  /* 0x00000019001a0202 */ /* 0x000fc80000000f00 */
[----:B------:R-:W-:-:S07]  /*1ce0*/  SHF.L.W.U32.HI R19, R26, R9, R19 ;  /* 0x000000091a137219 */ /* 0x000fce0000010e13 */
.L_x_17:
[----:B------:R-:W-:Y:S05]  /*1cf0*/  BSYNC.RECONVERGENT B1 ;  /* 0x0000000000017941 */ /* 0x000fea0003800200 */
.L_x_16:
        /* <DEDUP_REMOVED lines=18> */
.L_x_14:
[----:B------:R-:W-:Y:S05]  /*1e20*/  BSYNC.RECONVERGENT B0 ;  /* 0x0000000000007941 */ /* 0x000fea0003800200 */
.L_x_13:
[C---:B------:R-:W-:Y:S01]  /*1e30*/  LOP3.LUT R19, R9.reuse, 0x1, RZ, 0xc0, !PT ;  /* 0x0000000109137812 */ /* 0x040fe200078ec0ff */
[----:B------:R-:W-:Y:S01]  /*1e40*/  FMUL R26, R16, R16 ;  /* 0x00000010101a7220 */ /* 0x000fe20000400000 */
[----:B------:R-:W-:Y:S01]  /*1e50*/  LOP3.LUT P1, RZ, R9, 0x2, RZ, 0xc0, !PT ;  /* 0x0000000209ff7812 */ /* 0x000fe2000782c0ff */
[----:B------:R-:W-:Y:S01]  /*1e60*/  BSSY.RECONVERGENT B0, `(.L_x_18) ;  /* 0x000006d000007945 */ /* 0x000fe20003800200 */
[----:B------:R-:W-:Y:S01]  /*1e70*/  ISETP.NE.U32.AND P0, PT, R19, 0x1, PT ;  /* 0x000000011300780c */ /* 0x000fe20003f05070 */
[----:B------:R-:W-:-:S03]  /*1e80*/  FFMA R19, R26, R21, -0.0013887860113754868507 ;  /* 0xbab607ed1a137423 */ /* 0x000fc60000000015 */
[----:B------:R-:W-:Y:S02]  /*1e90*/  FSEL R23, R23, 0.0083327032625675201416, !P0 ;  /* 0x3c0885e417177808 */ /* 0x000fe40004000000 */
[----:B------:R-:W-:Y:S02]  /*1ea0*/  FSEL R19, R19, -0.00019574658654164522886, !P0 ;  /* 0xb94d415313137808 */ /* 0x000fe40004000000 */
[----:B------:R-:W-:Y:S02]  /*1eb0*/  FSEL R9, R16, 1, P0 ;  /* 0x3f80000010097808 */ /* 0x000fe40000000000 */
[----:B------:R-:W-:Y:S01]  /*1ec0*/  FSEL R22, -R22, -0.16666662693023681641, !P0 ;  /* 0xbe2aaaa816167808 */ /* 0x000fe20004000100 */
[C---:B------:R-:W-:Y:S01]  /*1ed0*/  FFMA R19, R26.reuse, R19, R23 ;  /* 0x000000131a137223 */ /* 0x040fe20000000017 */
[----:B------:R-:W-:Y:S01]  /*1ee0*/  FSETP.GE.AND P0, PT, |R17|, 105615, PT ;  /* 0x47ce47801100780b */ /* 0x000fe20003f06200 */
[C---:B------:R-:W-:Y:S02]  /*1ef0*/  FFMA R16, R26.reuse, R9, RZ ;  /* 0x000000091a107223 */ /* 0x040fe400000000ff */
[----:B------:R-:W-:-:S04]  /*1f00*/  FFMA R19, R26, R19, R22 ;  /* 0x000000131a137223 */ /* 0x000fc80000000016 */
[----:B------:R-:W-:-:S04]  /*1f10*/  FFMA R9, R16, R19, R9 ;  /* 0x0000001310097223 */ /* 0x000fc80000000009 */
[----:B------:R-:W-:Y:S02]  /*1f20*/  @P1 FADD R9, RZ, -R9 ;  /* 0x80000009ff091221 */ /* 0x000fe40000000000 */
[----:B------:R-:W-:Y:S05]  /*1f30*/  @!P0 BRA `(.L_x_19) ;  /* 0x00000004007c8947 */ /* 0x000fea0003800000 */
        /* <DEDUP_REMOVED lines=11> */
.L_x_20:
        /* <DEDUP_REMOVED lines=36> */
[----:B------:R-:W-:-:S03]  /*2230*/  ISETP.EQ.AND P5, PT, R22, 0x4, PT ;  /* 0x000000041600780c */ /* 0x000fc60003fa2270 */
[----:B------:R-:W-:Y:S01]  /*2240*/  @P3 IMAD.MOV.U32 R3, RZ, RZ, R14 ;  /* 0x000000ffff033224 */ /* 0x000fe200078e000e */
[C---:B------:R-:W-:Y:S02]  /*2250*/  ISETP.EQ.AND P3, PT, R22.reuse, -0x4, PT ;  /* 0xfffffffc1600780c */ /* 0x040fe40003f62270 */
[----:B------:R-:W-:Y:S02]  /*2260*/  @P4 MOV R6, R14 ;  /* 0x0000000e00064202 */ /* 0x000fe40000000f00 */
[-C--:B------:R-:W-:Y:S02]  /*2270*/  @P4 MOV R3, R13.reuse ;  /* 0x0000000d00034202 */ /* 0x080fe40000000f00 */
[----:B------:R-:W-:Y:S02]  /*2280*/  ISETP.EQ.AND P4, PT, R22, RZ, PT ;  /* 0x000000ff1600720c */ /* 0x000fe40003f82270 */
        /* <DEDUP_REMOVED lines=23> */
.L_x_22:
[----:B------:R-:W-:Y:S05]  /*2400*/  BSYNC.RECONVERGENT B1 ;  /* 0x0000000000017941 */ /* 0x000fea0003800200 */
.L_x_21:
        /* <DEDUP_REMOVED lines=18> */
.L_x_19:
[----:B------:R-:W-:Y:S05]  /*2530*/  BSYNC.RECONVERGENT B0 ;  /* 0x0000000000007941 */ /* 0x000fea0003800200 */
.L_x_18:
[C---:B------:R-:W-:Y:S01]  /*2540*/  LOP3.LUT R17, R6.reuse, 0x1, RZ, 0xc0, !PT ;  /* 0x0000000106117812 */ /* 0x040fe200078ec0ff */
[----:B------:R-:W-:Y:S01]  /*2550*/  FMUL R16, R3, R3 ;  /* 0x0000000303107220 */ /* 0x000fe20000400000 */
[----:B------:R-:W-:Y:S01]  /*2560*/  MOV R22, 0x3e2aaaa8 ;  /* 0x3e2aaaa800167802 */ /* 0x000fe20000000f00 */
[----:B------:R-:W-:Y:S01]  /*2570*/  VIADD R6, R6, 0x1 ;  /* 0x0000000106067836 */ /* 0x000fe20000000000 */
[----:B------:R-:W-:Y:S01]  /*2580*/  ISETP.NE.U32.AND P0, PT, R17, 0x1, PT ;  /* 0x000000011100780c */ /* 0x000fe20003f05070 */
[----:B------:R-:W-:Y:S02]  /*2590*/  HFMA2 R17, -RZ, RZ, 1.0078125, -8.98838043212890625e-05 ;  /* 0x3c0885e4ff117431 */ /* 0x000fe400000001ff */
[----:B------:R-:W-:Y:S01]  /*25a0*/  FFMA R21, R16, R21, -0.0013887860113754868507 ;  /* 0xbab607ed10157423 */ /* 0x000fe20000000015 */
[----:B------:R0:W1:Y:S01]  /*25b0*/  MUFU.RSQ R19, R4 ;  /* 0x0000000400137308 */ /* 0x0000620000001400 */
[----:B------:R-:W-:Y:S02]  /*25c0*/  FSEL R3, R3, 1, !P0 ;  /* 0x3f80000003037808 */ /* 0x000fe40004000000 */
[----:B------:R-:W-:-:S02]  /*25d0*/  FSEL R22, -R22, -0.4999999701976776123, !P0 ;  /* 0xbeffffff16167808 */ /* 0x000fc40004000100 */
[----:B------:R-:W-:Y:S02]  /*25e0*/  FSEL R21, R21, -0.00019574658654164522886, P0 ;  /* 0xb94d415315157808 */ /* 0x000fe40000000000 */
[----:B------:R-:W-:Y:S01]  /*25f0*/  LOP3.LUT P1, RZ, R6, 0x2, RZ, 0xc0, !PT ;  /* 0x0000000206ff7812 */ /* 0x000fe2000782c0ff */
[----:B------:R-:W-:Y:S01]  /*2600*/  FFMA R6, R16, R3, RZ ;  /* 0x0000000310067223 */ /* 0x000fe200000000ff */
[----:B------:R-:W-:-:S05]  /*2610*/  FSEL R17, R17, 0.041666727513074874878, !P0 ;  /* 0x3d2aaabb11117808 */ /* 0x000fca0004000000 */
[----:B------:R-:W-:-:S04]  /*2620*/  FFMA R17, R16, R21, R17 ;  /* 0x0000001510117223 */ /* 0x000fc80000000011 */
[----:B------:R-:W-:Y:S01]  /*2630*/  FFMA R17, R16, R17, R22 ;  /* 0x0000001110117223 */ /* 0x000fe20000000016 */
[----:B------:R-:W-:-:S03]  /*2640*/  IADD3 R16, PT, PT, R4, -0xd000000, RZ ;  /* 0xf300000004107810 */ /* 0x000fc60007ffe0ff */
[----:B------:R-:W-:Y:S01]  /*2650*/  FFMA R3, R6, R17, R3 ;  /* 0x0000001106037223 */ /* 0x000fe20000000003 */
[----:B------:R-:W-:-:S03]  /*2660*/  ISETP.GT.U32.AND P0, PT, R16, 0x727fffff, PT ;  /* 0x727fffff1000780c */ /* 0x000fc60003f04070 */
[----:B------:R-:W-:-:S04]  /*2670*/  @P1 FADD R3, RZ, -R3 ;  /* 0x80000003ff031221 */ /* 0x000fc80000000000 */
[----:B------:R-:W-:-:S06]  /*2680*/  FFMA R27, R3, -R24, 1 ;  /* 0x3f800000031b7423 */ /* 0x000fcc0000000818 */
[----:B01----:R-:W-:Y:S05]  /*2690*/  @!P0 BRA `(.L_x_23) ;  /* 0x00000000001c8947 */ /* 0x003fea0003800000 */
[----:B------:R-:W-:Y:S01]  /*26a0*/  BSSY.RECONVERGENT B0, `(.L_x_24) ;  /* 0x0000004000007945 */ /* 0x000fe20003800200 */
[----:B------:R-:W-:Y:S02]  /*26b0*/  MOV R6, R4 ;  /* 0x0000000400067202 */ /* 0x000fe40000000f00 */
[----:B------:R-:W-:-:S07]  /*26c0*/  MOV R25, 0x26e0 ;  /* 0x000026e000197802 */ /* 0x000fce0000000f00 */
[----:B---345:R-:W-:Y:S05]  /*26d0*/  CALL.REL.NOINC `($__internal_3_$__cuda_sm20_sqrt_rn_f32_slowpath) ;  /* 0x000000cc00347944 */ /* 0x038fea0003c00000 */
[----:B------:R-:W-:Y:S05]  /*26e0*/  BSYNC.RECONVERGENT B0 ;  /* 0x0000000000007941 */ /* 0x000fea0003800200 */
.L_x_24:
[----:B------:R-:W-:Y:S01]  /*26f0*/  MOV R16, R17 ;  /* 0x0000001100107202 */ /* 0x000fe20000000f00 */
[----:B------:R-:W-:Y:S06]  /*2700*/  BRA `(.L_x_25) ;  /* 0x0000000000107947 */ /* 0x000fec0003800000 */
.L_x_23:
[C---:B------:R-:W-:Y:S01]  /*2710*/  FMUL.FTZ R17, R19.reuse, R4 ;  /* 0x0000000413117220 */ /* 0x040fe20000410000 */
[----:B------:R-:W-:-:S03]  /*2720*/  FMUL.FTZ R16, R19, 0.5 ;  /* 0x3f00000013107820 */ /* 0x000fc60000410000 */
[----:B------:R-:W-:-:S04]  /*2730*/  FFMA R4, -R17, R17, R4 ;  /* 0x0000001111047223 */ /* 0x000fc80000000104 */
[----:B------:R-:W-:-:S07]  /*2740*/  FFMA R16, R4, R16, R17 ;  /* 0x0000001004107223 */ /* 0x000fce0000000011 */
.L_x_25:
[----:B------:R-:W-:Y:S01]  /*2750*/  VIADD R6, R5, 0xf3000000 ;  /* 0xf300000005067836 */ /* 0x000fe20000000000 */
[----:B------:R0:W1:Y:S01]  /*2760*/  MUFU.RSQ R4, R5 ;  /* 0x0000000500047308 */ /* 0x0000620000001400 */
[----:B------:R-:W-:Y:S01]  /*2770*/  BSSY.RECONVERGENT B0, `(.L_x_26) ;  /* 0x000000d000007945 */ /* 0x000fe20003800200 */
[----:B------:R-:W-:Y:S02]  /*2780*/  FMUL R16, R27, R16 ;  /* 0x000000101b107220 */ /* 0x000fe40000400000 */
[----:B------:R-:W-:-:S13]  /*2790*/  ISETP.GT.U32.AND P0, PT, R6, 0x727fffff, PT ;  /* 0x727fffff0600780c */ /* 0x000fda0003f04070 */
[----:B01----:R-:W-:Y:S05]  /*27a0*/  @!P0 BRA `(.L_x_27) ;  /* 0x0000000000148947 */ /* 0x003fea0003800000 */
[----:B------:R-:W-:Y:S02]  /*27b0*/  MOV R6, R5 ;  /* 0x0000000500067202 */ /* 0x000fe40000000f00 */
[----:B------:R-:W-:-:S07]  /*27c0*/  MOV R25, 0x27e0 ;  /* 0x000027e000197802 */ /* 0x000fce0000000f00 */
[----:B---345:R-:W-:Y:S05]  /*27d0*/  CALL.REL.NOINC `($__internal_3_$__cuda_sm20_sqrt_rn_f32_slowpath) ;  /* 0x000000c800f47944 */ /* 0x038fea0003c00000 */
[----:B------:R-:W-:Y:S01]  /*27e0*/  MOV R5, R17 ;  /* 0x0000001100057202 */ /* 0x000fe20000000f00 */
[----:B------:R-:W-:Y:S06]  /*27f0*/  BRA `(.L_x_28) ;  /* 0x0000000000107947 */ /* 0x000fec0003800000 */
.L_x_27:
[----:B------:R-:W-:Y:S01]  /*2800*/  FMUL.FTZ R6, R5, R4 ;  /* 0x0000000405067220 */ /* 0x000fe20000410000 */
[----:B------:R-:W-:-:S03]  /*2810*/  FMUL.FTZ R4, R4, 0.5 ;  /* 0x3f00000004047820 */ /* 0x000fc60000410000 */
[----:B------:R-:W-:-:S04]  /*2820*/  FFMA R5, -R6, R6, R5 ;  /* 0x0000000606057223 */ /* 0x000fc80000000105 */
[----:B------:R-:W-:-:S07]  /*2830*/  FFMA R5, R5, R4, R6 ;  /* 0x0000000405057223 */ /* 0x000fce0000000006 */
.L_x_28:
[----:B------:R-:W-:Y:S05]  /*2840*/  BSYNC.RECONVERGENT B0 ;  /* 0x0000000000007941 */ /* 0x000fea0003800200 */
.L_x_26:
[----:B------:R-:W0:Y:S01]  /*2850*/  MUFU.RCP R17, R16 ;  /* 0x0000001000117308 */ /* 0x000e220000001000 */
[C---:B------:R-:W-:Y:S01]  /*2860*/  FMUL R4, R20.reuse, R5 ;  /* 0x0000000514047220 */ /* 0x040fe20000400000 */
[----:B------:R-:W-:Y:S03]  /*2870*/  BSSY.RECONVERGENT B2, `(.L_x_29) ;  /* 0x0000010000027945 */ /* 0x000fe60003800200 */
[CC--:B------:R-:W-:Y:S01]  /*2880*/  FMUL R63, R3.reuse, R4.reuse ;  /* 0x00000004033f7220 */ /* 0x0c0fe20000400000 */
[----:B------:R-:W-:Y:S01]  /*2890*/  FADD R3, R3, -R24 ;  /* 0x8000001803037221 */ /* 0x000fe20000000000 */
[----:B------:R-:W-:Y:S02]  /*28a0*/  FMUL R4, R9, R4 ;  /* 0x0000000409047220 */ /* 0x000fe40000400000 */
[----:B------:R-:W1:Y:S01]  /*28b0*/  FCHK P0, R63, R16 ;  /* 0x000000103f007302 */ /* 0x000e620000000000 */
[----:B------:R-:W-:Y:S01]  /*28c0*/  FMUL R3, R20, R3 ;  /* 0x0000000314037220 */ /* 0x000fe20000400000 */
[----:B0-----:R-:W-:-:S04]  /*28d0*/  FFMA R6, -R16, R17, 1 ;  /* 0x3f80000010067423 */ /* 0x001fc80000000111 */
[----:B------:R-:W-:-:S04]  /*28e0*/  FFMA R6, R17, R6, R17 ;  /* 0x0000000611067223 */ /* 0x000fc80000000011 */
[----:B------:R-:W-:-:S04]  /*28f0*/  FFMA R5, R63, R6, RZ ;  /* 0x000000063f057223 */ /* 0x000fc800000000ff */
[----:B------:R-:W-:-:S04]  /*2900*/  FFMA R17, -R16, R5, R63 ;  /* 0x0000000510117223 */ /* 0x000fc8000000013f */
[----:B------:R-:W-:Y:S01]  /*2910*/  FFMA R5, R6, R17, R5 ;  /* 0x0000001106057223 */ /* 0x000fe20000000005 */
[----:B-1----:R-:W-:Y:S06]  /*2920*/  @!P0 BRA `(.L_x_30) ;  /* 0x0000000000108947 */ /* 0x002fec0003800000 */
[----:B------:R-:W-:Y:S02]  /*2930*/  MOV R62, R16 ;  /* 0x00000010003e7202 */ /* 0x000fe40000000f00 */
[----:B------:R-:W-:-:S07]  /*2940*/  MOV R56, 0x2960 ;  /* 0x0000296000387802 */ /* 0x000fce0000000f00 */
[----:B---345:R-:W-:Y:S05]  /*2950*/  CALL.REL.NOINC `($__internal_4_$__cuda_sm3x_div_rn_noftz_f32_slowpath) ;  /* 0x000000c800ec7944 */ /* 0x038fea0003c00000 */
[----:B------:R-:W-:-:S07]  /*2960*/  MOV R5, R6 ;  /* 0x0000000600057202 */ /* 0x000fce0000000f00 */
.L_x_30:
[----:B------:R-:W-:Y:S05]  /*2970*/  BSYNC.RECONVERGENT B2 ;  /* 0x0000000000027941 */ /* 0x000fea0003800200 */
.L_x_29:
[----:B------:R-:W0:Y:S01]  /*2980*/  MUFU.RCP R17, R16 ;  /* 0x0000001000117308 */ /* 0x000e220000001000 */
[----:B------:R-:W-:Y:S01]  /*2990*/  FMUL R63, R20, -R9 ;  /* 0x80000009143f7220 */ /* 0x000fe20000400000 */
[----:B------:R-:W-:Y:S06]  /*29a0*/  BSSY.RECONVERGENT B2, `(.L_x_31) ;  /* 0x000000c000027945 */ /* 0x000fec0003800200 */
[----:B------:R-:W1:Y:S01]  /*29b0*/  FCHK P0, R63, R16 ;  /* 0x000000103f007302 */ /* 0x000e620000000000 */
[----:B0-----:R-:W-:-:S04]  /*29c0*/  FFMA R6, -R16, R17, 1 ;  /* 0x3f80000010067423 */ /* 0x001fc80000000111 */
[----:B------:R-:W-:-:S04]  /*29d0*/  FFMA R9, R17, R6, R17 ;  /* 0x0000000611097223 */ /* 0x000fc80000000011 */
[----:B------:R-:W-:-:S04]  /*29e0*/  FFMA R6, R9, R63, RZ ;  /* 0x0000003f09067223 */ /* 0x000fc800000000ff */
[----:B------:R-:W-:-:S04]  /*29f0*/  FFMA R17, -R16, R6, R63 ;  /* 0x0000000610117223 */ /* 0x000fc8000000013f */
[----:B------:R-:W-:Y:S01]  /*2a00*/  FFMA R9, R9, R17, R6 ;  /* 0x0000001109097223 */ /* 0x000fe20000000006 */
[----:B-1----:R-:W-:Y:S06]  /*2a10*/  @!P0 BRA `(.L_x_32) ;  /* 0x0000000000108947 */ /* 0x002fec0003800000 */
[----:B------:R-:W-:Y:S01]  /*2a20*/  IMAD.MOV.U32 R62, RZ, RZ, R16 ;  /* 0x000000ffff3e7224 */ /* 0x000fe200078e0010 */
[----:B------:R-:W-:-:S07]  /*2a30*/  MOV R56, 0x2a50 ;  /* 0x00002a5000387802 */ /* 0x000fce0000000f00 */
[----:B---345:R-:W-:Y:S05]  /*2a40*/  CALL.REL.NOINC `($__internal_4_$__cuda_sm3x_div_rn_noftz_f32_slowpath) ;  /* 0x000000c800b07944 */ /* 0x038fea0003c00000 */
[----:B------:R-:W-:-:S07]  /*2a50*/  MOV R9, R6 ;  /* 0x0000000600097202 */ /* 0x000fce0000000f00 */
.L_x_32:
[----:B------:R-:W-:Y:S05]  /*2a60*/  BSYNC.RECONVERGENT B2 ;  /* 0x0000000000027941 */ /* 0x000fea0003800200 */
.L_x_31:
[C---:B------:R-:W-:Y:S01]  /*2a70*/  FMUL R6, R15.reuse, 0.63661974668502807617 ;  /* 0x3f22f9830f067820 */ /* 0x040fe20000400000 */
[----:B------:R-:W-:Y:S01]  /*2a80*/  FSETP.GE.AND P0, PT, |R15|, 105615, PT ;  /* 0x47ce47800f00780b */ /* 0x000fe20003f06200 */
[----:B------:R-:W-:Y:S02]  /*2a90*/  BSSY.RECONVERGENT B0, `(.L_x_33) ;  /* 0x0000069000007945 */ /* 0x000fe40003800200 */
[----:B------:R0:W1:Y:S02]  /*2aa0*/  F2I.NTZ R19, R6 ;  /* 0x0000000600137305 */ /* 0x0000640000203100 */
[----:B0-----:R-:W-:Y:S02]  /*2ab0*/  P2R R6, PR, RZ, 0x1 ;  /* 0x00000001ff067803 */ /* 0x001fe40000000000 */
[-C--:B-1----:R-:W-:Y:S02]  /*2ac0*/  I2FP.F32.S32 R16, R19.reuse ;  /* 0x0000001300107245 */ /* 0x082fe40000201400 */
[----:B------:R-:W-:-:S03]  /*2ad0*/  MOV R21, R19 ;  /* 0x0000001300157202 */ /* 0x000fc60000000f00 */
[----:B------:R-:W-:-:S04]  /*2ae0*/  FFMA R17, R16, -1.5707962512969970703, R15 ;  /* 0xbfc90fda10117823 */ /* 0x000fc8000000000f */
[----:B------:R-:W-:-:S04]  /*2af0*/  FFMA R17, R16, -7.5497894158615963534e-08, R17 ;  /* 0xb3a2216810117823 */ /* 0x000fc80000000011 */
[----:B------:R-:W-:-:S05]  /*2b00*/  FFMA R16, R16, -5.3903029534742383927e-15, R17 ;  /* 0xa7c234c510107823 */ /* 0x000fca0000000011 */
[----:B------:R-:W-:Y:S01]  /*2b10*/  MOV R17, R16 ;  /* 0x0000001000117202 */ /* 0x000fe20000000f00 */
[----:B------:R-:W-:Y:S06]  /*2b20*/  @!P0 BRA `(.L_x_34) ;  /* 0x00000004007c8947 */ /* 0x000fec0003800000 */
[----:B------:R-:W-:-:S13]  /*2b30*/  FSETP.NEU.AND P0, PT, |R15|, +INF , PT ;  /* 0x7f8000000f00780b */ /* 0x000fda0003f0d200 */
[----:B------:R-:W-:Y:S01]  /*2b40*/  @!P0 FMUL R17, RZ, R15 ;  /* 0x0000000fff118220 */ /* 0x000fe20000400000 */
[----:B------:R-:W-:Y:S01]  /*2b50*/  @!P0 MOV R19, RZ ;  /* 0x000000ff00138202 */ /* 0x000fe20000000f00 */
[----:B------:R-:W-:Y:S06]  /*2b60*/  @!P0 BRA `(.L_x_34) ;  /* 0x00000004006c8947 */ /* 0x000fec0003800000 */
[----:B------:R-:W-:Y:S02]  /*2b70*/  IMAD.SHL.U32 R6, R15, 0x100, RZ ;  /* 0x000001000f067824 */ /* 0x000fe400078e00ff */
[----:B------:R-:W-:Y:S01]  /*2b80*/  HFMA2 R27, -RZ, RZ, 0, 0 ;  /* 0x00000000ff1b7431 */ /* 0x000fe200000001ff */
[----:B------:R-:W-:Y:S01]  /*2b90*/  MOV R19, RZ ;  /* 0x000000ff00137202 */ /* 0x000fe20000000f00 */
[----:B------:R-:W0:Y:S01]  /*2ba0*/  LDCU.64 UR8, c[0x4][0x40] ;  /* 0x01000800ff0877ac */ /* 0x000e220008000a00 */
[----:B------:R-:W-:Y:S01]  /*2bb0*/  LOP3.LUT R6, R6, 0x80000000, RZ, 0xfc, !PT ;  /* 0x8000000006067812 */ /* 0x000fe200078efcff */
[----:B------:R-:W-:Y:S01]  /*2bc0*/  UMOV UR5, URZ ;  /* 0x000000ff00057c82 */ /* 0x000fe20008000000 */
[----:B------:R-:W-:-:S05]  /*2bd0*/  UMOV UR4, URZ ;  /* 0x000000ff00047c82 */ /* 0x000fca0008000000 */
.L_x_35:
[----:B0-----:R-:W-:Y:S02]  /*2be0*/  MOV R24, UR8 ;  /* 0x0000000800187c02 */ /* 0x001fe40008000f00 */
        /* <DEDUP_REMOVED lines=10> */
[----:B------:R-:W-:Y:S01]  /*2c90*/  ISETP.EQ.AND P5, PT, R19, 0x14, PT ;  /* 0x000000141300780c */ /* 0x000fe20003fa2270 */
[----:B--2---:R-:W-:-:S03]  /*2ca0*/  IMAD.WIDE.U32 R22, R23, R6, RZ ;  /* 0x0000000617167225 */ /* 0x004fc600078e00ff */
[----:B------:R-:W-:-:S04]  /*2cb0*/  IADD3 R17, P2, PT, R22, R27, RZ ;  /* 0x0000001b16117210 */ /* 0x000fc80007f5e0ff */
[----:B------:R-:W-:Y:S01]  /*2cc0*/  IADD3.X R27, PT, PT, R23, UR5, RZ, P2, !PT ;  /* 0x00000005171b7c10 */ /* 0x000fe200097fe4ff */
[----:B------:R-:W-:Y:S01]  /*2cd0*/  @P0 IMAD.MOV.U32 R14, RZ, RZ, R17 ;  /* 0x000000ffff0e0224 */ /* 0x000fe200078e0011 */
[----:B------:R-:W-:-:S03]  /*2ce0*/  ISETP.EQ.AND P2, PT, R19, 0x8, PT ;  /* 0x000000081300780c */ /* 0x000fc60003f42270 */
[----:B------:R-:W-:Y:S01]  /*2cf0*/  @P5 IMAD.MOV.U32 R8, RZ, RZ, R17 ;  /* 0x000000ffff085224 */ /* 0x000fe200078e0011 */
[-C--:B------:R-:W-:Y:S02]  /*2d00*/  @P1 MOV R13, R17.reuse ;  /* 0x00000011000d1202 */ /* 0x080fe40000000f00 */
[-C--:B------:R-:W-:Y:S02]  /*2d10*/  @P3 MOV R11, R17.reuse ;  /* 0x00000011000b3202 */ /* 0x080fe40000000f00 */
[----:B------:R-:W-:Y:S02]  /*2d20*/  @P4 MOV R10, R17 ;  /* 0x00000011000a4202 */ /* 0x000fe40000000f00 */
[----:B------:R-:W-:-:S03]  /*2d30*/  IADD3 R19, PT, PT, R19, 0x4, RZ ;  /* 0x0000000413137810 */ /* 0x000fc60007ffe0ff */
        /* <DEDUP_REMOVED lines=15> */
[----:B------:R-:W-:Y:S02]  /*2e30*/  @P3 MOV R17, R14 ;  /* 0x0000000e00113202 */ /* 0x000fe40000000f00 */
[----:B------:R-:W-:Y:S01]  /*2e40*/  @P4 IMAD.MOV.U32 R19, RZ, RZ, R14 ;  /* 0x000000ffff134224 */ /* 0x000fe200078e000e */
[C---:B------:R-:W-:Y:S02]  /*2e50*/  ISETP.EQ.AND P3, PT, R22.reuse, -0x4, PT ;  /* 0xfffffffc1600780c */ /* 0x040fe40003f62270 */
[-C--:B------:R-:W-:Y:S02]  /*2e60*/  @P4 MOV R17, R13.reuse ;  /* 0x0000000d00114202 */ /* 0x080fe40000000f00 */
[----:B------:R-:W-:Y:S02]  /*2e70*/  ISETP.EQ.AND P4, PT, R22, RZ, PT ;  /* 0x000000ff1600720c */ /* 0x000fe40003f82270 */
[----:B------:R-:W-:Y:S02]  /*2e80*/  @P0 MOV R19, R13 ;  /* 0x0000000d00130202 */ /* 0x000fe40000000f00 */
[-C--:B------:R-:W-:Y:S01]  /*2e90*/  @P0 MOV R17, R12.reuse ;  /* 0x0000000c00110202 */ /* 0x080fe20000000f00 */
[----:B------:R-:W-:Y:S01]  /*2ea0*/  @P1 IMAD.MOV.U32 R17, RZ, RZ, R11 ;  /* 0x000000ffff111224 */ /* 0x000fe200078e000b */
[----:B------:R-:W-:-:S02]  /*2eb0*/  @P1 MOV R19, R12 ;  /* 0x0000000c00131202 */ /* 0x000fc40000000f00 */
[----:B------:R-:W-:Y:S02]  /*2ec0*/  @P2 MOV R19, R11 ;  /* 0x0000000b00132202 */ /* 0x000fe40000000f00 */
[-C--:B------:R-:W-:Y:S02]  /*2ed0*/  @P2 MOV R17, R10.reuse ;  /* 0x0000000a00112202 */ /* 0x080fe40000000f00 */
[----:B------:R-:W-:Y:S01]  /*2ee0*/  @P3 MOV R19, R10 ;  /* 0x0000000a00133202 */ /* 0x000fe20000000f00 */
[----:B------:R-:W-:Y:S01]  /*2ef0*/  @P4 IMAD.MOV.U32 R19, RZ, RZ, R8 ;  /* 0x000000ffff134224 */ /* 0x000fe200078e0008 */
[----:B------:R-:W-:Y:S02]  /*2f00*/  @P3 MOV R17, R8 ;  /* 0x0000000800113202 */ /* 0x000fe40000000f00 */
[-C--:B------:R-:W-:Y:S02]  /*2f10*/  @P4 MOV R17, R27.reuse ;  /* 0x0000001b00114202 */ /* 0x080fe40000000f00 */
[----:B------:R-:W-:Y:S01]  /*2f20*/  @P5 MOV R19, R27 ;  /* 0x0000001b00135202 */ /* 0x000fe20000000f00 */
[----:B------:R-:W-:Y:S06]  /*2f30*/  @!P6 BRA `(.L_x_37) ;  /* 0x00000000002ce947 */ /* 0x000fec0003800000 */
[----:B------:R-:W-:Y:S02]  /*2f40*/  @P0 MOV R20, R14 ;  /* 0x0000000e00140202 */ /* 0x000fe40000000f00 */
[----:B------:R-:W-:Y:S02]  /*2f50*/  ISETP.EQ.AND P0, PT, R22, 0x8, PT ;  /* 0x000000081600780c */ /* 0x000fe40003f02270 */
[----:B------:R-:W-:Y:S01]  /*2f60*/  @P1 MOV R20, R13 ;  /* 0x0000000d00141202 */ /* 0x000fe20000000f00 */
[----:B------:R-:W-:Y:S01]  /*2f70*/  @P2 IMAD.MOV.U32 R20, RZ, RZ, R12 ;  /* 0x000000ffff142224 */ /* 0x000fe200078e000c */
[----:B------:R-:W-:Y:S02]  /*2f80*/  @P3 MOV R20, R11 ;  /* 0x0000000b00143202 */ /* 0x000fe40000000f00 */
[----:B------:R-:W-:Y:S02]  /*2f90*/  @P4 MOV R20, R10 ;  /* 0x0000000a00144202 */ /* 0x000fe40000000f00 */
[----:B------:R-:W-:-:S02]  /*2fa0*/  @P5 MOV R20, R8 ;  /* 0x0000000800145202 */ /* 0x000fc40000000f00 */
[----:B------:R-:W-:-:S03]  /*2fb0*/  LOP3.LUT R6, R6, 0x1f, RZ, 0xc0, !PT ;  /* 0x0000001f06067812 */ /* 0x000fc600078ec0ff */
[----:B------:R-:W-:Y:S02]  /*2fc0*/  @P0 MOV R20, R27 ;  /* 0x0000001b00140202 */ /* 0x000fe40000000f00 */
[-C--:B------:R-:W-:Y:S02]  /*2fd0*/  SHF.L.W.U32.HI R17, R19, R6.reuse, R17 ;  /* 0x0000000613117219 */ /* 0x080fe40000010e11 */
[----:B------:R-:W-:-:S07]  /*2fe0*/  SHF.L.W.U32.HI R19, R20, R6, R19 ;  /* 0x0000000614137219 */ /* 0x000fce0000010e13 */
.L_x_37:
[----:B------:R-:W-:Y:S05]  /*2ff0*/  BSYNC.RECONVERGENT B1 ;  /* 0x0000000000017941 */ /* 0x000fea0003800200 */
.L_x_36:
[C---:B------:R-:W-:Y:S01]  /*3000*/  SHF.L.W.U32.HI R6, R19.reuse, 0x2, R17 ;  /* 0x0000000213067819 */ /* 0x040fe20000010e11 */
[----:B------:R-:W-:Y:S01]  /*3010*/  IMAD.SHL.U32 R19, R19, 0x4, RZ ;  /* 0x0000000413137824 */ /* 0x000fe200078e00ff */
[----:B------:R-:W-:Y:S01]  /*3020*/  UMOV UR4, 0x54442d19 ;  /* 0x54442d1900047882 */ /* 0x000fe20000000000 */
        /* <DEDUP_REMOVED lines=15> */
.L_x_34:
[----:B------:R-:W-:Y:S05]  /*3120*/  BSYNC.RECONVERGENT B0 ;  /* 0x0000000000007941 */ /* 0x000fea0003800200 */
.L_x_33:
[----:B------:R-:W-:Y:S02]  /*3130*/  HFMA2 R6, -RZ, RZ, 0.487060546875, -0.0625 ;  /* 0x37cbac00ff067431 */ /* 0x000fe400000001ff */
[----:B------:R-:W-:Y:S01]  /*3140*/  FMUL R20, R17, R17 ;  /* 0x0000001111147220 */ /* 0x000fe20000400000 */
[C---:B------:R-:W-:Y:S01]  /*3150*/  LOP3.LUT R23, R19.reuse, 0x1, RZ, 0xc0, !PT ;  /* 0x0000000113177812 */ /* 0x040fe200078ec0ff */
[----:B------:R-:W-:Y:S02]  /*3160*/  HFMA2 R24, -RZ, RZ, 1.541015625, -0.052001953125 ;  /* 0x3e2aaaa8ff187431 */ /* 0x000fe400000001ff */
[----:B------:R-:W-:Y:S01]  /*3170*/  VIADD R26, R19, 0x1 ;  /* 0x00000001131a7836 */ /* 0x000fe20000000000 */
[----:B------:R-:W-:Y:S01]  /*3180*/  FSETP.GE.AND P2, PT, |R15|, 105615, PT ;  /* 0x47ce47800f00780b */ /* 0x000fe20003f46200 */
[----:B------:R-:W-:Y:S01]  /*3190*/  BSSY.RECONVERGENT B0, `(.L_x_38) ;  /* 0x000006e000007945 */ /* 0x000fe20003800200 */
[----:B------:R-:W-:Y:S02]  /*31a0*/  ISETP.NE.U32.AND P0, PT, R23, 0x1, PT ;  /* 0x000000011700780c */ /* 0x000fe40003f05070 */
[----:B------:R-:W-:Y:S01]  /*31b0*/  MOV R23, 0x3c0885e4 ;  /* 0x3c0885e400177802 */ /* 0x000fe20000000f00 */
[----:B------:R-:W-:Y:S01]  /*31c0*/  FFMA R22, R20, R6, -0.0013887860113754868507 ;  /* 0xbab607ed14167423 */ /* 0x000fe20000000006 */
[----:B------:R-:W-:-:S02]  /*31d0*/  LOP3.LUT P1, RZ, R26, 0x2, RZ, 0xc0, !PT ;  /* 0x000000021aff7812 */ /* 0x000fc4000782c0ff */
[----:B------:R-:W-:Y:S02]  /*31e0*/  FSEL R25, R23, 0.041666727513074874878, !P0 ;  /* 0x3d2aaabb17197808 */ /* 0x000fe40004000000 */
[----:B------:R-:W-:Y:S02]  /*31f0*/  FSEL R19, R22, -0.00019574658654164522886, P0 ;  /* 0xb94d415316137808 */ /* 0x000fe40000000000 */
[----:B------:R-:W-:Y:S02]  /*3200*/  FSEL R17, R17, 1, !P0 ;  /* 0x3f80000011117808 */ /* 0x000fe40004000000 */
[----:B------:R-:W-:Y:S01]  /*3210*/  FSEL R26, -R24, -0.4999999701976776123, !P0 ;  /* 0xbeffffff181a7808 */ /* 0x000fe20004000100 */
[C---:B------:R-:W-:Y:S02]  /*3220*/  FFMA R19, R20.reuse, R19, R25 ;  /* 0x0000001314137223 */ /* 0x040fe40000000019 */
[C---:B------:R-:W-:Y:S02]  /*3230*/  FFMA R22, R20.reuse, R17, RZ ;  /* 0x0000001114167223 */ /* 0x040fe400000000ff */
[----:B------:R-:W-:-:S04]  /*3240*/  FFMA R19, R20, R19, R26 ;  /* 0x0000001314137223 */ /* 0x000fc8000000001a */
[----:B------:R-:W-:-:S04]  /*3250*/  FFMA R17, R22, R19, R17 ;  /* 0x0000001316117223 */ /* 0x000fc80000000011 */
[----:B------:R-:W-:Y:S01]  /*3260*/  @P1 FADD R17, RZ, -R17 ;  /* 0x80000011ff111221 */ /* 0x000fe20000000000 */
[----:B------:R-:W-:Y:S06]  /*3270*/  @!P2 BRA `(.L_x_39) ;  /* 0x00000004007ca947 */ /* 0x000fec0003800000 */
[----:B------:R-:W-:-:S13]  /*3280*/  FSETP.NEU.AND P0, PT, |R15|, +INF , PT ;  /* 0x7f8000000f00780b */ /* 0x000fda0003f0d200 */
[----:B------:R-:W-:Y:S01]  /*3290*/  @!P0 FMUL R16, RZ, R15 ;  /* 0x0000000fff108220 */ /* 0x000fe20000400000 */
[----:B------:R-:W-:Y:S01]  /*32a0*/  @!P0 MOV R21, RZ ;  /* 0x000000ff00158202 */ /* 0x000fe20000000f00 */
[----:B------:R-:W-:Y:S06]  /*32b0*/  @!P0 BRA `(.L_x_39) ;  /* 0x00000004006c8947 */ /* 0x000fec0003800000 */
[----:B------:R-:W-:Y:S01]  /*32c0*/  SHF.L.U32 R16, R15, 0x8, RZ ;  /* 0x000000080f107819 */ /* 0x000fe200000006ff */
[----:B------:R-:W-:Y:S01]  /*32d0*/  IMAD.MOV.U32 R22, RZ, RZ, RZ ;  /* 0x000000ffff167224 */ /* 0x000fe200078e00ff */
[----:B------:R-:W-:Y:S01]  /*32e0*/  MOV R25, RZ ;  /* 0x000000ff00197202 */ /* 0x000fe20000000f00 */
[----:B------:R-:W0:Y:S01]  /*32f0*/  LDCU.64 UR8, c[0x4][0x40] ;  /* 0x01000800ff0877ac */ /* 0x000e220008000a00 */
[----:B------:R-:W-:Y:S01]  /*3300*/  LOP3.LUT R19, R16, 0x80000000, RZ, 0xfc, !PT ;  /* 0x8000000010137812 */ /* 0x000fe200078efcff */
[----:B------:R-:W-:Y:S01]  /*3310*/  UMOV UR5, URZ ;  /* 0x000000ff00057c82 */ /* 0x000fe20008000000 */
[----:B------:R-:W-:-:S05]  /*3320*/  UMOV UR4, URZ ;  /* 0x000000ff00047c82 */ /* 0x000fca0008000000 */
.L_x_40:
        /* <DEDUP_REMOVED lines=27> */
[----:B------:R-:W-:-:S03]  /*34e0*/  LOP3.LUT P6, RZ, R21, 0x1f, RZ, 0xc0, !PT ;  /* 0x0000001f15ff7812 */ /* 0x000fc600078cc0ff */
[----:B------:R-:W-:-:S05]  /*34f0*/  VIADD R16, R16, 0xffffff80 ;  /* 0xffffff8010107836 */ /* 0x000fca0000000000 */
        /* <DEDUP_REMOVED lines=10> */
[----:B------:R-:W-:Y:S01]  /*35a0*/  @P4 MOV R19, R14 ;  /* 0x0000000e00134202 */ /* 0x000fe20000000f00 */
[----:B------:R-:W-:Y:S01]  /*35b0*/  @P2 IMAD.MOV.U32 R19, RZ, RZ, R13 ;  /* 0x000000ffff132224 */ /* 0x000fe200078e000d */
[----:B------:R-:W-:Y:S02]  /*35c0*/  @P4 MOV R16, R13 ;  /* 0x0000000d00104202 */ /* 0x000fe40000000f00 */
[----:B------:R-:W-:Y:S02]  /*35d0*/  ISETP.EQ.AND P4, PT, R22, 0x4, PT ;  /* 0x000000041600780c */ /* 0x000fe40003f82270 */
[----:B------:R-:W-:-:S02]  /*35e0*/  @P2 MOV R16, R12 ;  /* 0x0000000c00102202 */ /* 0x000fc40000000f00 */
[----:B------:R-:W-:Y:S02]  /*35f0*/  @P1 MOV R19, R12 ;  /* 0x0000000c00131202 */ /* 0x000fe40000000f00 */
[-C--:B------:R-:W-:Y:S01]  /*3600*/  @P1 MOV R16, R11.reuse ;  /* 0x0000000b00101202 */ /* 0x080fe20000000f00 */
[----:B------:R-:W-:Y:S01]  /*3610*/  @P0 IMAD.MOV.U32 R16, RZ, RZ, R10 ;  /* 0x000000ffff100224 */ /* 0x000fe200078e000a */
[----:B------:R-:W-:Y:S02]  /*3620*/  @P0 MOV R19, R11 ;  /* 0x0000000b00130202 */ /* 0x000fe40000000f00 */
[----:B------:R-:W-:Y:S02]  /*3630*/  @P3 MOV R19, R10 ;  /* 0x0000000a00133202 */ /* 0x000fe40000000f00 */
[-C--:B------:R-:W-:Y:S02]  /*3640*/  @P3 MOV R16, R8.reuse ;  /* 0x0000000800103202 */ /* 0x080fe40000000f00 */
[----:B------:R-:W-:Y:S01]  /*3650*/  @P5 MOV R19, R8 ;  /* 0x0000000800135202 */ /* 0x000fe20000000f00 */
[----:B------:R-:W-:Y:S01]  /*3660*/  @P4 IMAD.MOV.U32 R19, RZ, RZ, R25 ;  /* 0x000000ffff134224 */ /* 0x000fe200078e0019 */
[----:B------:R-:W-:Y:S01]  /*3670*/  @P5 MOV R16, R25 ;  /* 0x0000001900105202 */ /* 0x000fe20000000f00 */
[----:B------:R-:W-:Y:S06]  /*3680*/  @!P6 BRA `(.L_x_42) ;  /* 0x00000000002ce947 */ /* 0x000fec0003800000 */
[----:B------:R-:W-:Y:S02]  /*3690*/  @P2 MOV R20, R14 ;  /* 0x0000000e00142202 */ /* 0x000fe40000000f00 */
[----:B------:R-:W-:Y:S02]  /*36a0*/  @P1 MOV R20, R13 ;  /* 0x0000000d00141202 */ /* 0x000fe40000000f00 */
[----:B------:R-:W-:Y:S02]  /*36b0*/  @P0 MOV R20, R12 ;  /* 0x0000000c00140202 */ /* 0x000fe40000000f00 */
[----:B------:R-:W-:Y:S02]  /*36c0*/  ISETP.EQ.AND P0, PT, R22, 0x8, PT ;  /* 0x000000081600780c */ /* 0x000fe40003f02270 */
[----:B------:R-:W-:Y:S01]  /*36d0*/  @P3 MOV R20, R11 ;  /* 0x0000000b00143202 */ /* 0x000fe20000000f00 */
[----:B------:R-:W-:Y:S01]  /*36e0*/  @P5 IMAD.MOV.U32 R20, RZ, RZ, R10 ;  /* 0x000000ffff145224 */ /* 0x000fe200078e000a */
[----:B------:R-:W-:-:S02]  /*36f0*/  @P4 MOV R20, R8 ;  /* 0x0000000800144202 */ /* 0x000fc40000000f00 */
[----:B------:R-:W-:-:S04]  /*3700*/  LOP3.LUT R21, R21, 0x1f, RZ, 0xc0, !PT ;  /* 0x0000001f15157812 */ /* 0x000fc800078ec0ff */
[----:B------:R-:W-:-:S03]  /*3710*/  SHF.L.W.U32.HI R16, R19, R21, R16 ;  /* 0x0000001513107219 */ /* 0x000fc60000010e10 */
[----:B------:R-:W-:-:S04]  /*3720*/  @P0 MOV R20, R25 ;  /* 0x0000001900140202 */ /* 0x000fc80000000f00 */
[----:B------:R-:W-:-:S07]  /*3730*/  SHF.L.W.U32.HI R19, R20, R21, R19 ;  /* 0x0000001514137219 */ /* 0x000fce0000010e13 */
.L_x_42:
[----:B------:R-:W-:Y:S05]  /*3740*/  BSYNC.RECONVERGENT B1 ;  /* 0x0000000000017941 */ /* 0x000fea0003800200 */
.L_x_41:
        /* <DEDUP_REMOVED lines=10> */
[----:B------:R-:W-:-:S04]  /*37f0*/  LOP3.LUT R15, R22, R15, RZ, 0x3c, !PT ;  /* 0x0000000f160f7212 */ /* 0x000fc800078e3cff */
[----:B------:R-:W-:Y:S01]  /*3800*/  ISETP.GE.AND P0, PT, R15, RZ, PT ;  /* 0x000000ff0f00720c */ /* 0x000fe20003f06270 */
[----:B0-----:R-:W-:Y:S01]  /*3810*/  DMUL R26, R20, UR4 ;  /* 0x00000004141a7c28 */ /* 0x001fe20008000000 */
[----:B------:R-:W-:-:S04]  /*3820*/  LEA.HI R21, R22, R16, RZ, 0x1 ;  /* 0x0000001016157211 */ /* 0x000fc800078f08ff */
[----:B------:R-:W-:-:S05]  /*3830*/  IADD3 R15, PT, PT, -R21, RZ, RZ ;  /* 0x000000ff150f7210 */ /* 0x000fca0007ffe1ff */
[----:B------:R-:W0:Y:S01]  /*3840*/  F2F.F32.F64 R26, R26 ;  /* 0x0000001a001a7310 */ /* 0x000e220000301000 */
[----:B------:R-:W-:Y:S01]  /*3850*/  @!P1 IMAD.MOV.U32 R21, RZ, RZ, R15 ;  /* 0x000000ffff159224 */ /* 0x000fe200078e000f */
[----:B0-----:R-:W-:-:S07]  /*3860*/  FSEL R16, -R26, R26, !P0 ;  /* 0x0000001a1a107208 */ /* 0x001fce0004000100 */
.L_x_39:
[----:B------:R-:W-:Y:S05]  /*3870*/  BSYNC.RECONVERGENT B0 ;  /* 0x0000000000007941 */ /* 0x000fea0003800200 */
.L_x_38:
[----:B----4-:R-:W-:Y:S01]  /*3880*/  FMUL R25, R18, 0.63661974668502807617 ;  /* 0x3f22f98312197820 */ /* 0x010fe20000400000 */
[----:B------:R-:W-:Y:S01]  /*3890*/  FMUL R15, R16, R16 ;  /* 0x00000010100f7220 */ /* 0x000fe20000400000 */
[----:B------:R-:W-:Y:S01]  /*38a0*/  LOP3.LUT R19, R21, 0x1, RZ, 0xc0, !PT ;  /* 0x0000000115137812 */ /* 0x000fe200078ec0ff */
[----:B------:R-:W-:Y:S01]  /*38b0*/  BSSY.RECONVERGENT B0, `(.L_x_43) ;  /* 0x0000077000007945 */ /* 0x000fe20003800200 */
[----:B------:R-:W-:Y:S01]  /*38c0*/  MOV R20, 0x3d2aaabb ;  /* 0x3d2aaabb00147802 */ /* 0x000fe20000000f00 */
[----:B------:R-:W-:Y:S01]  /*38d0*/  FFMA R22, R15, R6, -0.0013887860113754868507 ;  /* 0xbab607ed0f167423 */ /* 0x000fe20000000006 */
[----:B------:R-:W0:Y:S01]  /*38e0*/  F2I.NTZ R25, R25 ;  /* 0x0000001900197305 */ /* 0x000e220000203100 */
[----:B------:R-:W-:Y:S02]  /*38f0*/  ISETP.NE.U32.AND P0, PT, R19, 0x1, PT ;  /* 0x000000011300780c */ /* 0x000fe40003f05070 */
[----:B------:R-:W-:Y:S02]  /*3900*/  MOV R19, 0x3effffff ;  /* 0x3effffff00137802 */ /* 0x000fe40000000f00 */
[----:B------:R-:W-:-:S02]  /*3910*/  FSEL R22, R22, -0.00019574658654164522886, !P0 ;  /* 0xb94d415316167808 */ /* 0x000fc40004000000 */
[----:B------:R-:W-:Y:S02]  /*3920*/  FSEL R26, R20, 0.0083327032625675201416, !P0 ;  /* 0x3c0885e4141a7808 */ /* 0x000fe40004000000 */
[----:B------:R-:W-:Y:S02]  /*3930*/  FSEL R28, -R19, -0.16666662693023681641, !P0 ;  /* 0xbe2aaaa8131c7808 */ /* 0x000fe40004000100 */
[----:B------:R-:W-:Y:S01]  /*3940*/  FSEL R16, R16, 1, P0 ;  /* 0x3f80000010107808 */ /* 0x000fe20000000000 */
[C---:B------:R-:W-:Y:S01]  /*3950*/  FFMA R22, R15.reuse, R22, R26 ;  /* 0x000000160f167223 */ /* 0x040fe2000000001a */
[----:B------:R-:W-:Y:S02]  /*3960*/  FSETP.GE.AND P1, PT, |R18|, 105615, PT ;  /* 0x47ce47801200780b */ /* 0x000fe40003f26200 */
[-C--:B0-----:R-:W-:Y:S01]  /*3970*/  I2FP.F32.S32 R27, R25.reuse ;  /* 0x00000019001b7245 */ /* 0x081fe20000201400 */
[----:B------:R-:W-:Y:S01]  /*3980*/  FFMA R22, R15, R22, R28 ;  /* 0x000000160f167223 */ /* 0x000fe2000000001c */
[----:B------:R-:W-:Y:S01]  /*3990*/  LOP3.LUT P0, RZ, R21, 0x2, RZ, 0xc0, !PT ;  /* 0x0000000215ff7812 */ /* 0x000fe2000780c0ff */
[----:B------:R-:W-:Y:S01]  /*39a0*/  FFMA R15, R15, R16, RZ ;  /* 0x000000100f0f7223 */ /* 0x000fe200000000ff */
[----:B------:R-:W-:Y:S01]  /*39b0*/  MOV R21, R25 ;  /* 0x0000001900157202 */ /* 0x000fe20000000f00 */
[----:B------:R-:W-:-:S02]  /*39c0*/  FFMA R26, R27, -1.5707962512969970703, R18 ;  /* 0xbfc90fda1b1a7823 */ /* 0x000fc40000000012 */
[----:B------:R-:W-:Y:S01]  /*39d0*/  FFMA R16, R15, R22, R16 ;  /* 0x000000160f107223 */ /* 0x000fe20000000010 */
[----:B------:R-:W-:Y:S01]  /*39e0*/  P2R R15, PR, RZ, 0x2 ;  /* 0x00000002ff0f7803 */ /* 0x000fe20000000000 */
[----:B------:R-:W-:-:S04]  /*39f0*/  FFMA R26, R27, -7.5497894158615963534e-08, R26 ;  /* 0xb3a221681b1a7823 */ /* 0x000fc8000000001a */
[----:B------:R-:W-:Y:S02]  /*3a00*/  FFMA R22, R27, -5.3903029534742383927e-15, R26 ;  /* 0xa7c234c51b167823 */ /* 0x000fe4000000001a */
[----:B------:R-:W-:-:S03]  /*3a10*/  @P0 FADD R16, RZ, -R16 ;  /* 0x80000010ff100221 */ /* 0x000fc60000000000 */
[----:B------:R-:W-:Y:S01]  /*3a20*/  MOV R15, R22 ;  /* 0x00000016000f7202 */ /* 0x000fe20000000f00 */
[----:B------:R-:W-:Y:S06]  /*3a30*/  @!P1 BRA `(.L_x_44) ;  /* 0x0000000400789947 */ /* 0x000fec0003800000 */
[----:B------:R-:W-:-:S13]  /*3a40*/  FSETP.NEU.AND P0, PT, |R18|, +INF , PT ;  /* 0x7f8000001200780b */ /* 0x000fda0003f0d200 */
[----:B------:R-:W-:Y:S01]  /*3a50*/  @!P0 FMUL R15, RZ, R18 ;  /* 0x00000012ff0f8220 */ /* 0x000fe20000400000 */
[----:B------:R-:W-:Y:S01]  /*3a60*/  @!P0 IMAD.MOV.U32 R25, RZ, RZ, RZ ;  /* 0x000000ffff198224 */ /* 0x000fe200078e00ff */
[----:B------:R-:W-:Y:S06]  /*3a70*/  @!P0 BRA `(.L_x_44) ;  /* 0x0000000400688947 */ /* 0x000fec0003800000 */
[----:B------:R-:W-:Y:S02]  /*3a80*/  SHF.L.U32 R15, R18, 0x8, RZ ;  /* 0x00000008120f7819 */ /* 0x000fe400000006ff */
[----:B------:R-:W-:Y:S01]  /*3a90*/  CS2R R42, SRZ ;  /* 0x00000000002a7805 */ /* 0x000fe2000001ff00 */
[----:B------:R-:W0:Y:S01]  /*3aa0*/  LDCU.64 UR8, c[0x4][0x40] ;  /* 0x01000800ff0877ac */ /* 0x000e220008000a00 */
[----:B------:R-:W-:Y:S01]  /*3ab0*/  LOP3.LUT R15, R15, 0x80000000, RZ, 0xfc, !PT ;  /* 0x800000000f0f7812 */ /* 0x000fe200078efcff */
[----:B------:R-:W-:Y:S01]  /*3ac0*/  UMOV UR5, URZ ;  /* 0x000000ff00057c82 */ /* 0x000fe20008000000 */
[----:B------:R-:W-:-:S05]  /*3ad0*/  UMOV UR4, URZ ;  /* 0x000000ff00047c82 */ /* 0x000fca0008000000 */
.L_x_45:
        /* <DEDUP_REMOVED lines=16> */
[C---:B------:R-:W-:Y:S01]  /*3be0*/  ISETP.EQ.AND P2, PT, R42.reuse, 0x8, PT ;  /* 0x000000082a00780c */ /* 0x040fe20003f42270 */
[----:B------:R-:W-:Y:S01]  /*3bf0*/  VIADD R42, R42, 0x4 ;  /* 0x000000042a2a7836 */ /* 0x000fe20000000000 */
[-C--:B------:R-:W-:Y:S02]  /*3c00*/  @P0 MOV R14, R25.reuse ;  /* 0x00000019000e0202 */ /* 0x080fe40000000f00 */
[-C--:B------:R-:W-:Y:S02]  /*3c10*/  @P3 MOV R11, R25.reuse ;  /* 0x00000019000b3202 */ /* 0x080fe40000000f00 */
[-C--:B------:R-:W-:Y:S02]  /*3c20*/  @P4 MOV R10, R25.reuse ;  /* 0x00000019000a4202 */ /* 0x080fe40000000f00 */
[----:B------:R-:W-:-:S05]  /*3c30*/  @P5 MOV R8, R25 ;  /* 0x0000001900085202 */ /* 0x000fca0000000f00 */
        /* <DEDUP_REMOVED lines=15> */
[-C--:B------:R-:W-:Y:S02]  /*3d30*/  @P3 MOV R25, R14.reuse ;  /* 0x0000000e00193202 */ /* 0x080fe40000000f00 */
[----:B------:R-:W-:Y:S01]  /*3d40*/  @P4 MOV R26, R14 ;  /* 0x0000000e001a4202 */ /* 0x000fe20000000f00 */
[----:B------:R-:W-:Y:S01]  /*3d50*/  @P4 IMAD.MOV.U32 R25, RZ, RZ, R13 ;  /* 0x000000ffff194224 */ /* 0x000fe200078e000d */
[C---:B------:R-:W-:Y:S02]  /*3d60*/  ISETP.EQ.AND P3, PT, R28.reuse, -0x4, PT ;  /* 0xfffffffc1c00780c */ /* 0x040fe40003f62270 */
[----:B------:R-:W-:Y:S02]  /*3d70*/  ISETP.EQ.AND P4, PT, R28, RZ, PT ;  /* 0x000000ff1c00720c */ /* 0x000fe40003f82270 */
[----:B------:R-:W-:Y:S02]  /*3d80*/  @P0 MOV R26, R13 ;  /* 0x0000000d001a0202 */ /* 0x000fe40000000f00 */
[----:B------:R-:W-:-:S02]  /*3d90*/  @P0 MOV R25, R12 ;  /* 0x0000000c00190202 */ /* 0x000fc40000000f00 */
[----:B------:R-:W-:Y:S01]  /*3da0*/  @P1 MOV R26, R12 ;  /* 0x0000000c001a1202 */ /* 0x000fe20000000f00 */
[----:B------:R-:W-:Y:S01]  /*3db0*/  @P2 IMAD.MOV.U32 R26, RZ, RZ, R11 ;  /* 0x000000ffff1a2224 */ /* 0x000fe200078e000b */
[----:B------:R-:W-:Y:S02]  /*3dc0*/  @P1 MOV R25, R11 ;  /* 0x0000000b00191202 */ /* 0x000fe40000000f00 */
[-C--:B------:R-:W-:Y:S02]  /*3dd0*/  @P2 MOV R25, R10.reuse ;  /* 0x0000000a00192202 */ /* 0x080fe40000000f00 */
[----:B------:R-:W-:Y:S02]  /*3de0*/  @P3 MOV R26, R10 ;  /* 0x0000000a001a3202 */ /* 0x000fe40000000f00 */
[-C--:B------:R-:W-:Y:S01]  /*3df0*/  @P3 MOV R25, R8.reuse ;  /* 0x0000000800193202 */ /* 0x080fe20000000f00 */
[----:B------:R-:W-:Y:S01]  /*3e00*/  @P4 IMAD.MOV.U32 R25, RZ, RZ, R43 ;  /* 0x000000ffff194224 */ /* 0x000fe200078e002b */
[----:B------:R-:W-:-:S02]  /*3e10*/  @P4 MOV R26, R8 ;  /* 0x00000008001a4202 */ /* 0x000fc40000000f00 */
[----:B------:R-:W-:Y:S01]  /*3e20*/  @P5 MOV R26, R43 ;  /* 0x0000002b001a5202 */ /* 0x000fe20000000f00 */
[----:B------:R-:W-:Y:S06]  /*3e30*/  @!P6 BRA `(.L_x_47) ;  /* 0x00000000002ce947 */ /* 0x000fec0003800000 */
[----:B------:R-:W-:Y:S02]  /*3e40*/  @P0 MOV R27, R14 ;  /* 0x0000000e001b0202 */ /* 0x000fe40000000f00 */
[----:B------:R-:W-:Y:S02]  /*3e50*/  ISETP.EQ.AND P0, PT, R28, 0x8, PT ;  /* 0x000000081c00780c */ /* 0x000fe40003f02270 */
[----:B------:R-:W-:Y:S02]  /*3e60*/  @P1 MOV R27, R13 ;  /* 0x0000000d001b1202 */ /* 0x000fe40000000f00 */
[----:B------:R-:W-:Y:S01]  /*3e70*/  @P2 MOV R27, R12 ;  /* 0x0000000c001b2202 */ /* 0x000fe20000000f00 */
[----:B------:R-:W-:Y:S01]  /*3e80*/  @P3 IMAD.MOV.U32 R27, RZ, RZ, R11 ;  /* 0x000000ffff1b3224 */ /* 0x000fe200078e000b */
[----:B------:R-:W-:Y:S02]  /*3e90*/  @P4 MOV R27, R10 ;  /* 0x0000000a001b4202 */ /* 0x000fe40000000f00 */
[----:B------:R-:W-:-:S02]  /*3ea0*/  @P5 MOV R27, R8 ;  /* 0x00000008001b5202 */ /* 0x000fc40000000f00 */
[----:B------:R-:W-:-:S03]  /*3eb0*/  LOP3.LUT R15, R15, 0x1f, RZ, 0xc0, !PT ;  /* 0x0000001f0f0f7812 */ /* 0x000fc600078ec0ff */
[----:B------:R-:W-:Y:S02]  /*3ec0*/  @P0 MOV R27, R43 ;  /* 0x0000002b001b0202 */ /* 0x000fe40000000f00 */
[-C--:B------:R-:W-:Y:S02]  /*3ed0*/  SHF.L.W.U32.HI R25, R26, R15.reuse, R25 ;  /* 0x0000000f1a197219 */ /* 0x080fe40000010e19 */
[----:B------:R-:W-:-:S07]  /*3ee0*/  SHF.L.W.U32.HI R26, R27, R15, R26 ;  /* 0x0000000f1b1a7219 */ /* 0x000fce0000010e1a */
.L_x_47:
[----:B------:R-:W-:Y:S05]  /*3ef0*/  BSYNC.RECONVERGENT B1 ;  /* 0x0000000000017941 */ /* 0x000fea0003800200 */
.L_x_46:
[C---:B------:R-:W-:Y:S01]  /*3f00*/  SHF.L.W.U32.HI R15, R26.reuse, 0x2, R25 ;  /* 0x000000021a0f7819 */ /* 0x040fe20000010e19 */
[----:B------:R-:W-:Y:S01]  /*3f10*/  UMOV UR4, 0x54442d19 ;  /* 0x54442d1900047882 */ /* 0x000fe20000000000 */
[----:B------:R-:W-:Y:S01]  /*3f20*/  SHF.L.U32 R26, R26, 0x2, RZ ;  /* 0x000000021a1a7819 */ /* 0x000fe200000006ff */
[----:B------:R-:W-:Y:S01]  /*3f30*/  UMOV UR5, 0x3bf921fb ;  /* 0x3bf921fb00057882 */ /* 0x000fe20000000000 */
[----:B------:R-:W-:Y:S02]  /*3f40*/  SHF.R.S32.HI R27, RZ, 0x1f, R15 ;  /* 0x0000001fff1b7819 */ /* 0x000fe4000001140f */
[----:B------:R-:W-:Y:S02]  /*3f50*/  SHF.R.U32.HI R25, RZ, 0x1e, R25 ;  /* 0x0000001eff197819 */ /* 0x000fe40000011619 */
[C---:B------:R-:W-:Y:S02]  /*3f60*/  LOP3.LUT R26, R27.reuse, R26, RZ, 0x3c, !PT ;  /* 0x0000001a1b1a7212 */ /* 0x040fe400078e3cff */
[----:B------:R-:W-:-:S02]  /*3f70*/  LOP3.LUT R27, R27, R15, RZ, 0x3c, !PT ;  /* 0x0000000f1b1b7212 */ /* 0x000fc400078e3cff */
[----:B------:R-:W-:Y:S02]  /*3f80*/  ISETP.GE.AND P0, PT, R18, RZ, PT ;  /* 0x000000ff1200720c */ /* 0x000fe40003f06270 */
[C---:B------:R-:W-:Y:S02]  /*3f90*/  LEA.HI R25, R15.reuse, R25, RZ, 0x1 ;  /* 0x000000190f197211 */ /* 0x040fe400078f08ff */
[----:B------:R-:W0:Y:S01]  /*3fa0*/  I2F.F64.S64 R26, R26 ;  /* 0x0000001a001a7312 */ /* 0x000e220000301c00 */
[----:B------:R-:W-:Y:S02]  /*3fb0*/  LOP3.LUT R42, R15, R18, RZ, 0x3c, !PT ;  /* 0x000000120f2a7212 */ /* 0x000fe400078e3cff */
[----:B------:R-:W-:Y:S02]  /*3fc0*/  IMAD.MOV R15, RZ, RZ, -R25 ;  /* 0x000000ffff0f7224 */ /* 0x000fe400078e0a19 */
[----:B------:R-:W-:-:S04]  /*3fd0*/  ISETP.GE.AND P1, PT, R42, RZ, PT ;  /* 0x000000ff2a00720c */ /* 0x000fc80003f26270 */
[----:B------:R-:W-:Y:S01]  /*3fe0*/  @!P0 MOV R25, R15 ;  /* 0x0000000f00198202 */ /* 0x000fe20000000f00 */
[----:B0-----:R-:W-:-:S10]  /*3ff0*/  DMUL R28, R26, UR4 ;  /* 0x000000041a1c7c28 */ /* 0x001fd40008000000 */
[----:B------:R-:W0:Y:S02]  /*4000*/  F2F.F32.F64 R28, R28 ;  /* 0x0000001c001c7310 */ /* 0x000e240000301000 */
[----:B0-----:R-:W-:-:S07]  /*4010*/  FSEL R15, -R28, R28, !P1 ;  /* 0x0000001c1c0f7208 */ /* 0x001fce0004800100 */
.L_x_44:
[----:B------:R-:W-:Y:S05]  /*4020*/  BSYNC.RECONVERGENT B0 ;  /* 0x0000000000007941 */ /* 0x000fea0003800200 */
.L_x_43:
[----:B------:R-:W-:Y:S01]  /*4030*/  LOP3.LUT R27, R25, 0x1, RZ, 0xc0, !PT ;  /* 0x00000001191b7812 */ /* 0x000fe200078ec0ff */
[----:B------:R-:W-:Y:S01]  /*4040*/  FMUL R26, R15, R15 ;  /* 0x0000000f0f1a7220 */ /* 0x000fe20000400000 */
[----:B------:R-:W-:Y:S01]  /*4050*/  IADD3 R25, PT, PT, R25, 0x1, RZ ;  /* 0x0000000119197810 */ /* 0x000fe20007ffe0ff */
[----:B------:R-:W-:Y:S01]  /*4060*/  BSSY.RECONVERGENT B0, `(.L_x_48) ;  /* 0x000006c000007945 */ /* 0x000fe20003800200 */
[----:B------:R-:W-:Y:S01]  /*4070*/  ISETP.NE.U32.AND P0, PT, R27, 0x1, PT ;  /* 0x000000011b00780c */ /* 0x000fe20003f05070 */
[----:B------:R-:W-:Y:S01]  /*4080*/  FFMA R27, R26, R6, -0.0013887860113754868507 ;  /* 0xbab607ed1a1b7423 */ /* 0x000fe20000000006 */
[----:B------:R-:W-:Y:S02]  /*4090*/  FSETP.GE.AND P2, PT, |R18|, 105615, PT ;  /* 0x47ce47801200780b */ /* 0x000fe40003f46200 */
[----:B------:R-:W-:Y:S02]  /*40a0*/  FSEL R23, R23, 0.041666727513074874878, !P0 ;  /* 0x3d2aaabb17177808 */ /* 0x000fe40004000000 */
[----:B------:R-:W-:-:S02]  /*40b0*/  FSEL R27, R27, -0.00019574658654164522886, P0 ;  /* 0xb94d41531b1b7808 */ /* 0x000fc40000000000 */
[----:B------:R-:W-:Y:S02]  /*40c0*/  LOP3.LUT P1, RZ, R25, 0x2, RZ, 0xc0, !PT ;  /* 0x0000000219ff7812 */ /* 0x000fe4000782c0ff */
[----:B------:R-:W-:Y:S01]  /*40d0*/  FSEL R15, R15, 1, !P0 ;  /* 0x3f8000000f0f7808 */ /* 0x000fe20004000000 */
[----:B------:R-:W-:Y:S01]  /*40e0*/  FFMA R23, R26, R27, R23 ;  /* 0x0000001b1a177223 */ /* 0x000fe20000000017 */
[----:B------:R-:W-:-:S03]  /*40f0*/  FSEL R28, -R24, -0.4999999701976776123, !P0 ;  /* 0xbeffffff181c7808 */ /* 0x000fc60004000100 */
        /* <DEDUP_REMOVED lines=9> */
[----:B------:R-:W-:Y:S02]  /*4190*/  SHF.L.U32 R21, R18, 0x8, RZ ;  /* 0x0000000812157819 */ /* 0x000fe400000006ff */
[----:B------:R-:W-:Y:S01]  /*41a0*/  CS2R R26, SRZ ;  /* 0x00000000001a7805 */ /* 0x000fe2000001ff00 */
[----:B------:R-:W0:Y:S01]  /*41b0*/  LDCU.64 UR8, c[0x4][0x40] ;  /* 0x01000800ff0877ac */ /* 0x000e220008000a00 */
[----:B------:R-:W-:Y:S01]  /*41c0*/  LOP3.LUT R29, R21, 0x80000000, RZ, 0xfc, !PT ;  /* 0x80000000151d7812 */ /* 0x000fe200078efcff */
[----:B------:R-:W-:Y:S01]  /*41d0*/  UMOV UR5, URZ ;  /* 0x000000ff00057c82 */ /* 0x000fe20008000000 */
[----:B------:R-:W-:-:S05]  /*41e0*/  UMOV UR4, URZ ;  /* 0x000000ff00047c82 */ /* 0x000fca0008000000 */
.L_x_50:
        /* <DEDUP_REMOVED lines=56> */
[----:B------:R-:W-:Y:S02]  /*4570*/  ISETP.EQ.AND P0, PT, R24, 0x8, PT ;  /* 0x000000081800780c */ /* 0x000fe40003f02270 */
[----:B------:R-:W-:Y:S02]  /*4580*/  @P3 MOV R14, R11 ;  /* 0x0000000b000e3202 */ /* 0x000fe40000000f00 */
[----:B------:R-:W-:Y:S02]  /*4590*/  @P5 MOV R14, R10 ;  /* 0x0000000a000e5202 */ /* 0x000fe40000000f00 */
[----:B------:R-:W-:Y:S02]  /*45a0*/  @P4 MOV R14, R8 ;  /* 0x00000008000e4202 */ /* 0x000fe40000000f00 */
[----:B------:R-:W-:-:S04]  /*45b0*/  LOP3.LUT R23, R23, 0x1f, RZ, 0xc0, !PT ;  /* 0x0000001f17177812 */ /* 0x000fc800078ec0ff */
[----:B------:R-:W-:Y:S01]  /*45c0*/  SHF.L.W.U32.HI R21, R22, R23, R21 ;  /* 0x0000001716157219 */ /* 0x000fe20000010e15 */
[----:B------:R-:W-:-:S05]  /*45d0*/  @P0 IMAD.MOV.U32 R14, RZ, RZ, R27 ;  /* 0x000000ffff0e0224 */ /* 0x000fca00078e001b */
[----:B------:R-:W-:-:S07]  /*45e0*/  SHF.L.W.U32.HI R22, R14, R23, R22 ;  /* 0x000000170e167219 */ /* 0x000fce0000010e16 */
.L_x_52:
[----:B------:R-:W-:Y:S05]  /*45f0*/  BSYNC.RECONVERGENT B1 ;  /* 0x0000000000017941 */ /* 0x000fea0003800200 */
.L_x_51:
        /* <DEDUP_REMOVED lines=18> */
.L_x_49:
[----:B------:R-:W-:Y:S05]  /*4720*/  BSYNC.RECONVERGENT B0 ;  /* 0x0000000000007941 */ /* 0x000fea0003800200 */
.L_x_48:
[----:B---3--:R-:W-:Y:S01]  /*4730*/  FMUL R12, R2, R2 ;  /* 0x00000002020c7220 */ /* 0x008fe20000400000 */
[----:B------:R-:W-:Y:S01]  /*4740*/  IMAD.MOV.U32 R58, RZ, RZ, 0x0 ;  /* 0x00000000ff3a7424 */ /* 0x000fe200078e00ff */
[----:B------:R-:W-:Y:S01]  /*4750*/  MOV R59, 0x3fd80000 ;  /* 0x3fd80000003b7802 */ /* 0x000fe20000000f00 */
[----:B------:R-:W-:Y:S01]  /*4760*/  FMUL R23, R22, R22 ;  /* 0x0000001616177220 */ /* 0x000fe20000400000 */
[----:B------:R-:W0:Y:S01]  /*4770*/  F2F.F64.F32 R60, R12 ;  /* 0x0000000c003c7310 */ /* 0x000e220000201800 */
[----:B------:R-:W-:Y:S01]  /*4780*/  LOP3.LUT R8, R21, 0x1, RZ, 0xc0, !PT ;  /* 0x0000000115087812 */ /* 0x000fe200078ec0ff */
[----:B------:R-:W-:Y:S01]  /*4790*/  BSSY.RECONVERGENT B1, `(.L_x_53) ;  /* 0x0000024000017945 */ /* 0x000fe20003800200 */
[----:B------:R-:W-:Y:S02]  /*47a0*/  FFMA R6, R23, R6, -0.0013887860113754868507 ;  /* 0xbab607ed17067423 */ /* 0x000fe40000000006 */
[----:B------:R-:W-:-:S04]  /*47b0*/  ISETP.NE.U32.AND P0, PT, R8, 0x1, PT ;  /* 0x000000010800780c */ /* 0x000fc80003f05070 */
[----:B------:R-:W-:Y:S02]  /*47c0*/  FSEL R20, R20, 0.0083327032625675201416, !P0 ;  /* 0x3c0885e414147808 */ /* 0x000fe40004000000 */
[----:B------:R-:W-:Y:S02]  /*47d0*/  FSEL R6, R6, -0.00019574658654164522886, !P0 ;  /* 0xb94d415306067808 */ /* 0x000fe40004000000 */
[----:B------:R-:W-:Y:S01]  /*47e0*/  FSEL R19, -R19, -0.16666662693023681641, !P0 ;  /* 0xbe2aaaa813137808 */ /* 0x000fe20004000100 */
[----:B0-----:R-:W-:Y:S01]  /*47f0*/  DADD R60, -R60, 1 ;  /* 0x3ff000003c3c7429 */ /* 0x001fe20000000100 */
[----:B------:R-:W-:Y:S01]  /*4800*/  FSEL R8, R22, 1, P0 ;  /* 0x3f80000016087808 */ /* 0x000fe20000000000 */
[----:B------:R-:W-:Y:S01]  /*4810*/  FFMA R6, R23, R6, R20 ;  /* 0x0000000617067223 */ /* 0x000fe20000000014 */
[----:B------:R-:W-:-:S03]  /*4820*/  LOP3.LUT P0, RZ, R21, 0x2, RZ, 0xc0, !PT ;  /* 0x0000000215ff7812 */ /* 0x000fc6000780c0ff */
[----:B------:R-:W0:Y:S01]  /*4830*/  MUFU.RSQ64H R63, R61 ;  /* 0x0000003d003f7308 */ /* 0x000e220000001c00 */
[C---:B------:R-:W-:Y:S01]  /*4840*/  FFMA R6, R23.reuse, R6, R19 ;  /* 0x0000000617067223 */ /* 0x040fe20000000013 */
[----:B------:R-:W-:Y:S02]  /*4850*/  FFMA R23, R23, R8, RZ ;  /* 0x0000000817177223 */ /* 0x000fe400000000ff */
[----:B------:R-:W-:Y:S02]  /*4860*/  IADD3 R62, PT, PT, R61, -0x3500000, RZ ;  /* 0xfcb000003d3e7810 */ /* 0x000fe40007ffe0ff */
[----:B------:R-:W-:Y:S02]  /*4870*/  FFMA R8, R23, R6, R8 ;  /* 0x0000000617087223 */ /* 0x000fe40000000008 */
[----:B------:R-:W-:Y:S02]  /*4880*/  ISETP.GE.U32.AND P1, PT, R62, 0x7ca00000, PT ;  /* 0x7ca000003e00780c */ /* 0x000fe40003f26070 */
[----:B------:R-:W-:Y:S01]  /*4890*/  @P0 FADD R8, RZ, -R8 ;  /* 0x80000008ff080221 */ /* 0x000fe20000000000 */
[----:B0-----:R-:W-:-:S08]  /*48a0*/  DMUL R10, R62, R62 ;  /* 0x0000003e3e0a7228 */ /* 0x001fd00000000000 */
[----:B------:R-:W-:-:S08]  /*48b0*/  DFMA R10, R60, -R10, 1 ;  /* 0x3ff000003c0a742b */ /* 0x000fd0000000080a */
[----:B------:R-:W-:Y:S02]  /*48c0*/  DFMA R58, R10, R58, 0.5 ;  /* 0x3fe000000a3a742b */ /* 0x000fe4000000003a */
[----:B------:R-:W-:-:S08]  /*48d0*/  DMUL R10, R62, R10 ;  /* 0x0000000a3e0a7228 */ /* 0x000fd00000000000 */
[----:B------:R-:W-:-:S08]  /*48e0*/  DFMA R58, R58, R10, R62 ;  /* 0x0000000a3a3a722b */ /* 0x000fd0000000003e */
[----:B------:R-:W-:Y:S02]  /*48f0*/  DMUL R54, R60, R58 ;  /* 0x0000003a3c367228 */ /* 0x000fe40000000000 */
[----:B------:R-:W-:Y:S02]  /*4900*/  IADD3 R57, PT, PT, R59, -0x100000, RZ ;  /* 0xfff000003b397810 */ /* 0x000fe40007ffe0ff */
[----:B------:R-:W-:-:S04]  /*4910*/  MOV R56, R58 ;  /* 0x0000003a00387202 */ /* 0x000fc80000000f00 */
[----:B------:R-:W-:-:S08]  /*4920*/  DFMA R12, R54, -R54, R60 ;  /* 0x80000036360c722b */ /* 0x000fd0000000003c */
[----:B------:R-:W-:Y:S01]  /*4930*/  DFMA R10, R12, R56, R54 ;  /* 0x000000380c0a722b */ /* 0x000fe20000000036 */
[----:B------:R-:W-:Y:S10]  /*4940*/  @!P1 BRA `(.L_x_54) ;  /* 0x0000000000209947 */ /* 0x000ff40003800000 */
[----:B------:R-:W-:Y:S01]  /*4950*/  MOV R66, R60 ;  /* 0x0000003c00427202 */ /* 0x000fe20000000f00 */
[----:B------:R-:W-:Y:S01]  /*4960*/  IMAD.MOV.U32 R60, RZ, RZ, R12 ;  /* 0x000000ffff3c7224 */ /* 0x000fe200078e000c */
[----:B------:R-:W-:Y:S02]  /*4970*/  MOV R59, R13 ;  /* 0x0000000d003b7202 */ /* 0x000fe40000000f00 */
[----:B------:R-:W-:Y:S02]  /*4980*/  MOV R56, R54 ;  /* 0x0000003600387202 */ /* 0x000fe40000000f00 */
[----:B------:R-:W-:-:S07]  /*4990*/  MOV R6, 0x49b0 ;  /* 0x000049b000067802 */ /* 0x000fce0000000f00 */
[----:B-----5:R-:W-:Y:S05]  /*49a0*/  CALL.REL.NOINC `($__internal_2_$__cuda_sm20_dsqrt_rn_f64_mediumpath_v1) ;  /* 0x000000a400cc7944 */ /* 0x020fea0003c00000 */
[----:B------:R-:W-:Y:S02]  /*49b0*/  MOV R10, R56 ;  /* 0x00000038000a7202 */ /* 0x000fe40000000f00 */
[----:B------:R-:W-:-:S07]  /*49c0*/  MOV R11, R55 ;  /* 0x00000037000b7202 */ /* 0x000fce0000000f00 */
.L_x_54:
[----:B------:R-:W-:Y:S05]  /*49d0*/  BSYNC.RECONVERGENT B1 ;  /* 0x0000000000017941 */ /* 0x000fea0003800200 */
.L_x_53:
[----:B------:R-:W-:Y:S01]  /*49e0*/  FFMA R6, R7, R7, RZ ;  /* 0x0000000707067223 */ /* 0x000fe200000000ff */
[----:B------:R-:W-:Y:S01]  /*49f0*/  UMOV UR4, 0x9999999a ;  /* 0x9999999a00047882 */ /* 0x000fe20000000000 */
[----:B------:R-:W-:Y:S01]  /*4a00*/  UMOV UR5, 0x3fc99999 ;  /* 0x3fc9999900057882 */ /* 0x000fe20000000000 */
[----:B------:R-:W-:Y:S02]  /*4a10*/  HFMA2 R59, -RZ, RZ, 1.9609375, 0 ;  /* 0x3fd80000ff3b7431 */ /* 0x000fe400000001ff */
[----:B------:R-:W-:Y:S01]  /*4a20*/  FADD R6, R6, 625 ;  /* 0x441c400006067421 */ /* 0x000fe20000000000 */
[----:B------:R-:W-:Y:S01]  /*4a30*/  MOV R58, 0x0 ;  /* 0x00000000003a7802 */ /* 0x000fe20000000f00 */
[----:B------:R-:W0:Y:S01]  /*4a40*/  F2F.F32.F64 R10, R10 ;  /* 0x0000000a000a7310 */ /* 0x000e220000301000 */
[----:B------:R-:W-:Y:S01]  /*4a50*/  FMUL R18, R16, R8 ;  /* 0x0000000810127220 */ /* 0x000fe20000400000 */
[----:B------:R-:W-:Y:S06]  /*4a60*/  BSSY.RECONVERGENT B1, `(.L_x_55) ;  /* 0x0000039000017945 */ /* 0x000fec0003800200 */
[----:B------:R1:W2:Y:S01]  /*4a70*/  F2F.F64.F32 R60, R6 ;  /* 0x00000006003c7310 */ /* 0x0002a20000201800 */
[----:B0-----:R-:W-:Y:S01]  /*4a80*/  FMUL R20, R17, -R10 ;  /* 0x8000000a11147220 */ /* 0x001fe20000400000 */
[----:B-1----:R-:W-:Y:S01]  /*4a90*/  FMUL R6, R2, R16 ;  /* 0x0000001002067220 */ /* 0x002fe20000400000 */
[----:B------:R-:W-:-:S03]  /*4aa0*/  FMUL R19, R15, R10 ;  /* 0x0000000a0f137220 */ /* 0x000fc60000400000 */
[----:B------:R-:W-:Y:S01]  /*4ab0*/  FMUL R14, R8, R6 ;  /* 0x00000006080e7220 */ /* 0x000fe20000400000 */
[----:B--2---:R-:W-:-:S06]  /*4ac0*/  DADD R60, R60, UR4 ;  /* 0x000000043c3c7e29 */ /* 0x004fcc0008000000 */
[----:B------:R-:W0:Y:S04]  /*4ad0*/  MUFU.RSQ64H R63, R61 ;  /* 0x0000003d003f7308 */ /* 0x000e280000001c00 */
[----:B------:R-:W-:-:S05]  /*4ae0*/  VIADD R62, R61, 0xfcb00000 ;  /* 0xfcb000003d3e7836 */ /* 0x000fca0000000000 */
[----:B------:R-:W-:Y:S01]  /*4af0*/  ISETP.GE.U32.AND P0, PT, R62, 0x7ca00000, PT ;  /* 0x7ca000003e00780c */ /* 0x000fe20003f06070 */
[----:B0-----:R-:W-:-:S08]  /*4b00*/  DMUL R12, R62, R62 ;  /* 0x0000003e3e0c7228 */ /* 0x001fd00000000000 */
[----:B------:R-:W-:-:S08]  /*4b10*/  DFMA R12, R60, -R12, 1 ;  /* 0x3ff000003c0c742b */ /* 0x000fd0000000080c */
[----:B------:R-:W-:Y:S02]  /*4b20*/  DFMA R58, R12, R58, 0.5 ;  /* 0x3fe000000c3a742b */ /* 0x000fe4000000003a */
[----:B------:R-:W-:-:S08]  /*4b30*/  DMUL R12, R62, R12 ;  /* 0x0000000c3e0c7228 */ /* 0x000fd00000000000 */
[----:B------:R-:W-:Y:S01]  /*4b40*/  DFMA R58, R58, R12, R62 ;  /* 0x0000000c3a3a722b */ /* 0x000fe2000000003e */
[----:B------:R-:W-:Y:S01]  /*4b50*/  FMUL R13, R15, R6 ;  /* 0x000000060f0d7220 */ /* 0x000fe20000400000 */
[----:B------:R-:W-:Y:S01]  /*4b60*/  FMUL R12, R2, R17 ;  /* 0x00000011020c7220 */ /* 0x000fe20000400000 */
[CC--:B------:R-:W-:Y:S02]  /*4b70*/  FFMA R6, R17.reuse, R15.reuse, -R14 ;  /* 0x0000000f11067223 */ /* 0x0c0fe4000000080e */
[----:B------:R-:W-:Y:S01]  /*4b80*/  FFMA R13, -R17, R8, -R13 ;  /* 0x00000008110d7223 */ /* 0x000fe2000000090d */
[C---:B------:R-:W-:Y:S01]  /*4b90*/  FMUL R11, R8.reuse, R12 ;  /* 0x0000000c080b7220 */ /* 0x040fe20000400000 */
[----:B------:R-:W-:Y:S01]  /*4ba0*/  FMUL R8, R8, R10 ;  /* 0x0000000a08087220 */ /* 0x000fe20000400000 */
[----:B------:R-:W-:Y:S01]  /*4bb0*/  FFMA R17, R15, R12, -R18 ;  /* 0x0000000c0f117223 */ /* 0x000fe20000000812 */
[C---:B------:R-:W-:Y:S01]  /*4bc0*/  FMUL R18, R16.reuse, R10 ;  /* 0x0000000a10127220 */ /* 0x040fe20000400000 */
[----:B------:R-:W-:Y:S01]  /*4bd0*/  FFMA R15, R16, R15, R11 ;  /* 0x0000000f100f7223 */ /* 0x000fe2000000000b */
[-C--:B------:R-:W-:Y:S01]  /*4be0*/  FFMA R10, R8, R5.reuse, RZ ;  /* 0x00000005080a7223 */ /* 0x080fe200000000ff */
[----:B------:R-:W-:Y:S01]  /*4bf0*/  DMUL R56, R60, R58 ;  /* 0x0000003a3c387228 */ /* 0x000fe20000000000 */
[----:B------:R-:W-:Y:S01]  /*4c00*/  FFMA R14, R4, R8, RZ ;  /* 0x00000008040e7223 */ /* 0x000fe200000000ff */
[-C--:B------:R-:W-:Y:S01]  /*4c10*/  FFMA R8, R6, R5.reuse, RZ ;  /* 0x0000000506087223 */ /* 0x080fe200000000ff */
[----:B------:R-:W-:Y:S01]  /*4c20*/  FFMA R12, R15, R5, RZ ;  /* 0x000000050f0c7223 */ /* 0x000fe200000000ff */
[-C--:B------:R-:W-:Y:S01]  /*4c30*/  FFMA R5, RZ, R19.reuse, R10 ;  /* 0x00000013ff057223 */ /* 0x080fe2000000000a */
[----:B------:R-:W-:Y:S01]  /*4c40*/  FFMA R10, RZ, R19, R14 ;  /* 0x00000013ff0a7223 */ /* 0x000fe2000000000e */
[C---:B------:R-:W-:Y:S01]  /*4c50*/  FFMA R6, R4.reuse, R6, RZ ;  /* 0x0000000604067223 */ /* 0x040fe200000000ff */
[----:B------:R-:W-:Y:S01]  /*4c60*/  FFMA R4, R4, R15, RZ ;  /* 0x0000000f04047223 */ /* 0x000fe200000000ff */
[----:B------:R-:W-:Y:S01]  /*4c70*/  DFMA R14, R56, -R56, R60 ;  /* 0x80000038380e722b */ /* 0x000fe2000000003c */
[C---:B------:R-:W-:Y:S01]  /*4c80*/  FFMA R54, R2.reuse, R9, R5 ;  /* 0x0000000902367223 */ /* 0x040fe20000000005 */
[----:B------:R-:W-:Y:S01]  /*4c90*/  FFMA R5, R2, R3, R10 ;  /* 0x0000000302057223 */ /* 0x000fe2000000000a */
[----:B------:R-:W-:Y:S01]  /*4ca0*/  IADD3 R11, PT, PT, R59, -0x100000, RZ ;  /* 0xfff000003b0b7810 */ /* 0x000fe20007ffe0ff */
[----:B------:R-:W-:Y:S01]  /*4cb0*/  FFMA R6, RZ, R13, R6 ;  /* 0x0000000dff067223 */ /* 0x000fe20000000006 */
[----:B------:R-:W-:Y:S01]  /*4cc0*/  MOV R10, R58 ;  /* 0x0000003a000a7202 */ /* 0x000fe20000000f00 */
[----:B------:R-:W-:Y:S01]  /*4cd0*/  FFMA R19, RZ, R17, R12 ;  /* 0x00000011ff137223 */ /* 0x000fe2000000000c */
[----:B------:R-:W-:Y:S01]  /*4ce0*/  FFMA R51, RZ, R13, R8 ;  /* 0x0000000dff337223 */ /* 0x000fe20000000008 */
[----:B------:R-:W-:Y:S01]  /*4cf0*/  FFMA R17, RZ, R17, R4 ;  /* 0x00000011ff117223 */ /* 0x000fe20000000004 */
[C---:B------:R-:W-:Y:S01]  /*4d00*/  FFMA R4, R3.reuse, R18, R6 ;  /* 0x0000001203047223 */ /* 0x040fe20000000006 */
[-C--:B------:R-:W-:Y:S01]  /*4d10*/  FFMA R52, R20, R9.reuse, R19 ;  /* 0x0000000914347223 */ /* 0x080fe20000000013 */
[----:B------:R-:W-:Y:S01]  /*4d20*/  DFMA R12, R14, R10, R56 ;  /* 0x0000000a0e0c722b */ /* 0x000fe20000000038 */
[----:B------:R-:W-:Y:S01]  /*4d30*/  FFMA R51, R18, R9, R51 ;  /* 0x0000000912337223 */ /* 0x000fe20000000033 */
[----:B------:R-:W-:Y:S01]  /*4d40*/  FFMA R3, R3, R20, R17 ;  /* 0x0000001403037223 */ /* 0x000fe20000000011 */
[----:B------:R-:W-:Y:S08]  /*4d50*/  @!P0 BRA `(.L_x_56) ;  /* 0x0000000000248947 */ /* 0x000ff00003800000 */
[----:B------:R-:W-:Y:S01]  /*4d60*/  IMAD.MOV.U32 R66, RZ, RZ, R60 ;  /* 0x000000ffff427224 */ /* 0x000fe200078e003c */
[----:B------:R-:W-:Y:S02]  /*4d70*/  MOV R55, R57 ;  /* 0x0000003900377202 */ /* 0x000fe40000000f00 */
[----:B------:R-:W-:Y:S02]  /*4d80*/  MOV R60, R14 ;  /* 0x0000000e003c7202 */ /* 0x000fe40000000f00 */
[----:B------:R-:W-:Y:S02]  /*4d90*/  MOV R59, R15 ;  /* 0x0000000f003b7202 */ /* 0x000fe40000000f00 */
[----:B------:R-:W-:Y:S02]  /*4da0*/  MOV R57, R11 ;  /* 0x0000000b00397202 */ /* 0x000fe40000000f00 */
[----:B------:R-:W-:-:S07]  /*4db0*/  MOV R6, 0x4dd0 ;  /* 0x00004dd000067802 */ /* 0x000fce0000000f00 */
[----:B-----5:R-:W-:Y:S05]  /*4dc0*/  CALL.REL.NOINC `($__internal_2_$__cuda_sm20_dsqrt_rn_f64_mediumpath_v1) ;  /* 0x000000a000c47944 */ /* 0x020fea0003c00000 */
[----:B------:R-:W-:Y:S01]  /*4dd0*/  IMAD.MOV.U32 R12, RZ, RZ, R56 ;  /* 0x000000ffff0c7224 */ /* 0x000fe200078e0038 */
[----:B------:R-:W-:-:S07]  /*4de0*/  MOV R13, R55 ;  /* 0x00000037000d7202 */ /* 0x000fce0000000f00 */
.L_x_56:
[----:B------:R-:W-:Y:S05]  /*4df0*/  BSYNC.RECONVERGENT B1 ;  /* 0x0000000000017941 */ /* 0x000fea0003800200 */
.L_x_55:
[----:B------:R-:W-:Y:S01]  /*4e00*/  FMUL R9, R3, R3 ;  /* 0x0000000303097220 */ /* 0x000fe20000400000 */
[----:B------:R-:W-:Y:S01]  /*4e10*/  UMOV UR4, 0x9999999a ;  /* 0x9999999a00047882 */ /* 0x000fe20000000000 */
[----:B------:R-:W-:Y:S01]  /*4e20*/  UMOV UR5, 0x3fc99999 ;  /* 0x3fc9999900057882 */ /* 0x000fe20000000000 */
[----:B------:R-:W-:Y:S02]  /*4e30*/  HFMA2 R11, -RZ, RZ, 1.9609375, 0 ;  /* 0x3fd80000ff0b7431 */ /* 0x000fe400000001ff */
[----:B------:R-:W-:Y:S01]  /*4e40*/  FFMA R2, R4, R4, R9 ;  /* 0x0000000404027223 */ /* 0x000fe20000000009 */
[----:B------:R-:W-:Y:S01]  /*4e50*/  MOV R10, 0x0 ;  /* 0x00000000000a7802 */ /* 0x000fe20000000f00 */
[----:B------:R-:W-:Y:S01]  /*4e60*/  F2F.F32.F64 R12, R12 ;  /* 0x0000000c000c7310 */ /* 0x000fe20000301000 */
[----:B------:R-:W-:Y:S01]  /*4e70*/  BSSY.RECONVERGENT B1, `(.L_x_57) ;  /* 0x000001b000017945 */ /* 0x000fe20003800200 */
[----:B------:R-:W-:-:S06]  /*4e80*/  FFMA R2, R5, R5, R2 ;  /* 0x0000000505027223 */ /* 0x000fcc0000000002 */
[----:B------:R-:W0:Y:S02]  /*4e90*/  F2F.F64.F32 R8, R2 ;  /* 0x0000000200087310 */ /* 0x000e240000201800 */
[----:B0-----:R-:W-:-:S06]  /*4ea0*/  DADD R60, R8, UR4 ;  /* 0x00000004083c7e29 */ /* 0x001fcc0008000000 */
[----:B------:R-:W0:Y:S04]  /*4eb0*/  MUFU.RSQ64H R63, R61 ;  /* 0x0000003d003f7308 */ /* 0x000e280000001c00 */
[----:B------:R-:W-:-:S04]  /*4ec0*/  IADD3 R62, PT, PT, R61, -0x3500000, RZ ;  /* 0xfcb000003d3e7810 */ /* 0x000fc80007ffe0ff */
[----:B------:R-:W-:Y:S02]  /*4ed0*/  ISETP.GE.U32.AND P0, PT, R62, 0x7ca00000, PT ;  /* 0x7ca000003e00780c */ /* 0x000fe40003f06070 */
[----:B0-----:R-:W-:-:S08]  /*4ee0*/  DMUL R8, R62, R62 ;  /* 0x0000003e3e087228 */ /* 0x001fd00000000000 */
[----:B------:R-:W-:-:S08]  /*4ef0*/  DFMA R8, R60, -R8, 1 ;  /* 0x3ff000003c08742b */ /* 0x000fd00000000808 */
[----:B------:R-:W-:Y:S02]  /*4f00*/  DFMA R10, R8, R10, 0.5 ;  /* 0x3fe00000080a742b */ /* 0x000fe4000000000a */
[----:B------:R-:W-:-:S08]  /*4f10*/  DMUL R8, R62, R8 ;  /* 0x000000083e087228 */ /* 0x000fd00000000000 */
[----:B------:R-:W-:-:S08]  /*4f20*/  DFMA R58, R10, R8, R62 ;  /* 0x000000080a3a722b */ /* 0x000fd0000000003e */
[----:B------:R-:W-:Y:S02]  /*4f30*/  DMUL R8, R60, R58 ;  /* 0x0000003a3c087228 */ /* 0x000fe40000000000 */
[----:B------:R-:W-:Y:S01]  /*4f40*/  VIADD R57, R59, 0xfff00000 ;  /* 0xfff000003b397836 */ /* 0x000fe20000000000 */
[----:B------:R-:W-:-:S05]  /*4f50*/  MOV R56, R58 ;  /* 0x0000003a00387202 */ /* 0x000fca0000000f00 */
[----:B------:R-:W-:-:S08]  /*4f60*/  DFMA R10, R8, -R8, R60 ;  /* 0x80000008080a722b */ /* 0x000fd0000000003c */
[----:B------:R-:W-:Y:S01]  /*4f70*/  DFMA R14, R10, R56, R8 ;  /* 0x000000380a0e722b */ /* 0x000fe20000000008 */
[----:B------:R-:W-:Y:S10]  /*4f80*/  @!P0 BRA `(.L_x_58) ;  /* 0x0000000000248947 */ /* 0x000ff40003800000 */
[----:B------:R-:W-:Y:S01]  /*4f90*/  MOV R66, R60 ;  /* 0x0000003c00427202 */ /* 0x000fe20000000f00 */
[----:B------:R-:W-:Y:S01]  /*4fa0*/  IMAD.MOV.U32 R56, RZ, RZ, R8 ;  /* 0x000000ffff387224 */ /* 0x000fe200078e0008 */
[----:B------:R-:W-:Y:S02]  /*4fb0*/  MOV R60, R10 ;  /* 0x0000000a003c7202 */ /* 0x000fe40000000f00 */
[----:B------:R-:W-:Y:S02]  /*4fc0*/  MOV R59, R11 ;  /* 0x0000000b003b7202 */ /* 0x000fe40000000f00 */
[----:B------:R-:W-:Y:S02]  /*4fd0*/  MOV R55, R9 ;  /* 0x0000000900377202 */ /* 0x000fe40000000f00 */
[----:B------:R-:W-:-:S07]  /*4fe0*/  MOV R6, 0x5000 ;  /* 0x0000500000067802 */ /* 0x000fce0000000f00 */
[----:B-----5:R-:W-:Y:S05]  /*4ff0*/  CALL.REL.NOINC `($__internal_2_$__cuda_sm20_dsqrt_rn_f64_mediumpath_v1) ;  /* 0x000000a000387944 */ /* 0x020fea0003c00000 */
[----:B------:R-:W-:Y:S02]  /*5000*/  MOV R14, R56 ;  /* 0x00000038000e7202 */ /* 0x000fe40000000f00 */
[----:B------:R-:W-:-:S07]  /*5010*/  MOV R15, R55 ;  /* 0x00000037000f7202 */ /* 0x000fce0000000f00 */
.L_x_58:
[----:B------:R-:W-:Y:S05]  /*5020*/  BSYNC.RECONVERGENT B1 ;  /* 0x0000000000017941 */ /* 0x000fea0003800200 */
.L_x_57:
[----:B------:R-:W-:Y:S01]  /*5030*/  FADD R8, RZ, -R3 ;  /* 0x80000003ff087221 */ /* 0x000fe20000000000 */
[----:B------:R-:W-:Y:S01]  /*5040*/  FADD R63, R7, -R4 ;  /* 0x80000004073f7221 */ /* 0x000fe20000000000 */
[----:B------:R-:W-:Y:S01]  /*5050*/  FADD R2, -R5, -25 ;  /* 0xc1c8000005027421 */ /* 0x000fe20000000100 */
[----:B------:R-:W-:Y:S01]  /*5060*/  UMOV UR4, 0x9999999a ;  /* 0x9999999a00047882 */ /* 0x000fe20000000000 */
[----:B------:R-:W-:Y:S01]  /*5070*/  FMUL R6, R8, R8 ;  /* 0x0000000808067220 */ /* 0x000fe20000400000 */
[----:B------:R-:W-:Y:S01]  /*5080*/  UMOV UR5, 0x3fc99999 ;  /* 0x3fc9999900057882 */ /* 0x000fe20000000000 */
[----:B------:R-:W-:Y:S01]  /*5090*/  IMAD.MOV.U32 R18, RZ, RZ, 0x0 ;  /* 0x00000000ff127424 */ /* 0x000fe200078e00ff */
[----:B------:R-:W-:Y:S01]  /*50a0*/  MOV R19, 0x3fd80000 ;  /* 0x3fd8000000137802 */ /* 0x000fe20000000f00 */
[----:B------:R-:W-:Y:S01]  /*50b0*/  FFMA R9, R63, R63, R6 ;  /* 0x0000003f3f097223 */ /* 0x000fe20000000006 */
[----:B------:R-:W-:Y:S03]  /*50c0*/  BSSY.RECONVERGENT B1, `(.L_x_59) ;  /* 0x000001d000017945 */ /* 0x000fe60003800200 */
[----:B------:R-:W-:-:S04]  /*50d0*/  FFMA R9, R2, R2, R9 ;  /* 0x0000000202097223 */ /* 0x000fc80000000009 */
[----:B------:R-:W0:Y:S08]  /*50e0*/  F2F.F64.F32 R60, R9 ;  /* 0x00000009003c7310 */ /* 0x000e300000201800 */
[----:B------:R1:W2:Y:S01]  /*50f0*/  F2F.F32.F64 R9, R14 ;  /* 0x0000000e00097310 */ /* 0x0002a20000301000 */
[----:B0-----:R-:W-:-:S07]  /*5100*/  DADD R60, R60, UR4 ;  /* 0x000000043c3c7e29 */ /* 0x001fce0008000000 */
[----:B------:R-:W0:Y:S03]  /*5110*/  MUFU.RSQ64H R11, R61 ;  /* 0x0000003d000b7308 */ /* 0x000e260000001c00 */
        /* <DEDUP_REMOVED lines=12> */
[----:B-12---:R-:W-:Y:S10]  /*51e0*/  @!P0 BRA `(.L_x_60) ;  /* 0x0000000000288947 */ /* 0x006ff40003800000 */
[----:B------:R-:W-:Y:S01]  /*51f0*/  MOV R66, R60 ;  /* 0x0000003c00427202 */ /* 0x000fe20000000f00 */
        /* <DEDUP_REMOVED lines=9> */
.L_x_60:
[----:B------:R-:W-:Y:S05]  /*5290*/  BSYNC.RECONVERGENT B1 ;  /* 0x0000000000017941 */ /* 0x000fea0003800200 */
.L_x_59:
[----:B------:R-:W0:Y:S01]  /*52a0*/  F2F.F32.F64 R6, R18 ;  /* 0x0000001200067310 */ /* 0x000e220000301000 */
[----:B------:R-:W-:Y:S01]  /*52b0*/  FSETP.NEU.AND P1, PT, R12, 1, PT ;  /* 0x3f8000000c00780b */ /* 0x000fe20003f2d000 */
[----:B------:R-:W-:Y:S01]  /*52c0*/  BSSY.RECONVERGENT B0, `(.L_x_61) ;  /* 0x0000046000007945 */ /* 0x000fe20003800200 */
[----:B------:R-:W-:Y:S01]  /*52d0*/  HFMA2 R11, -RZ, RZ, 1.875, 0 ;  /* 0x3f800000ff0b7431 */ /* 0x000fe200000001ff */
[----:B------:R-:W-:Y:S02]  /*52e0*/  MOV R10, 0x3f800000 ;  /* 0x3f800000000a7802 */ /* 0x000fe40000000f00 */
[----:B0-----:R-:W-:-:S08]  /*52f0*/  FSETP.NEU.AND P0, PT, R6, 1, PT ;  /* 0x3f8000000600780b */ /* 0x001fd00003f0d000 */
[----:B------:R-:W-:Y:S05]  /*5300*/  @!P1 BRA `(.L_x_62) ;  /* 0x0000000400049947 */ /* 0x000fea0003800000 */
[----:B------:R-:W-:-:S13]  /*5310*/  FSETP.NAN.AND P1, PT, |R12|, |R12|, PT ;  /* 0x4000000c0c00720b */ /* 0x000fda0003f28200 */
[----:B------:R-:W-:Y:S01]  /*5320*/  @P1 FADD R10, R12, 3 ;  /* 0x404000000c0a1421 */ /* 0x000fe20000000000 */
[----:B------:R-:W-:Y:S06]  /*5330*/  @P1 BRA `(.L_x_62) ;  /* 0x0000000000f81947 */ /* 0x000fec0003800000 */
[C---:B------:R-:W-:Y:S01]  /*5340*/  FMUL R13, |R12|.reuse, 16777216 ;  /* 0x4b8000000c0d7820 */ /* 0x040fe20000400200 */
[----:B------:R-:W-:Y:S01]  /*5350*/  FSETP.GEU.AND P1, PT, |R12|, 1.175494350822287508e-38, PT ;  /* 0x008000000c00780b */ /* 0x000fe20003f2e200 */
[----:B------:R-:W-:-:S03]  /*5360*/  HFMA2 R18, -RZ, RZ, 0.771484375, 0.21533203125 ;  /* 0x3a2c32e4ff127431 */ /* 0x000fc600000001ff */
[----:B------:R-:W-:-:S04]  /*5370*/  FSEL R13, R13, |R12|, !P1 ;  /* 0x4000000c0d0d7208 */ /* 0x000fc80004800000 */
[----:B------:R-:W-:-:S04]  /*5380*/  IADD3 R10, PT, PT, R13, -0x3f3504f3, RZ ;  /* 0xc0cafb0d0d0a7810 */ /* 0x000fc80007ffe0ff */
[----:B------:R-:W-:-:S05]  /*5390*/  LOP3.LUT R10, R10, 0xff800000, RZ, 0xc0, !PT ;  /* 0xff8000000a0a7812 */ /* 0x000fca00078ec0ff */
[----:B------:R-:W-:Y:S01]  /*53a0*/  IMAD.IADD R13, R13, 0x1, -R10 ;  /* 0x000000010d0d7824 */ /* 0x000fe200078e0a0a */
[----:B------:R-:W-:-:S03]  /*53b0*/  I2FP.F32.S32 R10, R10 ;  /* 0x0000000a000a7245 */ /* 0x000fc60000201400 */
[C---:B------:R-:W-:Y:S01]  /*53c0*/  FADD R15, R13.reuse, 1 ;  /* 0x3f8000000d0f7421 */ /* 0x040fe20000000000 */
[----:B------:R-:W-:Y:S01]  /*53d0*/  FADD R14, R13, -1 ;  /* 0xbf8000000d0e7421 */ /* 0x000fe20000000000 */
[----:B------:R-:W-:-:S03]  /*53e0*/  FSEL R13, RZ, -24, P1 ;  /* 0xc1c00000ff0d7808 */ /* 0x000fc60000800000 */
[----:B------:R-:W-:Y:S01]  /*53f0*/  FADD R16, R14, R14 ;  /* 0x0000000e0e107221 */ /* 0x000fe20000000000 */
[----:B------:R-:W0:Y:S01]  /*5400*/  MUFU.RCP R15, R15 ;  /* 0x0000000f000f7308 */ /* 0x000e220000001000 */
[----:B------:R-:W-:Y:S02]  /*5410*/  FFMA R10, R10, 1.1920928955078125e-07, R13 ;  /* 0x340000000a0a7823 */ /* 0x000fe4000000000d */
[----:B0-----:R-:W-:-:S04]  /*5420*/  FMUL R17, R15, R16 ;  /* 0x000000100f117220 */ /* 0x001fc80000400000 */
[----:B------:R-:W-:Y:S01]  /*5430*/  FADD R16, R14, -R17 ;  /* 0x800000110e107221 */ /* 0x000fe20000000000 */
[CC--:B------:R-:W-:Y:S01]  /*5440*/  FMUL R13, R17.reuse, R17.reuse ;  /* 0x00000011110d7220 */ /* 0x0c0fe20000400000 */
[----:B------:R-:W-:Y:S02]  /*5450*/  FFMA R21, R17, 1.4426950216293334961, R10 ;  /* 0x3fb8aa3b11157823 */ /* 0x000fe4000000000a */
[----:B------:R-:W-:Y:S01]  /*5460*/  FADD R19, R16, R16 ;  /* 0x0000001010137221 */ /* 0x000fe20000000000 */
[C---:B------:R-:W-:Y:S01]  /*5470*/  FFMA R16, R13.reuse, R18, 0.0032181653659790754318 ;  /* 0x3b52e7db0d107423 */ /* 0x040fe20000000012 */
        /* <DEDUP_REMOVED lines=10> */
[----:B------:R-:W-:Y:S01]  /*5520*/  FFMA R13, R14, R13, R15 ;  /* 0x0000000d0e0d7223 */ /* 0x000fe2000000000f */
[----:B------:R-:W-:-:S03]  /*5530*/  MOV R15, 0x391fcb8e ;  /* 0x391fcb8e000f7802 */ /* 0x000fc60000000f00 */
[----:B------:R-:W-:-:S04]  /*5540*/  FFMA R16, R17, R16, R13 ;  /* 0x0000001011107223 */ /* 0x000fc8000000000d */
[----:B------:R-:W-:-:S04]  /*5550*/  FADD R10, R21, R16 ;  /* 0x00000010150a7221 */ /* 0x000fc80000000000 */
[----:B------:R-:W-:Y:S01]  /*5560*/  FMUL R13, R10, 3 ;  /* 0x404000000a0d7820 */ /* 0x000fe20000400000 */
[----:B------:R-:W-:-:S03]  /*5570*/  FADD R21, -R21, R10 ;  /* 0x0000000a15157221 */ /* 0x000fc60000000100 */
[----:B------:R-:W0:Y:S01]  /*5580*/  FRND R14, R13 ;  /* 0x0000000d000e7307 */ /* 0x000e220000201000 */
[----:B------:R-:W-:Y:S01]  /*5590*/  FADD R21, R16, -R21 ;  /* 0x8000001510157221 */ /* 0x000fe20000000000 */
[----:B------:R-:W-:Y:S01]  /*55a0*/  FFMA R10, R10, 3, -R13 ;  /* 0x404000000a0a7823 */ /* 0x000fe2000000080d */
[C---:B------:R-:W-:Y:S02]  /*55b0*/  FSETP.GT.AND P2, PT, |R13|.reuse, 152, PT ;  /* 0x431800000d00780b */ /* 0x040fe40003f44200 */
[----:B------:R-:W-:Y:S01]  /*55c0*/  FSETP.GEU.AND P3, PT, R13, RZ, PT ;  /* 0x000000ff0d00720b */ /* 0x000fe20003f6e000 */
[----:B------:R-:W-:Y:S01]  /*55d0*/  FFMA R21, R21, 3, R10 ;  /* 0x4040000015157823 */ /* 0x000fe2000000000a */
[----:B0-----:R-:W-:Y:S01]  /*55e0*/  FADD R10, R13, -R14 ;  /* 0x8000000e0d0a7221 */ /* 0x001fe20000000000 */
[----:B------:R-:W-:-:S03]  /*55f0*/  FSETP.GT.AND P1, PT, R14, RZ, PT ;  /* 0x000000ff0e00720b */ /* 0x000fc60003f24000 */
[----:B------:R-:W-:Y:S01]  /*5600*/  FADD R10, R10, R21 ;  /* 0x000000150a0a7221 */ /* 0x000fe20000000000 */
[----:B------:R-:W-:Y:S02]  /*5610*/  SEL R14, RZ, 0x83000000, P1 ;  /* 0x83000000ff0e7807 */ /* 0x000fe40000800000 */
[----:B------:R-:W-:Y:S01]  /*5620*/  FSETP.NEU.AND P1, PT, R12, RZ, PT ;  /* 0x000000ff0c00720b */ /* 0x000fe20003f2d000 */
[----:B------:R-:W-:Y:S01]  /*5630*/  FFMA R15, R10, R15, 0.0013391353422775864601 ;  /* 0x3aaf85ed0a0f7423 */ /* 0x000fe2000000000f */
[----:B------:R-:W-:-:S03]  /*5640*/  IADD3 R16, PT, PT, R14, 0x7f000000, RZ ;  /* 0x7f0000000e107810 */ /* 0x000fc60007ffe0ff */
[C---:B------:R-:W-:Y:S02]  /*5650*/  FFMA R17, R10.reuse, R15, 0.0096188392490148544312 ;  /* 0x3c1d98560a117423 */ /* 0x040fe4000000000f */
[----:B------:R0:W1:Y:S02]  /*5660*/  F2I.NTZ R15, R13 ;  /* 0x0000000d000f7305 */ /* 0x0000640000203100 */
[----:B------:R-:W-:-:S04]  /*5670*/  FFMA R17, R10, R17, 0.055503588169813156128 ;  /* 0x3d6357bb0a117423 */ /* 0x000fc80000000011 */
[----:B------:R-:W-:Y:S01]  /*5680*/  FFMA R17, R10, R17, 0.24022644758224487305 ;  /* 0x3e75fdec0a117423 */ /* 0x000fe20000000011 */
[----:B0-----:R-:W-:-:S03]  /*5690*/  FSEL R13, RZ, +INF , !P3 ;  /* 0x7f800000ff0d7808 */ /* 0x001fc60005800000 */
[----:B------:R-:W-:Y:S01]  /*56a0*/  FFMA R17, R10, R17, 0.69314718246459960938 ;  /* 0x3f3172180a117423 */ /* 0x000fe20000000011 */
[----:B------:R-:W-:-:S03]  /*56b0*/  FSETP.NEU.AND P3, PT, |R12|, +INF , PT ;  /* 0x7f8000000c00780b */ /* 0x000fc60003f6d200 */
[----:B------:R-:W-:Y:S01]  /*56c0*/  FFMA R17, R10, R17, 1 ;  /* 0x3f8000000a117423 */ /* 0x000fe20000000011 */
[----:B-1----:R-:W-:Y:S01]  /*56d0*/  LEA R15, R15, -R14, 0x17 ;  /* 0x8000000e0f0f7211 */ /* 0x002fe200078eb8ff */
[----:B------:R-:W-:Y:S02]  /*56e0*/  FADD R10, R12, R12 ;  /* 0x0000000c0c0a7221 */ /* 0x000fe40000000000 */
[----:B------:R-:W-:-:S04]  /*56f0*/  FMUL R16, R16, R17 ;  /* 0x0000001110107220 */ /* 0x000fc80000400000 */
[----:B------:R-:W-:-:S05]  /*5700*/  @!P2 FMUL R13, R15, R16 ;  /* 0x000000100f0da220 */ /* 0x000fca0000400000 */
[----:B------:R-:W-:-:S07]  /*5710*/  @P1 FSEL R10, R10, R13, !P3 ;  /* 0x0000000d0a0a1208 */ /* 0x000fce0005800000 */
.L_x_62:
[----:B------:R-:W-:Y:S05]  /*5720*/  BSYNC.RECONVERGENT B0 ;  /* 0x0000000000007941 */ /* 0x000fea0003800200 */
.L_x_61:
[----:B------:R-:W-:Y:S04]  /*5730*/  BSSY.RECONVERGENT B0, `(.L_x_63) ;  /* 0x0000043000007945 */ /* 0x000fe80003800200 */
[----:B------:R-:W-:Y:S05]  /*5740*/  @!P0 BRA `(.L_x_64) ;  /* 0x0000000400048947 */ /* 0x000fea0003800000 */
[----:B------:R-:W-:-:S13]  /*5750*/  FSETP.NAN.AND P0, PT, |R6|, |R6|, PT ;  /* 0x400000060600720b */ /* 0x000fda0003f08200 */
[----:B------:R-:W-:Y:S01]  /*5760*/  @P0 FADD R11, R6, 3 ;  /* 0x40400000060b0421 */ /* 0x000fe20000000000 */
[----:B------:R-:W-:Y:S06]  /*5770*/  @P0 BRA `(.L_x_64) ;  /* 0x0000000000f80947 */ /* 0x000fec0003800000 */
[C---:B------:R-:W-:Y:S01]  /*5780*/  FMUL R11, |R6|.reuse, 16777216 ;  /* 0x4b800000060b7820 */ /* 0x040fe20000400200 */
[----:B------:R-:W-:Y:S01]  /*5790*/  FSETP.GEU.AND P0, PT, |R6|, 1.175494350822287508e-38, PT ;  /* 0x008000000600780b */ /* 0x000fe20003f0e200 */
[----:B------:R-:W-:-:S03]  /*57a0*/  HFMA2 R17, -RZ, RZ, 0.771484375, 0.21533203125 ;  /* 0x3a2c32e4ff117431 */ /* 0x000fc600000001ff */
[----:B------:R-:W-:-:S05]  /*57b0*/  FSEL R11, R11, |R6|, !P0 ;  /* 0x400000060b0b7208 */ /* 0x000fca0004000000 */
[----:B------:R-:W-:-:S05]  /*57c0*/  VIADD R12, R11, 0xc0cafb0d ;  /* 0xc0cafb0d0b0c7836 */ /* 0x000fca0000000000 */
[----:B------:R-:W-:-:S04]  /*57d0*/  LOP3.LUT R12, R12, 0xff800000, RZ, 0xc0, !PT ;  /* 0xff8000000c0c7812 */ /* 0x000fc800078ec0ff */
[-C--:B------:R-:W-:Y:S02]  /*57e0*/  IADD3 R11, PT, PT, R11, -R12.reuse, RZ ;  /* 0x8000000c0b0b7210 */ /* 0x080fe40007ffe0ff */
        /* <DEDUP_REMOVED lines=50> */
[----:B-1----:R-:W-:Y:S02]  /*5b10*/  IMAD R14, R14, 0x800000, -R13 ;  /* 0x008000000e0e7824 */ /* 0x002fe400078e0a0d */
[----:B------:R-:W-:Y:S01]  /*5b20*/  FADD R11, R6, R6 ;  /* 0x00000006060b7221 */ /* 0x000fe20000000000 */
[----:B------:R-:W-:-:S04]  /*5b30*/  FMUL R15, R15, R16 ;  /* 0x000000100f0f7220 */ /* 0x000fc80000400000 */
[----:B------:R-:W-:-:S05]  /*5b40*/  @!P1 FMUL R12, R14, R15 ;  /* 0x0000000f0e0c9220 */ /* 0x000fca0000400000 */
[----:B------:R-:W-:-:S07]  /*5b50*/  @P0 FSEL R11, R11, R12, !P2 ;  /* 0x0000000c0b0b0208 */ /* 0x000fce0005000000 */
.L_x_64:
[----:B------:R-:W-:Y:S05]  /*5b60*/  BSYNC.RECONVERGENT B0 ;  /* 0x0000000000007941 */ /* 0x000fea0003800200 */
.L_x_63:
[----:B------:R-:W0:Y:S01]  /*5b70*/  MUFU.RCP R6, R11 ;  /* 0x0000000b00067308 */ /* 0x000e220000001000 */
[----:B------:R-:W-:Y:S07]  /*5b80*/  BSSY.RECONVERGENT B2, `(.L_x_65) ;  /* 0x000000c000027945 */ /* 0x000fee0003800200 */
[----:B------:R-:W1:Y:S01]  /*5b90*/  FCHK P0, R63, R11 ;  /* 0x0000000b3f007302 */ /* 0x000e620000000000 */
[----:B0-----:R-:W-:-:S04]  /*5ba0*/  FFMA R13, R6, -R11, 1 ;  /* 0x3f800000060d7423 */ /* 0x001fc8000000080b */
[----:B------:R-:W-:-:S04]  /*5bb0*/  FFMA R6, R6, R13, R6 ;  /* 0x0000000d06067223 */ /* 0x000fc80000000006 */
[----:B------:R-:W-:-:S04]  /*5bc0*/  FFMA R44, R63, R6, RZ ;  /* 0x000000063f2c7223 */ /* 0x000fc800000000ff */
[----:B------:R-:W-:-:S04]  /*5bd0*/  FFMA R13, R44, -R11, R63 ;  /* 0x8000000b2c0d7223 */ /* 0x000fc8000000003f */
[----:B------:R-:W-:Y:S01]  /*5be0*/  FFMA R44, R6, R13, R44 ;  /* 0x0000000d062c7223 */ /* 0x000fe2000000002c */
[----:B-1----:R-:W-:Y:S06]  /*5bf0*/  @!P0 BRA `(.L_x_66) ;  /* 0x0000000000108947 */ /* 0x002fec0003800000 */
[----:B------:R-:W-:Y:S02]  /*5c00*/  MOV R62, R11 ;  /* 0x0000000b003e7202 */ /* 0x000fe40000000f00 */
[----:B------:R-:W-:-:S07]  /*5c10*/  MOV R56, 0x5c30 ;  /* 0x00005c3000387802 */ /* 0x000fce0000000f00 */
[----:B-----5:R-:W-:Y:S05]  /*5c20*/  CALL.REL.NOINC `($__internal_4_$__cuda_sm3x_div_rn_noftz_f32_slowpath) ;  /* 0x0000009800387944 */ /* 0x020fea0003c00000 */
[----:B------:R-:W-:-:S07]  /*5c30*/  MOV R44, R6 ;  /* 0x00000006002c7202 */ /* 0x000fce0000000f00 */
.L_x_66:
[----:B------:R-:W-:Y:S05]  /*5c40*/  BSYNC.RECONVERGENT B2 ;  /* 0x0000000000027941 */ /* 0x000fea0003800200 */
.L_x_65:
[----:B------:R-:W0:Y:S01]  /*5c50*/  MUFU.RCP R45, R10 ;  /* 0x0000000a002d7308 */ /* 0x000e220000001000 */
[----:B------:R-:W-:Y:S01]  /*5c60*/  UMOV UR4, 0x41c80000 ;  /* 0x41c8000000047882 */ /* 0x000fe20000000000 */
[----:B------:R-:W-:Y:S01]  /*5c70*/  BSSY.RECONVERGENT B2, `(.L_x_67) ;  /* 0x000000e000027945 */ /* 0x000fe20003800200 */
[----:B------:R-:W-:-:S05]  /*5c80*/  MOV R15, UR4 ;  /* 0x00000004000f7c02 */ /* 0x000fca0008000f00 */
[----:B------:R-:W1:Y:S01]  /*5c90*/  FCHK P0, -R15, R10 ;  /* 0x0000000a0f007302 */ /* 0x000e620000000100 */
[----:B0-----:R-:W-:-:S04]  /*5ca0*/  FFMA R6, R45, -R10, 1 ;  /* 0x3f8000002d067423 */ /* 0x001fc8000000080a */
[----:B------:R-:W-:-:S04]  /*5cb0*/  FFMA R45, R45, R6, R45 ;  /* 0x000000062d2d7223 */ /* 0x000fc8000000002d */
[----:B------:R-:W-:-:S04]  /*5cc0*/  FFMA R6, R45, -25, RZ ;  /* 0xc1c800002d067823 */ /* 0x000fc800000000ff */
[----:B------:R-:W-:-:S04]  /*5cd0*/  FFMA R13, R6, -R10, -25 ;  /* 0xc1c80000060d7423 */ /* 0x000fc8000000080a */
[----:B------:R-:W-:Y:S01]  /*5ce0*/  FFMA R45, R45, R13, R6 ;  /* 0x0000000d2d2d7223 */ /* 0x000fe20000000006 */
[----:B-1----:R-:W-:Y:S06]  /*5cf0*/  @!P0 BRA `(.L_x_68) ;  /* 0x0000000000148947 */ /* 0x002fec0003800000 */
[----:B------:R-:W-:Y:S02]  /*5d00*/  HFMA2 R63, -RZ, RZ, -2.890625, 0 ;  /* 0xc1c80000ff3f7431 */ /* 0x000fe400000001ff */
[----:B------:R-:W-:Y:S01]  /*5d10*/  IMAD.MOV.U32 R62, RZ, RZ, R10 ;  /* 0x000000ffff3e7224 */ /* 0x000fe200078e000a */
[----:B------:R-:W-:-:S07]  /*5d20*/  MOV R56, 0x5d40 ;  /* 0x00005d4000387802 */ /* 0x000fce0000000f00 */
[----:B-----5:R-:W-:Y:S05]  /*5d30*/  CALL.REL.NOINC `($__internal_4_$__cuda_sm3x_div_rn_noftz_f32_slowpath) ;  /* 0x0000009400f47944 */ /* 0x020fea0003c00000 */
[----:B------:R-:W-:-:S07]  /*5d40*/  MOV R45, R6 ;  /* 0x00000006002d7202 */ /* 0x000fce0000000f00 */
.L_x_68:
[----:B------:R-:W-:Y:S05]  /*5d50*/  BSYNC.RECONVERGENT B2 ;  /* 0x0000000000027941 */ /* 0x000fea0003800200 */
.L_x_67:
[----:B------:R-:W0:Y:S01]  /*5d60*/  MUFU.RCP R6, R11 ;  /* 0x0000000b00067308 */ /* 0x000e220000001000 */
[----:B------:R-:W-:Y:S01]  /*5d70*/  FSETP.NEU.AND P1, PT, R9, 1, PT ;  /* 0x3f8000000900780b */ /* 0x000fe20003f2d000 */
[----:B------:R-:W-:Y:S01]  /*5d80*/  BSSY.RECONVERGENT B0, `(.L_x_69) ;  /* 0x0000049000007945 */ /* 0x000fe20003800200 */
[----:B------:R-:W-:-:S05]  /*5d90*/  HFMA2 R12, -RZ, RZ, 1.875, 0 ;  /* 0x3f800000ff0c7431 */ /* 0x000fca00000001ff */
[----:B------:R1:W2:Y:S01]  /*5da0*/  FCHK P0, R8, R11 ;  /* 0x0000000b08007302 */ /* 0x0002a20000000000 */
[----:B0-----:R-:W-:-:S04]  /*5db0*/  FFMA R13, R6, -R11, 1 ;  /* 0x3f800000060d7423 */ /* 0x001fc8000000080b */
[----:B------:R-:W-:-:S04]  /*5dc0*/  FFMA R13, R6, R13, R6 ;  /* 0x0000000d060d7223 */ /* 0x000fc80000000006 */
[----:B------:R-:W-:-:S04]  /*5dd0*/  FFMA R46, R8, R13, RZ ;  /* 0x0000000d082e7223 */ /* 0x000fc800000000ff */
[----:B------:R-:W-:Y:S01]  /*5de0*/  FFMA R6, R46, -R11, R8 ;  /* 0x8000000b2e067223 */ /* 0x000fe20000000008 */
[----:B-12---:R-:W-:Y:S06]  /*5df0*/  @!P1 BRA `(.L_x_70) ;  /* 0x0000000400049947 */ /* 0x006fec0003800000 */
[----:B------:R-:W-:-:S13]  /*5e00*/  FSETP.NAN.AND P1, PT, |R9|, |R9|, PT ;  /* 0x400000090900720b */ /* 0x000fda0003f28200 */
[----:B------:R-:W-:Y:S01]  /*5e10*/  @P1 FADD R12, R9, 3 ;  /* 0x40400000090c1421 */ /* 0x000fe20000000000 */
[----:B------:R-:W-:Y:S06]  /*5e20*/  @P1 BRA `(.L_x_70) ;  /* 0x0000000000f81947 */ /* 0x000fec0003800000 */
[C---:B------:R-:W-:Y:S01]  /*5e30*/  FMUL R12, |R9|.reuse, 16777216 ;  /* 0x4b800000090c7820 */ /* 0x040fe20000400200 */
[----:B------:R-:W-:Y:S01]  /*5e40*/  FSETP.GEU.AND P1, PT, |R9|, 1.175494350822287508e-38, PT ;  /* 0x008000000900780b */ /* 0x000fe20003f2e200 */
[----:B------:R-:W-:-:S03]  /*5e50*/  IMAD.MOV.U32 R20, RZ, RZ, 0x3a2c32e4 ;  /* 0x3a2c32e4ff147424 */ /* 0x000fc600078e00ff */
[----:B------:R-:W-:-:S04]  /*5e60*/  FSEL R12, R12, |R9|, !P1 ;  /* 0x400000090c0c7208 */ /* 0x000fc80004800000 */
[----:B------:R-:W-:-:S04]  /*5e70*/  IADD3 R14, PT, PT, R12, -0x3f3504f3, RZ ;  /* 0xc0cafb0d0c0e7810 */ /* 0x000fc80007ffe0ff */
        /* <DEDUP_REMOVED lines=26> */
[----:B------:R-:W-:Y:S01]  /*6020*/  FFMA R18, R17, R18, R19 ;  /* 0x0000001211127223 */ /* 0x000fe20000000013 */
[----:B------:R-:W-:-:S03]  /*6030*/  MOV R17, 0x391fcb8e ;  /* 0x391fcb8e00117802 */ /* 0x000fc60000000f00 */
        /* <DEDUP_REMOVED lines=29> */
.L_x_70:
[----:B------:R-:W-:Y:S05]  /*6210*/  BSYNC.RECONVERGENT B0 ;  /* 0x0000000000007941 */ /* 0x000fea0003800200 */
.L_x_69:
[----:B------:R-:W-:Y:S01]  /*6220*/  BSSY.RECONVERGENT B2, `(.L_x_71) ;  /* 0x0000008000027945 */ /* 0x000fe20003800200 */
[----:B------:R-:W-:-:S03]  /*6230*/  FFMA R46, R13, R6, R46 ;  /* 0x000000060d2e7223 */ /* 0x000fc6000000002e */
[----:B------:R-:W-:Y:S05]  /*6240*/  @!P0 BRA `(.L_x_72) ;  /* 0x0000000000148947 */ /* 0x000fea0003800000 */
[----:B------:R-:W-:Y:S01]  /*6250*/  MOV R63, R8 ;  /* 0x00000008003f7202 */ /* 0x000fe20000000f00 */
[----:B------:R-:W-:Y:S01]  /*6260*/  IMAD.MOV.U32 R62, RZ, RZ, R11 ;  /* 0x000000ffff3e7224 */ /* 0x000fe200078e000b */
[----:B------:R-:W-:-:S07]  /*6270*/  MOV R56, 0x6290 ;  /* 0x0000629000387802 */ /* 0x000fce0000000f00 */
[----:B-----5:R-:W-:Y:S05]  /*6280*/  CALL.REL.NOINC `($__internal_4_$__cuda_sm3x_div_rn_noftz_f32_slowpath) ;  /* 0x0000009000a07944 */ /* 0x020fea0003c00000 */
[----:B------:R-:W-:-:S07]  /*6290*/  MOV R46, R6 ;  /* 0x00000006002e7202 */ /* 0x000fce0000000f00 */
.L_x_72:
[----:B------:R-:W-:Y:S05]  /*62a0*/  BSYNC.RECONVERGENT B2 ;  /* 0x0000000000027941 */ /* 0x000fea0003800200 */
.L_x_71:
        /* <DEDUP_REMOVED lines=10> */
[----:B------:R-:W-:Y:S02]  /*6350*/  MOV R62, R11 ;  /* 0x0000000b003e7202 */ /* 0x000fe40000000f00 */
[----:B------:R-:W-:-:S07]  /*6360*/  MOV R56, 0x6380 ;  /* 0x0000638000387802 */ /* 0x000fce0000000f00 */
[----:B-----5:R-:W-:Y:S05]  /*6370*/  CALL.REL.NOINC `($__internal_4_$__cuda_sm3x_div_rn_noftz_f32_slowpath) ;  /* 0x0000009000647944 */ /* 0x020fea0003c00000 */
[----:B------:R-:W-:-:S07]  /*6380*/  MOV R8, R6 ;  /* 0x0000000600087202 */ /* 0x000fce0000000f00 */
.L_x_74:
[----:B------:R-:W-:Y:S05]  /*6390*/  BSYNC.RECONVERGENT B2 ;  /* 0x0000000000027941 */ /* 0x000fea0003800200 */
.L_x_73:
[----:B------:R-:W0:Y:S01]  /*63a0*/  MUFU.RCP R9, R12 ;  /* 0x0000000c00097308 */ /* 0x000e220000001000 */
[----:B------:R-:W-:Y:S07]  /*63b0*/  BSSY.RECONVERGENT B2, `(.L_x_75) ;  /* 0x000000c000027945 */ /* 0x000fee0003800200 */
[----:B------:R-:W1:Y:S01]  /*63c0*/  FCHK P0, -R4, R12 ;  /* 0x0000000c04007302 */ /* 0x000e620000000100 */
[----:B0-----:R-:W-:-:S04]  /*63d0*/  FFMA R2, R9, -R12, 1 ;  /* 0x3f80000009027423 */ /* 0x001fc8000000080c */
[----:B------:R-:W-:-:S04]  /*63e0*/  FFMA R9, R9, R2, R9 ;  /* 0x0000000209097223 */ /* 0x000fc80000000009 */
[----:B------:R-:W-:-:S04]  /*63f0*/  FFMA R11, -R4, R9, RZ ;  /* 0x00000009040b7223 */ /* 0x000fc800000001ff */
[----:B------:R-:W-:-:S04]  /*6400*/  FFMA R2, R11, -R12, -R4 ;  /* 0x8000000c0b027223 */ /* 0x000fc80000000804 */
[----:B------:R-:W-:Y:S01]  /*6410*/  FFMA R6, R9, R2, R11 ;  /* 0x0000000209067223 */ /* 0x000fe2000000000b */
[----:B-1----:R-:W-:Y:S06]  /*6420*/  @!P0 BRA `(.L_x_76) ;  /* 0x0000000000108947 */ /* 0x002fec0003800000 */
[----:B------:R-:W-:Y:S01]  /*6430*/  FADD R63, -R4, -RZ ;  /* 0x800000ff043f7221 */ /* 0x000fe20000000100 */
[----:B------:R-:W-:Y:S01]  /*6440*/  IMAD.MOV.U32 R62, RZ, RZ, R12 ;  /* 0x000000ffff3e7224 */ /* 0x000fe200078e000c */
[----:B------:R-:W-:-:S07]  /*6450*/  MOV R56, 0x6470 ;  /* 0x0000647000387802 */ /* 0x000fce0000000f00 */
[----:B-----5:R-:W-:Y:S05]  /*6460*/  CALL.REL.NOINC `($__internal_4_$__cuda_sm3x_div_rn_noftz_f32_slowpath) ;  /* 0x0000009000287944 */ /* 0x020fea0003c00000 */
.L_x_76:
[----:B------:R-:W-:Y:S05]  /*6470*/  BSYNC.RECONVERGENT B2 ;  /* 0x0000000000027941 */ /* 0x000fea0003800200 */
.L_x_75:
[----:B------:R-:W0:Y:S01]  /*6480*/  MUFU.RCP R9, R12 ;  /* 0x0000000c00097308 */ /* 0x000e220000001000 */
[----:B------:R-:W-:Y:S01]  /*6490*/  BSSY.RECONVERGENT B2, `(.L_x_77) ;  /* 0x000000d000027945 */ /* 0x000fe20003800200 */
[----:B------:R-:W-:-:S06]  /*64a0*/  FADD R50, R6, -R44 ;  /* 0x8000002c06327221 */ /* 0x000fcc0000000000 */
        /* <DEDUP_REMOVED lines=8> */
[----:B------:R-:W-:Y:S02]  /*6530*/  MOV R62, R12 ;  /* 0x0000000c003e7202 */ /* 0x000fe40000000f00 */
[----:B------:R-:W-:-:S07]  /*6540*/  MOV R56, 0x6560 ;  /* 0x0000656000387802 */ /* 0x000fce0000000f00 */
[----:B-----5:R-:W-:Y:S05]  /*6550*/  CALL.REL.NOINC `($__internal_4_$__cuda_sm3x_div_rn_noftz_f32_slowpath) ;  /* 0x0000008c00ec7944 */ /* 0x020fea0003c00000 */
.L_x_78:
[----:B------:R-:W-:Y:S05]  /*6560*/  BSYNC.RECONVERGENT B2 ;  /* 0x0000000000027941 */ /* 0x000fea0003800200 */
.L_x_77:
        /* <DEDUP_REMOVED lines=10> */
[----:B------:R-:W-:Y:S01]  /*6610*/  MOV R62, R12 ;  /* 0x0000000c003e7202 */ /* 0x000fe20000000f00 */
[----:B------:R-:W-:Y:S01]  /*6620*/  FADD R63, -R5, -RZ ;  /* 0x800000ff053f7221 */ /* 0x000fe20000000100 */
[----:B------:R-:W-:-:S07]  /*6630*/  MOV R56, 0x6650 ;  /* 0x0000665000387802 */ /* 0x000fce0000000f00 */
[----:B-----5:R-:W-:Y:S05]  /*6640*/  CALL.REL.NOINC `($__internal_4_$__cuda_sm3x_div_rn_noftz_f32_slowpath) ;  /* 0x0000008c00b07944 */ /* 0x020fea0003c00000 */
.L_x_80:
[----:B------:R-:W-:Y:S05]  /*6650*/  BSYNC.RECONVERGENT B2 ;  /* 0x0000000000027941 */ /* 0x000fea0003800200 */
.L_x_79:
[----:B------:R-:W-:Y:S01]  /*6660*/  IADD3 R2, PT, PT, R0, -0xd000000, RZ ;  /* 0xf300000000027810 */ /* 0x000fe20007ffe0ff */
[----:B------:R0:W1:Y:S01]  /*6670*/  MUFU.RSQ R11, R0 ;  /* 0x00000000000b7308 */ /* 0x0000620000001400 */
[----:B------:R-:W-:Y:S02]  /*6680*/  FADD R47, R6, -R8 ;  /* 0x80000008062f7221 */ /* 0x000fe40000000000 */
[----:B------:R-:W-:-:S13]  /*6690*/  ISETP.GT.U32.AND P0, PT, R2, 0x727fffff, PT ;  /* 0x727fffff0200780c */ /* 0x000fda0003f04070 */
[----:B0-----:R-:W-:Y:S05]  /*66a0*/  @!P0 BRA `(.L_x_81) ;  /* 0x00000000001c8947 */ /* 0x001fea0003800000 */
[----:B------:R-:W-:Y:S01]  /*66b0*/  BSSY.RECONVERGENT B0, `(.L_x_82) ;  /* 0x0000004000007945 */ /* 0x000fe20003800200 */
[----:B------:R-:W-:Y:S02]  /*66c0*/  MOV R6, R0 ;  /* 0x0000000000067202 */ /* 0x000fe40000000f00 */
[----:B------:R-:W-:-:S07]  /*66d0*/  MOV R25, 0x66f0 ;  /* 0x000066f000197802 */ /* 0x000fce0000000f00 */
[----:B-1---5:R-:W-:Y:S05]  /*66e0*/  CALL.REL.NOINC `($__internal_3_$__cuda_sm20_sqrt_rn_f32_slowpath) ;  /* 0x0000008c00307944 */ /* 0x022fea0003c00000 */
[----:B------:R-:W-:Y:S05]  /*66f0*/  BSYNC.RECONVERGENT B0 ;  /* 0x0000000000007941 */ /* 0x000fea0003800200 */
.L_x_82:
[----:B------:R-:W-:Y:S01]  /*6700*/  IMAD.MOV.U32 R48, RZ, RZ, R17 ;  /* 0x000000ffff307224 */ /* 0x000fe200078e0011 */
[----:B------:R-:W-:Y:S06]  /*6710*/  BRA `(.L_x_83) ;  /* 0x0000000000107947 */ /* 0x000fec0003800000 */
.L_x_81:
[----:B-1----:R-:W-:Y:S01]  /*6720*/  FMUL.FTZ R9, R0, R11 ;  /* 0x0000000b00097220 */ /* 0x002fe20000410000 */
[----:B------:R-:W-:-:S03]  /*6730*/  FMUL.FTZ R48, R11, 0.5 ;  /* 0x3f0000000b307820 */ /* 0x000fc60000410000 */
[----:B------:R-:W-:-:S04]  /*6740*/  FFMA R0, -R9, R9, R0 ;  /* 0x0000000909007223 */ /* 0x000fc80000000100 */
[----:B------:R-:W-:-:S07]  /*6750*/  FFMA R48, R0, R48, R9 ;  /* 0x0000003000307223 */ /* 0x000fce0000000009 */
.L_x_83:
[----:B------:R-:W0:Y:S01]  /*6760*/  MUFU.RCP R9, R10 ;  /* 0x0000000a00097308 */ /* 0x000e220000001000 */
[----:B------:R-:W-:Y:S01]  /*6770*/  BSSY.RECONVERGENT B2, `(.L_x_84) ;  /* 0x000000e000027945 */ /* 0x000fe20003800200 */
[----:B------:R-:W-:Y:S02]  /*6780*/  HFMA2 R43, -RZ, RZ, 0, 0 ;  /* 0x00000000ff2b7431 */ /* 0x000fe400000001ff */
[----:B------:R-:W-:-:S04]  /*6790*/  FADD R45, R8, -R45 ;  /* 0x8000002d082d7221 */ /* 0x000fc80000000000 */
[----:B------:R-:W1:Y:S01]  /*67a0*/  FCHK P0, RZ, R10 ;  /* 0x0000000aff007302 */ /* 0x000e620000000000 */
[----:B0-----:R-:W-:-:S04]  /*67b0*/  FFMA R0, R9, -R10, 1 ;  /* 0x3f80000009007423 */ /* 0x001fc8000000080a */
[----:B------:R-:W-:-:S04]  /*67c0*/  FFMA R6, R9, R0, R9 ;  /* 0x0000000009067223 */ /* 0x000fc80000000009 */
[----:B------:R-:W-:-:S04]  /*67d0*/  FFMA R9, RZ, R6, RZ ;  /* 0x00000006ff097223 */ /* 0x000fc800000000ff */
[----:B------:R-:W-:-:S04]  /*67e0*/  FFMA R0, R9, -R10, RZ ;  /* 0x8000000a09007223 */ /* 0x000fc800000000ff */
[----:B------:R-:W-:Y:S01]  /*67f0*/  FFMA R6, R6, R0, R9 ;  /* 0x0000000006067223 */ /* 0x000fe20000000009 */
[----:B-1----:R-:W-:Y:S06]  /*6800*/  @!P0 BRA `(.L_x_85) ;  /* 0x0000000000108947 */ /* 0x002fec0003800000 */
[----:B------:R-:W-:Y:S02]  /*6810*/  MOV R63, RZ ;  /* 0x000000ff003f7202 */ /* 0x000fe40000000f00 */
[----:B------:R-:W-:Y:S02]  /*6820*/  MOV R62, R10 ;  /* 0x0000000a003e7202 */ /* 0x000fe40000000f00 */
[----:B------:R-:W-:-:S07]  /*6830*/  MOV R56, 0x6850 ;  /* 0x0000685000387802 */ /* 0x000fce0000000f00 */
[----:B-----5:R-:W-:Y:S05]  /*6840*/  CALL.REL.NOINC `($__internal_4_$__cuda_sm3x_div_rn_noftz_f32_slowpath) ;  /* 0x0000008c00307944 */ /* 0x020fea0003c00000 */
.L_x_85:
[----:B------:R-:W-:Y:S05]  /*6850*/  BSYNC.RECONVERGENT B2 ;  /* 0x0000000000027941 */ /* 0x000fea0003800200 */
.L_x_84:
[----:B------:R-:W0:Y:S01]  /*6860*/  MUFU.RCP R9, R10 ;  /* 0x0000000a00097308 */ /* 0x000e220000001000 */
[----:B------:R-:W-:Y:S01]  /*6870*/  BSSY.RECONVERGENT B2, `(.L_x_86) ;  /* 0x000000d000027945 */ /* 0x000fe20003800200 */
[----:B------:R-:W-:-:S06]  /*6880*/  FADD R46, -R6, R46 ;  /* 0x0000002e062e7221 */ /* 0x000fcc0000000100 */
[----:B------:R-:W1:Y:S01]  /*6890*/  FCHK P0, R7, R10 ;  /* 0x0000000a07007302 */ /* 0x000e620000000000 */
[----:B0-----:R-:W-:-:S04]  /*68a0*/  FFMA R0, R9, -R10, 1 ;  /* 0x3f80000009007423 */ /* 0x001fc8000000080a */
[----:B------:R-:W-:-:S04]  /*68b0*/  FFMA R11, R9, R0, R9 ;  /* 0x00000000090b7223 */ /* 0x000fc80000000009 */
[----:B------:R-:W-:-:S04]  /*68c0*/  FFMA R0, R7, R11, RZ ;  /* 0x0000000b07007223 */ /* 0x000fc800000000ff */
[----:B------:R-:W-:-:S04]  /*68d0*/  FFMA R9, R0, -R10, R7 ;  /* 0x8000000a00097223 */ /* 0x000fc80000000007 */
[----:B------:R-:W-:Y:S01]  /*68e0*/  FFMA R6, R11, R9, R0 ;  /* 0x000000090b067223 */ /* 0x000fe20000000000 */
[----:B-1----:R-:W-:Y:S06]  /*68f0*/  @!P0 BRA `(.L_x_87) ;  /* 0x0000000000108947 */ /* 0x002fec0003800000 */
[----:B------:R-:W-:Y:S01]  /*6900*/  MOV R62, R10 ;  /* 0x0000000a003e7202 */ /* 0x000fe20000000f00 */
[----:B------:R-:W-:Y:S01]  /*6910*/  IMAD.MOV.U32 R63, RZ, RZ, R7 ;  /* 0x000000ffff3f7224 */ /* 0x000fe200078e0007 */
[----:B------:R-:W-:-:S07]  /*6920*/  MOV R56, 0x6940 ;  /* 0x0000694000387802 */ /* 0x000fce0000000f00 */
[----:B-----5:R-:W-:Y:S05]  /*6930*/  CALL.REL.NOINC `($__internal_4_$__cuda_sm3x_div_rn_noftz_f32_slowpath) ;  /* 0x0000008800f47944 */ /* 0x020fea0003c00000 */
.L_x_87:
[----:B------:R-:W-:Y:S05]  /*6940*/  BSYNC.RECONVERGENT B2 ;  /* 0x0000000000027941 */ /* 0x000fea0003800200 */
.L_x_86:
[----:B------:R-:W-:Y:S01]  /*6950*/  HFMA2 R42, -RZ, RZ, 0, 0 ;  /* 0x00000000ff2a7431 */ /* 0x000fe200000001ff */
[----:B------:R-:W-:Y:S01]  /*6960*/  BSSY.RECONVERGENT B2, `(.L_x_88) ;  /* 0x00007be000027945 */ /* 0x000fe20003800200 */
[----:B------:R-:W-:Y:S02]  /*6970*/  HFMA2 R0, -RZ, RZ, 0, 0 ;  /* 0x00000000ff007431 */ /* 0x000fe400000001ff */
[----:B------:R-:W-:Y:S01]  /*6980*/  FADD R44, -R6, R44 ;  /* 0x0000002c062c7221 */ /* 0x000fe20000000100 */
[----:B------:R-:W-:Y:S02]  /*6990*/  MOV R2, 0xc1c80000 ;  /* 0xc1c8000000027802 */ /* 0x000fe40000000f00 */
[----:B------:R-:W-:-:S07]  /*69a0*/  MOV R29, RZ ;  /* 0x000000ff001d7202 */ /* 0x000fce0000000f00 */
.L_x_209:
[----:B------:R-:W-:Y:S01]  /*69b0*/  FFMA R18, R29, 0.5, R0 ;  /* 0x3f0000001d127823 */ /* 0x000fe20000000000 */
[----:B------:R-:W-:Y:S01]  /*69c0*/  FFMA R16, R43, 0.5, R7 ;  /* 0x3f0000002b107823 */ /* 0x000fe20000000007 */
[----:B------:R-:W-:Y:S01]  /*69d0*/  FFMA R14, R48, 0.5, R2 ;  /* 0x3f000000300e7823 */ /* 0x000fe20000000002 */
[----:B------:R-:W-:Y:S01]  /*69e0*/  UMOV UR4, 0x9999999a ;  /* 0x9999999a00047882 */ /* 0x000fe20000000000 */
[----:B------:R-:W-:Y:S01]  /*69f0*/  FMUL R9, R18, R18 ;  /* 0x0000001212097220 */ /* 0x000fe20000400000 */
[----:B------:R-:W-:Y:S01]  /*6a00*/  UMOV UR5, 0x3fc99999 ;  /* 0x3fc9999900057882 */ /* 0x000fe20000000000 */
[----:B------:R-:W-:Y:S01]  /*6a10*/  MOV R58, 0x0 ;  /* 0x00000000003a7802 */ /* 0x000fe20000000f00 */
[----:B------:R-:W-:Y:S01]  /*6a20*/  BSSY.RECONVERGENT B1, `(.L_x_89) ;  /* 0x0000020000017945 */ /* 0x000fe20003800200 */
[----:B------:R-:W-:Y:S01]  /*6a30*/  FFMA R9, R16, R16, R9 ;  /* 0x0000001010097223 */ /* 0x000fe20000000009 */
[----:B------:R-:W-:Y:S01]  /*6a40*/  MOV R59, 0x3fd80000 ;  /* 0x3fd80000003b7802 */ /* 0x000fe20000000f00 */
[----:B------:R-:W-:Y:S01]  /*6a50*/  FFMA R11, R51, 0.5, R4 ;  /* 0x3f000000330b7823 */ /* 0x000fe20000000004 */
[----:B------:R-:W-:Y:S01]  /*6a60*/  FFMA R10, R52, 0.5, R3 ;  /* 0x3f000000340a7823 */ /* 0x000fe20000000003 */
[----:B------:R-:W-:-:S04]  /*6a70*/  FFMA R6, R14, R14, R9 ;  /* 0x0000000e0e067223 */ /* 0x000fc80000000009 */
[----:B------:R-:W0:Y:S02]  /*6a80*/  F2F.F64.F32 R60, R6 ;  /* 0x00000006003c7310 */ /* 0x000e240000201800 */
[----:B0-----:R-:W-:-:S06]  /*6a90*/  DADD R60, R60, UR4 ;  /* 0x000000043c3c7e29 */ /* 0x001fcc0008000000 */
        /* <DEDUP_REMOVED lines=8> */
[----:B----4-:R-:W-:-:S07]  /*6b20*/  FFMA R9, R54, 0.5, R5 ;  /* 0x3f00000036097823 */ /* 0x010fce0000000005 */
[----:B------:R-:W-:Y:S02]  /*6b30*/  DMUL R12, R60, R58 ;  /* 0x0000003a3c0c7228 */ /* 0x000fe40000000000 */
[----:B------:R-:W-:Y:S02]  /*6b40*/  IADD3 R57, PT, PT, R59, -0x100000, RZ ;  /* 0xfff000003b397810 */ /* 0x000fe40007ffe0ff */
[----:B------:R-:W-:-:S04]  /*6b50*/  MOV R56, R58 ;  /* 0x0000003a00387202 */ /* 0x000fc80000000f00 */
[----:B------:R-:W-:-:S08]  /*6b60*/  DFMA R20, R12, -R12, R60 ;  /* 0x8000000c0c14722b */ /* 0x000fd0000000003c */
[----:B------:R-:W-:Y:S01]  /*6b70*/  DFMA R22, R20, R56, R12 ;  /* 0x000000381416722b */ /* 0x000fe2000000000c */
[----:B------:R-:W-:Y:S10]  /*6b80*/  @!P0 BRA `(.L_x_90) ;  /* 0x0000000000248947 */ /* 0x000ff40003800000 */
        /* <DEDUP_REMOVED lines=9> */
.L_x_90:
[----:B------:R-:W-:Y:S05]  /*6c20*/  BSYNC.RECONVERGENT B1 ;  /* 0x0000000000017941 */ /* 0x000fea0003800200 */
.L_x_89:
        /* <DEDUP_REMOVED lines=34> */
.L_x_92:
[----:B------:R-:W-:Y:S05]  /*6e50*/  BSYNC.RECONVERGENT B1 ;  /* 0x0000000000017941 */ /* 0x000fea0003800200 */
.L_x_91:
[----:B------:R-:W-:Y:S01]  /*6e60*/  FADD R8, R18, -R10 ;  /* 0x8000000a12087221 */ /* 0x000fe20000000000 */
[----:B------:R-:W-:Y:S01]  /*6e70*/  FADD R63, R16, -R11 ;  /* 0x8000000b103f7221 */ /* 0x000fe20000000000 */
[----:B------:R-:W-:Y:S01]  /*6e80*/  FADD R12, R14, -R9 ;  /* 0x800000090e0c7221 */ /* 0x000fe20000000000 */
        /* <DEDUP_REMOVED lines=35> */
.L_x_94:
[----:B------:R-:W-:Y:S05]  /*70c0*/  BSYNC.RECONVERGENT B1 ;  /* 0x0000000000017941 */ /* 0x000fea0003800200 */
.L_x_93:
        /* <DEDUP_REMOVED lines=13> */
[----:B------:R-:W-:Y:S02]  /*71a0*/  FSEL R6, R6, |R19|, !P1 ;  /* 0x4000001306067208 */ /* 0x000fe40004800000 */
[----:B------:R-:W-:Y:S02]  /*71b0*/  FSEL R21, RZ, -24, P1 ;  /* 0xc1c00000ff157808 */ /* 0x000fe40000800000 */
[----:B------:R-:W-:-:S04]  /*71c0*/  IADD3 R17, PT, PT, R6, -0x3f3504f3, RZ ;  /* 0xc0cafb0d06117810 */ /* 0x000fc80007ffe0ff */
[----:B------:R-:W-:-:S05]  /*71d0*/  LOP3.LUT R17, R17, 0xff800000, RZ, 0xc0, !PT ;  /* 0xff80000011117812 */ /* 0x000fca00078ec0ff */
[----:B------:R-:W-:-:S04]  /*71e0*/  IMAD.IADD R6, R6, 0x1, -R17 ;  /* 0x0000000106067824 */ /* 0x000fc800078e0a11 */
[C---:B------:R-:W-:Y:S01]  /*71f0*/  FADD R23, R6.reuse, 1 ;  /* 0x3f80000006177421 */ /* 0x040fe20000000000 */
[----:B------:R-:W-:Y:S01]  /*7200*/  FADD R22, R6, -1 ;  /* 0xbf80000006167421 */ /* 0x000fe20000000000 */
[----:B------:R-:W-:-:S03]  /*7210*/  I2FP.F32.S32 R6, R17 ;  /* 0x0000001100067245 */ /* 0x000fc60000201400 */
[----:B------:R-:W-:Y:S01]  /*7220*/  FADD R20, R22, R22 ;  /* 0x0000001616147221 */ /* 0x000fe20000000000 */
[----:B------:R-:W0:Y:S03]  /*7230*/  MUFU.RCP R23, R23 ;  /* 0x0000001700177308 */ /* 0x000e260000001000 */
[----:B0-----:R-:W-:Y:S01]  /*7240*/  FMUL R17, R23, R20 ;  /* 0x0000001417117220 */ /* 0x001fe20000400000 */
[----:B------:R-:W-:-:S03]  /*7250*/  FFMA R20, R6, 1.1920928955078125e-07, R21 ;  /* 0x3400000006147823 */ /* 0x000fc60000000015 */
        /* <DEDUP_REMOVED lines=23> */
[----:B------:R-:W-:Y:S02]  /*73d0*/  MOV R21, 0x391fcb8e ;  /* 0x391fcb8e00157802 */ /* 0x000fe40000000f00 */
[----:B------:R-:W-:Y:S01]  /*73e0*/  FSETP.GT.AND P2, PT, |R20|, 152, PT ;  /* 0x431800001400780b */ /* 0x000fe20003f44200 */
[----:B------:R-:W-:Y:S01]  /*73f0*/  FFMA R17, R6, 3, R17 ;  /* 0x4040000006117823 */ /* 0x000fe20000000011 */
[C---:B------:R-:W-:Y:S01]  /*7400*/  FSETP.GEU.AND P3, PT, R20.reuse, RZ, PT ;  /* 0x000000ff1400720b */ /* 0x040fe20003f6e000 */
[----:B------:R1:W2:Y:S01]  /*7410*/  F2I.NTZ R22, R20 ;  /* 0x0000001400167305 */ /* 0x0002a20000203100 */
[----:B0-----:R-:W-:Y:S01]  /*7420*/  FADD R6, R20, -R23 ;  /* 0x8000001714067221 */ /* 0x001fe20000000000 */
[----:B------:R-:W-:-:S02]  /*7430*/  FSETP.GT.AND P1, PT, R23, RZ, PT ;  /* 0x000000ff1700720b */ /* 0x000fc40003f24000 */
[----:B-1----:R-:W-:Y:S01]  /*7440*/  FSEL R20, RZ, +INF , !P3 ;  /* 0x7f800000ff147808 */ /* 0x002fe20005800000 */
[----:B------:R-:W-:Y:S01]  /*7450*/  FADD R6, R6, R17 ;  /* 0x0000001106067221 */ /* 0x000fe20000000000 */
[----:B------:R-:W-:-:S03]  /*7460*/  FSETP.NEU.AND P3, PT, |R19|, +INF , PT ;  /* 0x7f8000001300780b */ /* 0x000fc60003f6d200 */
[----:B------:R-:W-:-:S04]  /*7470*/  FFMA R17, R6, R21, 0.0013391353422775864601 ;  /* 0x3aaf85ed06117423 */ /* 0x000fc80000000015 */
[----:B------:R-:W-:-:S04]  /*7480*/  FFMA R17, R6, R17, 0.0096188392490148544312 ;  /* 0x3c1d985606117423 */ /* 0x000fc80000000011 */
[----:B------:R-:W-:-:S04]  /*7490*/  FFMA R17, R6, R17, 0.055503588169813156128 ;  /* 0x3d6357bb06117423 */ /* 0x000fc80000000011 */
[C---:B------:R-:W-:Y:S01]  /*74a0*/  FFMA R21, R6.reuse, R17, 0.24022644758224487305 ;  /* 0x3e75fdec06157423 */ /* 0x040fe20000000011 */
[----:B------:R-:W-:Y:S02]  /*74b0*/  SEL R17, RZ, 0x83000000, P1 ;  /* 0x83000000ff117807 */ /* 0x000fe40000800000 */
[----:B------:R-:W-:Y:S01]  /*74c0*/  FSETP.NEU.AND P1, PT, R19, RZ, PT ;  /* 0x000000ff1300720b */ /* 0x000fe20003f2d000 */
[----:B------:R-:W-:Y:S01]  /*74d0*/  FFMA R23, R6, R21, 0.69314718246459960938 ;  /* 0x3f31721806177423 */ /* 0x000fe20000000015 */
[----:B------:R-:W-:Y:S02]  /*74e0*/  IADD3 R21, PT, PT, R17, 0x7f000000, RZ ;  /* 0x7f00000011157810 */ /* 0x000fe40007ffe0ff */
[----:B--2---:R-:W-:Y:S01]  /*74f0*/  LEA R22, R22, -R17, 0x17 ;  /* 0x8000001116167211 */ /* 0x004fe200078eb8ff */
[----:B------:R-:W-:Y:S01]  /*7500*/  FFMA R6, R6, R23, 1 ;  /* 0x3f80000006067423 */ /* 0x000fe20000000017 */
[----:B------:R-:W-:-:S03]  /*7510*/  FADD R17, R19, R19 ;  /* 0x0000001313117221 */ /* 0x000fc60000000000 */
[----:B------:R-:W-:-:S04]  /*7520*/  FMUL R21, R21, R6 ;  /* 0x0000000615157220 */ /* 0x000fc80000400000 */
[----:B------:R-:W-:-:S05]  /*7530*/  @!P2 FMUL R20, R22, R21 ;  /* 0x000000151614a220 */ /* 0x000fca0000400000 */
[----:B------:R-:W-:-:S07]  /*7540*/  @P1 FSEL R17, R17, R20, !P3 ;  /* 0x0000001411111208 */ /* 0x000fce0005800000 */
.L_x_96:
[----:B------:R-:W-:Y:S05]  /*7550*/  BSYNC.RECONVERGENT B0 ;  /* 0x0000000000007941 */ /* 0x000fea0003800200 */
.L_x_95:
        /* <DEDUP_REMOVED lines=21> */
[C---:B------:R-:W-:Y:S01]  /*76b0*/  FMUL R21, R22.reuse, R22 ;  /* 0x0000001616157220 */ /* 0x040fe20000400000 */
[C---:B------:R-:W-:Y:S02]  /*76c0*/  FFMA R6, R22.reuse, 1.4426950216293334961, R15 ;  /* 0x3fb8aa3b16067823 */ /* 0x040fe4000000000f */
        /* <DEDUP_REMOVED lines=33> */
[----:B------:R-:W-:Y:S01]  /*78e0*/  FFMA R19, R6, R15, 0.24022644758224487305 ;  /* 0x3e75fdec06137423 */ /* 0x000fe2000000000f */
[----:B------:R-:W-:Y:S02]  /*78f0*/  SEL R15, RZ, 0x83000000, P0 ;  /* 0x83000000ff0f7807 */ /* 0x000fe40000000000 */
[----:B------:R-:W-:Y:S01]  /*7900*/  FSETP.NEU.AND P0, PT, R26, RZ, PT ;  /* 0x000000ff1a00720b */ /* 0x000fe20003f0d000 */
[----:B------:R-:W-:Y:S01]  /*7910*/  FFMA R21, R6, R19, 0.69314718246459960938 ;  /* 0x3f31721806157423 */ /* 0x000fe20000000013 */
[----:B------:R-:W-:Y:S01]  /*7920*/  IADD3 R19, PT, PT, R15, 0x7f000000, RZ ;  /* 0x7f0000000f137810 */ /* 0x000fe20007ffe0ff */
[----:B--2---:R-:W-:Y:S02]  /*7930*/  IMAD R22, R22, 0x800000, -R15 ;  /* 0x0080000016167824 */ /* 0x004fe400078e0a0f */
[----:B------:R-:W-:Y:S01]  /*7940*/  FADD R15, R26, R26 ;  /* 0x0000001a1a0f7221 */ /* 0x000fe20000000000 */
[----:B------:R-:W-:-:S04]  /*7950*/  FFMA R6, R6, R21, 1 ;  /* 0x3f80000006067423 */ /* 0x000fc80000000015 */
[----:B------:R-:W-:-:S04]  /*7960*/  FMUL R19, R19, R6 ;  /* 0x0000000613137220 */ /* 0x000fc80000400000 */
[----:B------:R-:W-:-:S05]  /*7970*/  @!P1 FMUL R20, R22, R19 ;  /* 0x0000001316149220 */ /* 0x000fca0000400000 */
[----:B------:R-:W-:-:S07]  /*7980*/  @P0 FSEL R15, R15, R20, !P2 ;  /* 0x000000140f0f0208 */ /* 0x000fce0005000000 */
.L_x_98:
[----:B------:R-:W-:Y:S05]  /*7990*/  BSYNC.RECONVERGENT B0 ;  /* 0x0000000000007941 */ /* 0x000fea0003800200 */
.L_x_97:
        /* <DEDUP_REMOVED lines=13> */
.L_x_100:
[----:B------:R-:W-:Y:S05]  /*7a70*/  BSYNC.RECONVERGENT B3 ;  /* 0x0000000000037941 */ /* 0x000fea0003800200 */
.L_x_99:
        /* <DEDUP_REMOVED lines=13> */
.L_x_102:
[----:B------:R-:W-:Y:S05]  /*7b50*/  BSYNC.RECONVERGENT B3 ;  /* 0x0000000000037941 */ /* 0x000fea0003800200 */
.L_x_101:
[----:B------:R-:W0:Y:S01]  /*7b60*/  MUFU.RCP R16, R15 ;  /* 0x0000000f00107308 */ /* 0x000e220000001000 */
[----:B------:R-:W-:Y:S07]  /*7b70*/  BSSY.RECONVERGENT B3, `(.L_x_103) ;  /* 0x000000e000037945 */ /* 0x000fee0003800200 */
[----:B------:R-:W1:Y:S01]  /*7b80*/  FCHK P0, R8, R15 ;  /* 0x0000000f08007302 */ /* 0x000e620000000000 */
[----:B0-----:R-:W-:-:S04]  /*7b90*/  FFMA R19, R16, -R15, 1 ;  /* 0x3f80000010137423 */ /* 0x001fc8000000080f */
[----:B------:R-:W-:Y:S01]  /*7ba0*/  FFMA R22, R16, R19, R16 ;  /* 0x0000001310167223 */ /* 0x000fe20000000010 */
[----:B------:R-:W-:-:S03]  /*7bb0*/  FADD R16, -R6, R28 ;  /* 0x0000001c06107221 */ /* 0x000fc60000000100 */
[----:B------:R-:W-:-:S04]  /*7bc0*/  FFMA R25, R8, R22, RZ ;  /* 0x0000001608197223 */ /* 0x000fc800000000ff */
[----:B------:R-:W-:-:S04]  /*7bd0*/  FFMA R20, R25, -R15, R8 ;  /* 0x8000000f19147223 */ /* 0x000fc80000000008 */
[----:B------:R-:W-:Y:S01]  /*7be0*/  FFMA R25, R22, R20, R25 ;  /* 0x0000001416197223 */ /* 0x000fe20000000019 */
[----:B-1----:R-:W-:Y:S06]  /*7bf0*/  @!P0 BRA `(.L_x_104) ;  /* 0x0000000000148947 */ /* 0x002fec0003800000 */
[----:B------:R-:W-:Y:S01]  /*7c00*/  IMAD.MOV.U32 R63, RZ, RZ, R8 ;  /* 0x000000ffff3f7224 */ /* 0x000fe200078e0008 */
[----:B------:R-:W-:Y:S02]  /*7c10*/  MOV R62, R15 ;  /* 0x0000000f003e7202 */ /* 0x000fe40000000f00 */
[----:B------:R-:W-:-:S07]  /*7c20*/  MOV R56, 0x7c40 ;  /* 0x00007c4000387802 */ /* 0x000fce0000000f00 */
[----:B-----5:R-:W-:Y:S05]  /*7c30*/  CALL.REL.NOINC `($__internal_4_$__cuda_sm3x_div_rn_noftz_f32_slowpath) ;  /* 0x0000007800347944 */ /* 0x020fea0003c00000 */
[----:B------:R-:W-:-:S07]  /*7c40*/  MOV R25, R6 ;  /* 0x0000000600197202 */ /* 0x000fce0000000f00 */
.L_x_104:
[----:B------:R-:W-:Y:S05]  /*7c50*/  BSYNC.RECONVERGENT B3 ;  /* 0x0000000000037941 */ /* 0x000fea0003800200 */
.L_x_103:
        /* <DEDUP_REMOVED lines=13> */
.L_x_106:
[----:B------:R-:W-:Y:S05]  /*7d30*/  BSYNC.RECONVERGENT B3 ;  /* 0x0000000000037941 */ /* 0x000fea0003800200 */
.L_x_105:
        /* <DEDUP_REMOVED lines=15> */
.L_x_108:
[----:B------:R-:W-:Y:S05]  /*7e30*/  BSYNC.RECONVERGENT B3 ;  /* 0x0000000000037941 */ /* 0x000fea0003800200 */
.L_x_107:
        /* <DEDUP_REMOVED lines=13> */
.L_x_110:
[----:B------:R-:W-:Y:S05]  /*7f10*/  BSYNC.RECONVERGENT B3 ;  /* 0x0000000000037941 */ /* 0x000fea0003800200 */
.L_x_109:
[----:B------:R-:W-:Y:S01]  /*7f20*/  FSETP.NEU.AND P0, PT, R13, 1, PT ;  /* 0x3f8000000d00780b */ /* 0x000fe20003f0d000 */
[----:B------:R-:W-:Y:S01]  /*7f30*/  BSSY.RECONVERGENT B0, `(.L_x_111) ;  /* 0x0000044000007945 */ /* 0x000fe20003800200 */
[----:B------:R-:W-:-:S11]  /*7f40*/  IMAD.MOV.U32 R12, RZ, RZ, 0x3f800000 ;  /* 0x3f800000ff0c7424 */ /* 0x000fd600078e00ff */
        /* <DEDUP_REMOVED lines=51> */
[----:B------:R-:W-:Y:S02]  /*8280*/  FFMA R17, R12, R17, 0.0013391353422775864601 ;  /* 0x3aaf85ed0c117423 */ /* 0x000fe40000000011 */
[----:B------:R-:W-:Y:S02]  /*8290*/  VIADD R18, R14, 0x7f000000 ;  /* 0x7f0000000e127836 */ /* 0x000fe40000000000 */
        /* <DEDUP_REMOVED lines=13> */
.L_x_112:
[----:B------:R-:W-:Y:S05]  /*8370*/  BSYNC.RECONVERGENT B0 ;  /* 0x0000000000007941 */ /* 0x000fea0003800200 */
.L_x_111:
[----:B------:R-:W0:Y:S01]  /*8380*/  MUFU.RCP R13, R12 ;  /* 0x0000000c000d7308 */ /* 0x000e220000001000 */
[----:B------:R-:W-:Y:S01]  /*8390*/  BSSY.RECONVERGENT B3, `(.L_x_113) ;  /* 0x000000d000037945 */ /* 0x000fe20003800200 */
[----:B------:R-:W-:-:S06]  /*83a0*/  FADD R27, -R6, R26 ;  /* 0x0000001a061b7221 */ /* 0x000fcc0000000100 */
        /* <DEDUP_REMOVED lines=11> */
.L_x_114:
[----:B------:R-:W-:Y:S05]  /*8460*/  BSYNC.RECONVERGENT B3 ;  /* 0x0000000000037941 */ /* 0x000fea0003800200 */
.L_x_113:
        /* <DEDUP_REMOVED lines=14> */
.L_x_116:
[----:B------:R-:W-:Y:S05]  /*8550*/  BSYNC.RECONVERGENT B3 ;  /* 0x0000000000037941 */ /* 0x000fea0003800200 */
.L_x_115:
        /* <DEDUP_REMOVED lines=14> */
.L_x_118:
[----:B------:R-:W-:Y:S05]  /*8640*/  BSYNC.RECONVERGENT B3 ;  /* 0x0000000000037941 */ /* 0x000fea0003800200 */
.L_x_117:
[----:B------:R-:W-:Y:S01]  /*8650*/  FFMA R9, R46, 0.5, R29 ;  /* 0x3f0000002e097823 */ /* 0x000fe2000000001d */
[----:B------:R-:W-:Y:S01]  /*8660*/  FFMA R18, R44, 0.5, R43 ;  /* 0x3f0000002c127823 */ /* 0x000fe2000000002b */
[----:B------:R-:W-:Y:S01]  /*8670*/  UMOV UR4, 0x9999999a ;  /* 0x9999999a00047882 */ /* 0x000fe20000000000 */
[----:B------:R-:W-:Y:S01]  /*8680*/  UMOV UR5, 0x3fc99999 ;  /* 0x3fc9999900057882 */ /* 0x000fe20000000000 */
[----:B------:R-:W-:Y:S01]  /*8690*/  FFMA R14, R9, 0.5, R0 ;  /* 0x3f000000090e7823 */ /* 0x000fe20000000000 */
[----:B------:R-:W-:Y:S01]  /*86a0*/  FFMA R9, R45, 0.5, R48 ;  /* 0x3f0000002d097823 */ /* 0x000fe20000000030 */
[----:B------:R-:W-:Y:S01]  /*86b0*/  FFMA R18, R18, 0.5, R7 ;  /* 0x3f00000012127823 */ /* 0x000fe20000000007 */
[----:B------:R-:W-:Y:S01]  /*86c0*/  MOV R10, 0x0 ;  /* 0x00000000000a7802 */ /* 0x000fe20000000f00 */
[----:B------:R-:W-:Y:S01]  /*86d0*/  FMUL R11, R14, R14 ;  /* 0x0000000e0e0b7220 */ /* 0x000fe20000400000 */
[----:B------:R-:W-:Y:S01]  /*86e0*/  FFMA R12, R9, 0.5, R2 ;  /* 0x3f000000090c7823 */ /* 0x000fe20000000002 */
[----:B------:R-:W-:Y:S01]  /*86f0*/  FFMA R24, R49, 0.5, R52 ;  /* 0x3f00000031187823 */ /* 0x000fe20000000034 */
[----:B------:R-:W-:Y:S01]  /*8700*/  FFMA R66, R47, 0.5, R54 ;  /* 0x3f0000002f427823 */ /* 0x000fe20000000036 */
[----:B------:R-:W-:Y:S01]  /*8710*/  FFMA R11, R18, R18, R11 ;  /* 0x00000012120b7223 */ /* 0x000fe2000000000b */
[----:B------:R-:W-:Y:S01]  /*8720*/  BSSY.RECONVERGENT B1, `(.L_x_119) ;  /* 0x0000021000017945 */ /* 0x000fe20003800200 */
[----:B------:R-:W-:Y:S01]  /*8730*/  FADD R26, R6, -R26 ;  /* 0x8000001a061a7221 */ /* 0x000fe20000000000 */
[----:B------:R-:W-:Y:S01]  /*8740*/  FFMA R17, R66, 0.5, R5 ;  /* 0x3f00000042117823 */ /* 0x000fe20000000005 */
[----:B------:R-:W-:Y:S01]  /*8750*/  FFMA R9, R12, R12, R11 ;  /* 0x0000000c0c097223 */ /* 0x000fe2000000000b */
[----:B------:R-:W-:-:S03]  /*8760*/  HFMA2 R11, -RZ, RZ, 1.9609375, 0 ;  /* 0x3fd80000ff0b7431 */ /* 0x000fc600000001ff */
[----:B------:R0:W1:Y:S02]  /*8770*/  F2F.F64.F32 R60, R9 ;  /* 0x00000009003c7310 */ /* 0x0000640000201800 */
[----:B0-----:R-:W-:Y:S01]  /*8780*/  FFMA R9, R50, 0.5, R51 ;  /* 0x3f00000032097823 */ /* 0x001fe20000000033 */
[----:B-1----:R-:W-:-:S06]  /*8790*/  DADD R60, R60, UR4 ;  /* 0x000000043c3c7e29 */ /* 0x002fcc0008000000 */
        /* <DEDUP_REMOVED lines=8> */
[----:B------:R-:W-:Y:S01]  /*8820*/  FFMA R10, R9, 0.5, R4 ;  /* 0x3f000000090a7823 */ /* 0x000fe20000000004 */
[----:B------:R-:W-:-:S06]  /*8830*/  FFMA R9, R24, 0.5, R3 ;  /* 0x3f00000018097823 */ /* 0x000fcc0000000003 */
        /* <DEDUP_REMOVED lines=15> */
.L_x_120:
[----:B------:R-:W-:Y:S05]  /*8930*/  BSYNC.RECONVERGENT B1 ;  /* 0x0000000000017941 */ /* 0x000fea0003800200 */
.L_x_119:
        /* <DEDUP_REMOVED lines=33> */
[----:B------:R-:W-:Y:S02]  /*8b50*/  MOV R58, R56 ;  /* 0x00000038003a7202 */ /* 0x000fe40000000f00 */
[----:B------:R-:W-:-:S07]  /*8b60*/  MOV R59, R55 ;  /* 0x00000037003b7202 */ /* 0x000fce0000000f00 */
.L_x_122:
[----:B------:R-:W-:Y:S05]  /*8b70*/  BSYNC.RECONVERGENT B1 ;  /* 0x0000000000017941 */ /* 0x000fea0003800200 */
.L_x_121:
[----:B------:R-:W-:Y:S01]  /*8b80*/  FADD R11, R14, -R9 ;  /* 0x800000090e0b7221 */ /* 0x000fe20000000000 */
[----:B------:R-:W-:Y:S01]  /*8b90*/  FADD R6, R18, -R10 ;  /* 0x8000000a12067221 */ /* 0x000fe20000000000 */
[----:B------:R-:W-:Y:S01]  /*8ba0*/  UMOV UR4, 0x9999999a ;  /* 0x9999999a00047882 */ /* 0x000fe20000000000 */
[----:B------:R-:W-:Y:S01]  /*8bb0*/  UMOV UR5, 0x3fc99999 ;  /* 0x3fc9999900057882 */ /* 0x000fe20000000000 */
[----:B------:R-:W-:Y:S01]  /*8bc0*/  FMUL R13, R11, R11 ;  /* 0x0000000b0b0d7220 */ /* 0x000fe20000400000 */
[----:B------:R-:W-:Y:S01]  /*8bd0*/  FADD R11, R12, -R17 ;  /* 0x800000110c0b7221 */ /* 0x000fe20000000000 */
[----:B------:R-:W-:Y:S01]  /*8be0*/  HFMA2 R21, -RZ, RZ, 1.9609375, 0 ;  /* 0x3fd80000ff157431 */ /* 0x000fe200000001ff */
[----:B------:R-:W-:Y:S01]  /*8bf0*/  MOV R20, 0x0 ;  /* 0x0000000000147802 */ /* 0x000fe20000000f00 */
[----:B------:R-:W-:Y:S01]  /*8c00*/  FFMA R6, R6, R6, R13 ;  /* 0x0000000606067223 */ /* 0x000fe2000000000d */
[----:B------:R-:W-:Y:S03]  /*8c10*/  BSSY.RECONVERGENT B1, `(.L_x_123) ;  /* 0x000001d000017945 */ /* 0x000fe60003800200 */
[----:B------:R-:W-:-:S02]  /*8c20*/  FFMA R6, R11, R11, R6 ;  /* 0x0000000b0b067223 */ /* 0x000fc40000000006 */
[----:B------:R-:W-:Y:S08]  /*8c30*/  F2F.F32.F64 R11, R58 ;  /* 0x0000003a000b7310 */ /* 0x000ff00000301000 */
        /* <DEDUP_REMOVED lines=26> */
.L_x_124:
[----:B------:R-:W-:Y:S05]  /*8de0*/  BSYNC.RECONVERGENT B1 ;  /* 0x0000000000017941 */ /* 0x000fea0003800200 */
.L_x_123:
        /* <DEDUP_REMOVED lines=14> */
[----:B------:R-:W-:-:S03]  /*8ed0*/  FSEL R20, RZ, -24, P1 ;  /* 0xc1c00000ff147808 */ /* 0x000fc60000800000 */
[----:B------:R-:W-:-:S05]  /*8ee0*/  VIADD R15, R6, 0xc0cafb0d ;  /* 0xc0cafb0d060f7836 */ /* 0x000fca0000000000 */
[----:B------:R-:W-:-:S04]  /*8ef0*/  LOP3.LUT R15, R15, 0xff800000, RZ, 0xc0, !PT ;  /* 0xff8000000f0f7812 */ /* 0x000fc800078ec0ff */
[-C--:B------:R-:W-:Y:S02]  /*8f00*/  IADD3 R6, PT, PT, R6, -R15.reuse, RZ ;  /* 0x8000000f06067210 */ /* 0x080fe40007ffe0ff */
[----:B------:R-:W-:-:S03]  /*8f10*/  I2FP.F32.S32 R15, R15 ;  /* 0x0000000f000f7245 */ /* 0x000fc60000201400 */
[C---:B------:R-:W-:Y:S01]  /*8f20*/  FADD R22, R6.reuse, 1 ;  /* 0x3f80000006167421 */ /* 0x040fe20000000000 */
[----:B------:R-:W-:-:S04]  /*8f30*/  FADD R23, R6, -1 ;  /* 0xbf80000006177421 */ /* 0x000fc80000000000 */
        /* <DEDUP_REMOVED lines=30> */
[----:B------:R-:W-:Y:S02]  /*9120*/  FFMA R15, R15, 3, R6 ;  /* 0x404000000f0f7823 */ /* 0x000fe40000000006 */
[----:B------:R-:W1:Y:S01]  /*9130*/  F2I.NTZ R20, R21 ;  /* 0x0000001500147305 */ /* 0x000e620000203100 */
[----:B0-----:R-:W-:Y:S01]  /*9140*/  FADD R6, R21, -R22 ;  /* 0x8000001615067221 */ /* 0x001fe20000000000 */
[----:B------:R-:W-:-:S03]  /*9150*/  FSETP.GT.AND P1, PT, R22, RZ, PT ;  /* 0x000000ff1600720b */ /* 0x000fc60003f24000 */
[----:B------:R-:W-:-:S04]  /*9160*/  FADD R6, R6, R15 ;  /* 0x0000000f06067221 */ /* 0x000fc80000000000 */
[----:B------:R-:W-:-:S04]  /*9170*/  FFMA R15, R6, R23, 0.0013391353422775864601 ;  /* 0x3aaf85ed060f7423 */ /* 0x000fc80000000017 */
[----:B------:R-:W-:-:S04]  /*9180*/  FFMA R15, R6, R15, 0.0096188392490148544312 ;  /* 0x3c1d9856060f7423 */ /* 0x000fc8000000000f */
[----:B------:R-:W-:-:S04]  /*9190*/  FFMA R15, R6, R15, 0.055503588169813156128 ;  /* 0x3d6357bb060f7423 */ /* 0x000fc8000000000f */
[C---:B------:R-:W-:Y:S01]  /*91a0*/  FFMA R23, R6.reuse, R15, 0.24022644758224487305 ;  /* 0x3e75fdec06177423 */ /* 0x040fe2000000000f */
[----:B------:R-:W-:Y:S02]  /*91b0*/  SEL R15, RZ, 0x83000000, P1 ;  /* 0x83000000ff0f7807 */ /* 0x000fe40000800000 */
[----:B------:R-:W-:Y:S01]  /*91c0*/  FSETP.NEU.AND P1, PT, R19, RZ, PT ;  /* 0x000000ff1300720b */ /* 0x000fe20003f2d000 */
[----:B------:R-:W-:Y:S01]  /*91d0*/  FFMA R23, R6, R23, 0.69314718246459960938 ;  /* 0x3f31721806177423 */ /* 0x000fe20000000017 */
[----:B------:R-:W-:Y:S01]  /*91e0*/  IADD3 R22, PT, PT, R15, 0x7f000000, RZ ;  /* 0x7f0000000f167810 */ /* 0x000fe20007ffe0ff */
[----:B-1----:R-:W-:Y:S02]  /*91f0*/  IMAD R20, R20, 0x800000, -R15 ;  /* 0x0080000014147824 */ /* 0x002fe400078e0a0f */
[----:B------:R-:W-:Y:S01]  /*9200*/  FADD R15, R19, R19 ;  /* 0x00000013130f7221 */ /* 0x000fe20000000000 */
[----:B------:R-:W-:Y:S01]  /*9210*/  FFMA R23, R6, R23, 1 ;  /* 0x3f80000006177423 */ /* 0x000fe20000000017 */
[----:B------:R-:W-:-:S02]  /*9220*/  FSEL R6, RZ, +INF , !P3 ;  /* 0x7f800000ff067808 */ /* 0x000fc40005800000 */
[----:B------:R-:W-:Y:S01]  /*9230*/  FSETP.NEU.AND P3, PT, |R19|, +INF , PT ;  /* 0x7f8000001300780b */ /* 0x000fe20003f6d200 */
[----:B------:R-:W-:-:S04]  /*9240*/  FMUL R23, R22, R23 ;  /* 0x0000001716177220 */ /* 0x000fc80000400000 */
[----:B------:R-:W-:-:S05]  /*9250*/  @!P2 FMUL R6, R20, R23 ;  /* 0x000000171406a220 */ /* 0x000fca0000400000 */
[----:B------:R-:W-:-:S07]  /*9260*/  @P1 FSEL R15, R15, R6, !P3 ;  /* 0x000000060f0f1208 */ /* 0x000fce0005800000 */
.L_x_126:
[----:B------:R-:W-:Y:S05]  /*9270*/  BSYNC.RECONVERGENT B0 ;  /* 0x0000000000007941 */ /* 0x000fea0003800200 */
.L_x_125:
        /* <DEDUP_REMOVED lines=11> */
[----:B------:R-:W-:-:S04]  /*9330*/  LOP3.LUT R6, R6, 0xff800000, RZ, 0xc0, !PT ;  /* 0xff80000006067812 */ /* 0x000fc800078ec0ff */
[----:B------:R-:W-:-:S05]  /*9340*/  IADD3 R13, PT, PT, R13, -R6, RZ ;  /* 0x800000060d0d7210 */ /* 0x000fca0007ffe0ff */
        /* <DEDUP_REMOVED lines=36> */
[----:B------:R-:W-:-:S02]  /*9590*/  FSETP.GT.AND P0, PT, R22, RZ, PT ;  /* 0x000000ff1600720b */ /* 0x000fc40003f04000 */
[----:B------:R-:W-:Y:S01]  /*95a0*/  FSEL R22, RZ, +INF , !P2 ;  /* 0x7f800000ff167808 */ /* 0x000fe20005000000 */
        /* <DEDUP_REMOVED lines=9> */
[----:B-1----:R-:W-:Y:S01]  /*9640*/  LEA R20, R20, -R13, 0x17 ;  /* 0x8000000d14147211 */ /* 0x002fe200078eb8ff */
[----:B------:R-:W-:Y:S02]  /*9650*/  VIADD R21, R13, 0x7f000000 ;  /* 0x7f0000000d157836 */ /* 0x000fe40000000000 */
[----:B------:R-:W-:Y:S01]  /*9660*/  FADD R13, R66, R66 ;  /* 0x00000042420d7221 */ /* 0x000fe20000000000 */
[----:B------:R-:W-:-:S04]  /*9670*/  FFMA R6, R6, R23, 1 ;  /* 0x3f80000006067423 */ /* 0x000fc80000000017 */
[----:B------:R-:W-:-:S04]  /*9680*/  FMUL R21, R21, R6 ;  /* 0x0000000615157220 */ /* 0x000fc80000400000 */
[----:B------:R-:W-:-:S05]  /*9690*/  @!P1 FMUL R22, R20, R21 ;  /* 0x0000001514169220 */ /* 0x000fca0000400000 */
[----:B------:R-:W-:-:S07]  /*96a0*/  @P0 FSEL R13, R13, R22, !P2 ;  /* 0x000000160d0d0208 */ /* 0x000fce0005000000 */
.L_x_128:
[----:B------:R-:W-:Y:S05]  /*96b0*/  BSYNC.RECONVERGENT B0 ;  /* 0x0000000000007941 */ /* 0x000fea0003800200 */
.L_x_127:
[----:B------:R-:W0:Y:S01]  /*96c0*/  MUFU.RCP R6, R13 ;  /* 0x0000000d00067308 */ /* 0x000e220000001000 */
[----:B------:R-:W-:Y:S01]  /*96d0*/  FADD R63, R18, -R10 ;  /* 0x8000000a123f7221 */ /* 0x000fe20000000000 */
[----:B------:R-:W-:Y:S06]  /*96e0*/  BSSY.RECONVERGENT B3, `(.L_x_129) ;  /* 0x000000c000037945 */ /* 0x000fec0003800200 */
        /* <DEDUP_REMOVED lines=11> */
.L_x_130:
[----:B------:R-:W-:Y:S05]  /*97a0*/  BSYNC.RECONVERGENT B3 ;  /* 0x0000000000037941 */ /* 0x000fea0003800200 */
.L_x_129:
        /* <DEDUP_REMOVED lines=13> */
.L_x_132:
[----:B------:R-:W-:Y:S05]  /*9880*/  BSYNC.RECONVERGENT B3 ;  /* 0x0000000000037941 */ /* 0x000fea0003800200 */
.L_x_131:
[----:B------:R-:W0:Y:S01]  /*9890*/  MUFU.RCP R20, R13 ;  /* 0x0000000d00147308 */ /* 0x000e220000001000 */
[----:B------:R-:W-:Y:S01]  /*98a0*/  FADD R63, R14, -R9 ;  /* 0x800000090e3f7221 */ /* 0x000fe20000000000 */
[----:B------:R-:W-:Y:S01]  /*98b0*/  BSSY.RECONVERGENT B3, `(.L_x_133) ;  /* 0x000000d000037945 */ /* 0x000fe20003800200 */
[----:B------:R-:W-:-:S05]  /*98c0*/  FADD R24, -R6, R21 ;  /* 0x0000001506187221 */ /* 0x000fca0000000100 */
        /* <DEDUP_REMOVED lines=11> */
.L_x_134:
[----:B------:R-:W-:Y:S05]  /*9980*/  BSYNC.RECONVERGENT B3 ;  /* 0x0000000000037941 */ /* 0x000fea0003800200 */
.L_x_133:
        /* <DEDUP_REMOVED lines=13> */
.L_x_136:
[----:B------:R-:W-:Y:S05]  /*9a60*/  BSYNC.RECONVERGENT B3 ;  /* 0x0000000000037941 */ /* 0x000fea0003800200 */
.L_x_135:
        /* <DEDUP_REMOVED lines=11> */
[----:B------:R-:W-:Y:S01]  /*9b20*/  IMAD.MOV.U32 R62, RZ, RZ, R13 ;  /* 0x000000ffff3e7224 */ /* 0x000fe200078e000d */
[----:B------:R-:W-:-:S07]  /*9b30*/  MOV R56, 0x9b50 ;  /* 0x00009b5000387802 */ /* 0x000fce0000000f00 */
[----:B-----5:R-:W-:Y:S05]  /*9b40*/  CALL.REL.NOINC `($__internal_4_$__cuda_sm3x_div_rn_noftz_f32_slowpath) ;  /* 0x0000005800707944 */ /* 0x020fea0003c00000 */
[----:B------:R-:W-:-:S07]  /*9b50*/  MOV R19, R6 ;  /* 0x0000000600137202 */ /* 0x000fce0000000f00 */
.L_x_138:
[----:B------:R-:W-:Y:S05]  /*9b60*/  BSYNC.RECONVERGENT B3 ;  /* 0x0000000000037941 */ /* 0x000fea0003800200 */
.L_x_137:
        /* <DEDUP_REMOVED lines=13> */
.L_x_140:
[----:B------:R-:W-:Y:S05]  /*9c40*/  BSYNC.RECONVERGENT B3 ;  /* 0x0000000000037941 */ /* 0x000fea0003800200 */
.L_x_139:
[----:B------:R-:W-:Y:S01]  /*9c50*/  FSETP.NEU.AND P0, PT, R11, 1, PT ;  /* 0x3f8000000b00780b */ /* 0x000fe20003f0d000 */
[----:B------:R-:W-:Y:S01]  /*9c60*/  BSSY.RECONVERGENT B0, `(.L_x_141) ;  /* 0x0000044000007945 */ /* 0x000fe20003800200 */
[----:B------:R-:W-:-:S11]  /*9c70*/  HFMA2 R12, -RZ, RZ, 1.875, 0 ;  /* 0x3f800000ff0c7431 */ /* 0x000fd600000001ff */
[----:B------:R-:W-:Y:S05]  /*9c80*/  @!P0 BRA `(.L_x_142) ;  /* 0x0000000400048947 */ /* 0x000fea0003800000 */
[----:B------:R-:W-:-:S13]  /*9c90*/  FSETP.NAN.AND P0, PT, |R11|, |R11|, PT ;  /* 0x4000000b0b00720b */ /* 0x000fda0003f08200 */
[----:B------:R-:W-:Y:S01]  /*9ca0*/  @P0 FADD R12, R11, 3 ;  /* 0x404000000b0c0421 */ /* 0x000fe20000000000 */
[----:B------:R-:W-:Y:S06]  /*9cb0*/  @P0 BRA `(.L_x_142) ;  /* 0x0000000000f80947 */ /* 0x000fec0003800000 */
[C---:B------:R-:W-:Y:S01]  /*9cc0*/  FMUL R12, |R11|.reuse, 16777216 ;  /* 0x4b8000000b0c7820 */ /* 0x040fe20000400200 */
[----:B------:R-:W-:Y:S02]  /*9cd0*/  FSETP.GEU.AND P0, PT, |R11|, 1.175494350822287508e-38, PT ;  /* 0x008000000b00780b */ /* 0x000fe40003f0e200 */
[----:B------:R-:W-:Y:S02]  /*9ce0*/  MOV R55, 0x3a2c32e4 ;  /* 0x3a2c32e400377802 */ /* 0x000fe40000000f00 */
        /* <DEDUP_REMOVED lines=28> */
[----:B------:R-:W-:-:S03]  /*9eb0*/  HFMA2 R17, -RZ, RZ, 0.64013671875, -15.109375 ;  /* 0x391fcb8eff117431 */ /* 0x000fc600000001ff */
        /* <DEDUP_REMOVED lines=22> */
[----:B-1----:R-:W-:Y:S01]  /*a020*/  IMAD R14, R14, 0x800000, -R13 ;  /* 0x008000000e0e7824 */ /* 0x002fe200078e0a0d */
[----:B------:R-:W-:Y:S01]  /*a030*/  FSEL R13, RZ, +INF , !P2 ;  /* 0x7f800000ff0d7808 */ /* 0x000fe20005000000 */
[----:B------:R-:W-:Y:S01]  /*a040*/  FFMA R12, R12, R55, 1 ;  /* 0x3f8000000c0c7423 */ /* 0x000fe20000000037 */
[----:B------:R-:W-:-:S03]  /*a050*/  FSETP.NEU.AND P2, PT, |R11|, +INF , PT ;  /* 0x7f8000000b00780b */ /* 0x000fc60003f4d200 */
[----:B------:R-:W-:Y:S01]  /*a060*/  FMUL R17, R17, R12 ;  /* 0x0000000c11117220 */ /* 0x000fe20000400000 */
[----:B------:R-:W-:-:S03]  /*a070*/  FADD R12, R11, R11 ;  /* 0x0000000b0b0c7221 */ /* 0x000fc60000000000 */
[----:B------:R-:W-:-:S05]  /*a080*/  @!P1 FMUL R13, R14, R17 ;  /* 0x000000110e0d9220 */ /* 0x000fca0000400000 */
[----:B------:R-:W-:-:S07]  /*a090*/  @P0 FSEL R12, R12, R13, !P2 ;  /* 0x0000000d0c0c0208 */ /* 0x000fce0005000000 */
.L_x_142:
[----:B------:R-:W-:Y:S05]  /*a0a0*/  BSYNC.RECONVERGENT B0 ;  /* 0x0000000000007941 */ /* 0x000fea0003800200 */
.L_x_141:
        /* <DEDUP_REMOVED lines=14> */
.L_x_144:
[----:B------:R-:W-:Y:S05]  /*a190*/  BSYNC.RECONVERGENT B3 ;  /* 0x0000000000037941 */ /* 0x000fea0003800200 */
.L_x_143:
        /* <DEDUP_REMOVED lines=14> */
[----:B------:R-:W-:-:S07]  /*a280*/  MOV R11, R6 ;  /* 0x00000006000b7202 */ /* 0x000fce0000000f00 */
.L_x_146:
[----:B------:R-:W-:Y:S05]  /*a290*/  BSYNC.RECONVERGENT B3 ;  /* 0x0000000000037941 */ /* 0x000fea0003800200 */
.L_x_145:
[----:B------:R-:W0:Y:S01]  /*a2a0*/  MUFU.RCP R9, R12 ;  /* 0x0000000c00097308 */ /* 0x000e220000001000 */
[----:B------:R-:W-:Y:S01]  /*a2b0*/  FFMA R6, R47, 0.5, R54 ;  /* 0x3f0000002f067823 */ /* 0x000fe20000000036 */
[----:B------:R-:W-:Y:S01]  /*a2c0*/  BSSY.RECONVERGENT B3, `(.L_x_147) ;  /* 0x000000e000037945 */ /* 0x000fe20003800200 */
[----:B------:R-:W-:Y:S02]  /*a2d0*/  FADD R20, R11, -R20 ;  /* 0x800000140b147221 */ /* 0x000fe40000000000 */
[----:B------:R-:W-:-:S04]  /*a2e0*/  FFMA R63, R6, 0.5, R5 ;  /* 0x3f000000063f7823 */ /* 0x000fc80000000005 */
[----:B------:R-:W1:Y:S01]  /*a2f0*/  FCHK P0, -R63, R12 ;  /* 0x0000000c3f007302 */ /* 0x000e620000000100 */
[----:B0-----:R-:W-:-:S04]  /*a300*/  FFMA R10, R9, -R12, 1 ;  /* 0x3f800000090a7423 */ /* 0x001fc8000000080c */
[----:B------:R-:W-:-:S04]  /*a310*/  FFMA R6, R9, R10, R9 ;  /* 0x0000000a09067223 */ /* 0x000fc80000000009 */
[----:B------:R-:W-:-:S04]  /*a320*/  FFMA R9, R6, -R63, RZ ;  /* 0x8000003f06097223 */ /* 0x000fc800000000ff */
[----:B------:R-:W-:-:S04]  /*a330*/  FFMA R10, R9, -R12, -R63 ;  /* 0x8000000c090a7223 */ /* 0x000fc8000000083f */
[----:B------:R-:W-:Y:S01]  /*a340*/  FFMA R6, R6, R10, R9 ;  /* 0x0000000a06067223 */ /* 0x000fe20000000009 */
[----:B-1----:R-:W-:Y:S06]  /*a350*/  @!P0 BRA `(.L_x_148) ;  /* 0x0000000000108947 */ /* 0x002fec0003800000 */
[----:B------:R-:W-:Y:S01]  /*a360*/  FADD R63, -R63, -RZ ;  /* 0x800000ff3f3f7221 */ /* 0x000fe20000000100 */
[----:B------:R-:W-:Y:S02]  /*a370*/  MOV R62, R12 ;  /* 0x0000000c003e7202 */ /* 0x000fe40000000f00 */
[----:B------:R-:W-:-:S07]  /*a380*/  MOV R56, 0xa3a0 ;  /* 0x0000a3a000387802 */ /* 0x000fce0000000f00 */
[----:B-----5:R-:W-:Y:S05]  /*a390*/  CALL.REL.NOINC `($__internal_4_$__cuda_sm3x_div_rn_noftz_f32_slowpath) ;  /* 0x00000050005c7944 */ /* 0x020fea0003c00000 */
.L_x_148:
[----:B------:R-:W-:Y:S05]  /*a3a0*/  BSYNC.RECONVERGENT B3 ;  /* 0x0000000000037941 */ /* 0x000fea0003800200 */
.L_x_147:
[----:B------:R-:W-:Y:S01]  /*a3b0*/  FFMA R17, R8, 0.5, R29 ;  /* 0x3f00000008117823 */ /* 0x000fe2000000001d */
[----:B------:R-:W-:Y:S01]  /*a3c0*/  FFMA R18, R16, 0.5, R43 ;  /* 0x3f00000010127823 */ /* 0x000fe2000000002b */
[----:B------:R-:W-:Y:S01]  /*a3d0*/  FFMA R9, R27, 0.5, R48 ;  /* 0x3f0000001b097823 */ /* 0x000fe20000000030 */
[----:B------:R-:W-:Y:S01]  /*a3e0*/  UMOV UR4, 0x9999999a ;  /* 0x9999999a00047882 */ /* 0x000fe20000000000 */
[----:B------:R-:W-:Y:S01]  /*a3f0*/  FADD R11, R17, R0 ;  /* 0x00000000110b7221 */ /* 0x000fe20000000000 */
[----:B------:R-:W-:Y:S01]  /*a400*/  FADD R13, R18, R7 ;  /* 0x00000007120d7221 */ /* 0x000fe20000000000 */
[----:B------:R-:W-:Y:S01]  /*a410*/  FADD R9, R9, R2 ;  /* 0x0000000209097221 */ /* 0x000fe20000000000 */
[----:B------:R-:W-:Y:S01]  /*a420*/  UMOV UR5, 0x3fc99999 ;  /* 0x3fc9999900057882 */ /* 0x000fe20000000000 */
[----:B------:R-:W-:Y:S01]  /*a430*/  FMUL R10, R11, R11 ;  /* 0x0000000b0b0a7220 */ /* 0x000fe20000400000 */
[----:B------:R-:W-:Y:S01]  /*a440*/  HFMA2 R15, -RZ, RZ, 1.9609375, 0 ;  /* 0x3fd80000ff0f7431 */ /* 0x000fe200000001ff */
[----:B------:R-:W-:Y:S01]  /*a450*/  MOV R14, 0x0 ;  /* 0x00000000000e7802 */ /* 0x000fe20000000f00 */
[----:B------:R-:W-:Y:S01]  /*a460*/  FADD R19, R6, -R19 ;  /* 0x8000001306137221 */ /* 0x000fe20000000000 */
[----:B------:R-:W-:Y:S01]  /*a470*/  FFMA R10, R13, R13, R10 ;  /* 0x0000000d0d0a7223 */ /* 0x000fe2000000000a */
[----:B------:R-:W-:Y:S01]  /*a480*/  FFMA R6, R46, 0.5, R29 ;  /* 0x3f0000002e067823 */ /* 0x000fe2000000001d */
[----:B------:R-:W-:Y:S01]  /*a490*/  FFMA R55, R28, 0.5, R51 ;  /* 0x3f0000001c377823 */ /* 0x000fe20000000033 */
[----:B------:R-:W-:Y:S01]  /*a4a0*/  FFMA R12, R26, 0.5, R54 ;  /* 0x3f0000001a0c7823 */ /* 0x000fe20000000036 */
[----:B------:R-:W-:Y:S01]  /*a4b0*/  FFMA R10, R9, R9, R10 ;  /* 0x00000009090a7223 */ /* 0x000fe2000000000a */
[----:B------:R-:W-:Y:S01]  /*a4c0*/  BSSY.RECONVERGENT B1, `(.L_x_149) ;  /* 0x0000023000017945 */ /* 0x000fe20003800200 */
[----:B------:R-:W-:Y:S01]  /*a4d0*/  FADD R17, R6, R17 ;  /* 0x0000001106117221 */ /* 0x000fe20000000000 */
[----:B------:R-:W-:Y:S01]  /*a4e0*/  FADD R16, R16, R24 ;  /* 0x0000001810107221 */ /* 0x000fe20000000000 */
[----:B------:R-:W0:Y:S01]  /*a4f0*/  F2F.F64.F32 R60, R10 ;  /* 0x0000000a003c7310 */ /* 0x000e220000201800 */
[----:B------:R-:W-:Y:S01]  /*a500*/  FADD R12, R12, R5 ;  /* 0x000000050c0c7221 */ /* 0x000fe20000000000 */
        /* <DEDUP_REMOVED lines=10> */
[----:B------:R-:W-:-:S03]  /*a5b0*/  FFMA R14, R25, 0.5, R52 ;  /* 0x3f000000190e7823 */ /* 0x000fc60000000034 */
[----:B------:R-:W-:Y:S01]  /*a5c0*/  FADD R18, R15, R18 ;  /* 0x000000120f127221 */ /* 0x000fe20000000000 */
[----:B------:R-:W-:Y:S02]  /*a5d0*/  FADD R15, R8, R23 ;  /* 0x00000017080f7221 */ /* 0x000fe40000000000 */
[----:B------:R-:W-:Y:S01]  /*a5e0*/  DMUL R64, R60, R58 ;  /* 0x0000003a3c407228 */ /* 0x000fe20000000000 */
[----:B------:R-:W-:Y:S01]  /*a5f0*/  FADD R8, R55, R4 ;  /* 0x0000000437087221 */ /* 0x000fe20000000000 */
[----:B------:R-:W-:Y:S01]  /*a600*/  IADD3 R57, PT, PT, R59, -0x100000, RZ ;  /* 0xfff000003b397810 */ /* 0x000fe20007ffe0ff */
[----:B------:R-:W-:Y:S01]  /*a610*/  FADD R14, R14, R3 ;  /* 0x000000030e0e7221 */ /* 0x000fe20000000000 */
        /* <DEDUP_REMOVED lines=13> */
.L_x_150:
[----:B------:R-:W-:Y:S05]  /*a6f0*/  BSYNC.RECONVERGENT B1 ;  /* 0x0000000000017941 */ /* 0x000fea0003800200 */
.L_x_149:
        /* <DEDUP_REMOVED lines=35> */
.L_x_152:
[----:B------:R-:W-:Y:S05]  /*a930*/  BSYNC.RECONVERGENT B1 ;  /* 0x0000000000017941 */ /* 0x000fea0003800200 */
.L_x_151:
[----:B------:R-:W-:Y:S01]  /*a940*/  FADD R14, R11, -R14 ;  /* 0x8000000e0b0e7221 */ /* 0x000fe20000000000 */
[----:B------:R-:W-:Y:S01]  /*a950*/  FADD R6, R13, -R8 ;  /* 0x800000080d067221 */ /* 0x000fe20000000000 */
[----:B------:R-:W-:Y:S01]  /*a960*/  FADD R12, R9, -R12 ;  /* 0x8000000c090c7221 */ /* 0x000fe20000000000 */
[----:B------:R-:W-:Y:S01]  /*a970*/  UMOV UR4, 0x9999999a ;  /* 0x9999999a00047882 */ /* 0x000fe20000000000 */
[----:B------:R-:W-:Y:S01]  /*a980*/  FMUL R55, R14, R14 ;  /* 0x0000000e0e377220 */ /* 0x000fe20000400000 */
[----:B------:R-:W-:Y:S01]  /*a990*/  UMOV UR5, 0x3fc99999 ;  /* 0x3fc9999900057882 */ /* 0x000fe20000000000 */
[----:B------:R-:W-:Y:S01]  /*a9a0*/  HFMA2 R57, -RZ, RZ, 1.9609375, 0 ;  /* 0x3fd80000ff397431 */ /* 0x000fe200000001ff */
[----:B------:R-:W-:Y:S01]  /*a9b0*/  MOV R56, 0x0 ;  /* 0x0000000000387802 */ /* 0x000fe20000000f00 */
[----:B------:R-:W-:Y:S01]  /*a9c0*/  FFMA R55, R6, R6, R55 ;  /* 0x0000000606377223 */ /* 0x000fe20000000037 */
[----:B------:R-:W-:Y:S03]  /*a9d0*/  BSSY.RECONVERGENT B1, `(.L_x_153) ;  /* 0x000001d000017945 */ /* 0x000fe60003800200 */
        /* <DEDUP_REMOVED lines=9> */
[----:B------:R-:W-:Y:S01]  /*aa70*/  DMUL R66, R62, R64 ;  /* 0x000000403e427228 */ /* 0x000fe20000000000 */
[----:B------:R0:W1:Y:S07]  /*aa80*/  F2F.F32.F64 R64, R58 ;  /* 0x0000003a00407310 */ /* 0x00006e0000301000 */
[----:B------:R-:W-:-:S08]  /*aa90*/  DFMA R66, R56, R66, R62 ;  /* 0x000000423842722b */ /* 0x000fd0000000003e */
[----:B------:R-:W-:Y:S02]  /*aaa0*/  DMUL R70, R60, R66 ;  /* 0x000000423c467228 */ /* 0x000fe40000000000 */
[----:B------:R-:W-:Y:S02]  /*aab0*/  IADD3 R57, PT, PT, R67, -0x100000, RZ ;  /* 0xfff0000043397810 */ /* 0x000fe40007ffe0ff */
[----:B------:R-:W-:-:S04]  /*aac0*/  MOV R56, R66 ;  /* 0x0000004200387202 */ /* 0x000fc80000000f00 */
[----:B------:R-:W-:-:S08]  /*aad0*/  DFMA R72, R70, -R70, R60 ;  /* 0x800000464648722b */ /* 0x000fd0000000003c */
[----:B------:R-:W-:Y:S01]  /*aae0*/  DFMA R74, R72, R56, R70 ;  /* 0x00000038484a722b */ /* 0x000fe20000000046 */
[----:B01----:R-:W-:Y:S10]  /*aaf0*/  @!P0 BRA `(.L_x_154) ;  /* 0x0000000000288947 */ /* 0x003ff40003800000 */
[----:B------:R-:W-:Y:S01]  /*ab00*/  IMAD.MOV.U32 R58, RZ, RZ, R66 ;  /* 0x000000ffff3a7224 */ /* 0x000fe200078e0042 */
        /* <DEDUP_REMOVED lines=9> */
.L_x_154:
[----:B------:R-:W-:Y:S05]  /*aba0*/  BSYNC.RECONVERGENT B1 ;  /* 0x0000000000017941 */ /* 0x000fea0003800200 */
.L_x_153:
        /* <DEDUP_REMOVED lines=11> */
[C---:B------:R-:W-:Y:S01]  /*ac60*/  FSETP.GEU.AND P1, PT, |R10|.reuse, 1.175494350822287508e-38, PT ;  /* 0x008000000a00780b */ /* 0x040fe20003f2e200 */
[----:B------:R-:W-:-:S03]  /*ac70*/  FADD R66, R10, R10 ;  /* 0x0000000a0a427221 */ /* 0x000fc60000000000 */
[----:B------:R-:W-:-:S05]  /*ac80*/  FSEL R55, R55, |R10|, !P1 ;  /* 0x4000000a37377208 */ /* 0x000fca0004800000 */
        /* <DEDUP_REMOVED lines=8> */
[----:B0-----:R-:W-:-:S04]  /*ad10*/  FMUL R6, R56, R57 ;  /* 0x0000003938067220 */ /* 0x001fc80000400000 */
[----:B------:R-:W-:-:S04]  /*ad20*/  FADD R14, R55, -R6 ;  /* 0x80000006370e7221 */ /* 0x000fc80000000000 */
[----:B------:R-:W-:-:S04]  /*ad30*/  FADD R14, R14, R14 ;  /* 0x0000000e0e0e7221 */ /* 0x000fc80000000000 */
[----:B------:R-:W-:Y:S01]  /*ad40*/  FFMA R57, R55, -R6, R14 ;  /* 0x8000000637397223 */ /* 0x000fe2000000000e */
[----:B------:R-:W-:-:S03]  /*ad50*/  FSEL R55, RZ, -24, P1 ;  /* 0xc1c00000ff377808 */ /* 0x000fc60000800000 */
[----:B------:R-:W-:Y:S01]  /*ad60*/  FMUL R14, R56, R57 ;  /* 0x00000039380e7220 */ /* 0x000fe20000400000 */
[----:B------:R-:W-:Y:S02]  /*ad70*/  HFMA2 R57, -RZ, RZ, 0.771484375, 0.21533203125 ;  /* 0x3a2c32e4ff397431 */ /* 0x000fe400000001ff */
[----:B------:R-:W-:Y:S01]  /*ad80*/  FFMA R55, R12, 1.1920928955078125e-07, R55 ;  /* 0x340000000c377823 */ /* 0x000fe20000000037 */
[----:B------:R-:W-:-:S03]  /*ad90*/  FMUL R56, R6, R6 ;  /* 0x0000000606387220 */ /* 0x000fc60000400000 */
[----:B------:R-:W-:-:S04]  /*ada0*/  FFMA R12, R6, 1.4426950216293334961, R55 ;  /* 0x3fb8aa3b060c7823 */ /* 0x000fc80000000037 */
[----:B------:R-:W-:Y:S01]  /*adb0*/  FADD R55, R55, -R12 ;  /* 0x8000000c37377221 */ /* 0x000fe20000000000 */
[----:B------:R-:W-:-:S03]  /*adc0*/  FFMA R57, R56, R57, 0.0032181653659790754318 ;  /* 0x3b52e7db38397423 */ /* 0x000fc60000000039 */
[----:B------:R-:W-:Y:S01]  /*add0*/  FFMA R55, R6, 1.4426950216293334961, R55 ;  /* 0x3fb8aa3b06377823 */ /* 0x000fe20000000037 */
[----:B------:R-:W-:-:S03]  /*ade0*/  FFMA R57, R56, R57, 0.018033718690276145935 ;  /* 0x3c93bb7338397423 */ /* 0x000fc60000000039 */
[----:B------:R-:W-:Y:S01]  /*adf0*/  FFMA R55, R14, 1.4426950216293334961, R55 ;  /* 0x3fb8aa3b0e377823 */ /* 0x000fe20000000037 */
[----:B------:R-:W-:-:S04]  /*ae00*/  FFMA R57, R56, R57, 0.12022458761930465698 ;  /* 0x3df6384f38397423 */ /* 0x000fc80000000039 */
[----:B------:R-:W-:Y:S01]  /*ae10*/  FMUL R57, R56, R57 ;  /* 0x0000003938397220 */ /* 0x000fe20000400000 */
[----:B------:R-:W-:-:S03]  /*ae20*/  FFMA R56, R6, 1.9251366722983220825e-08, R55 ;  /* 0x32a55e3406387823 */ /* 0x000fc60000000037 */
        /* <DEDUP_REMOVED lines=13> */
[----:B0-----:R-:W-:Y:S01]  /*af00*/  FADD R12, R6, -R55 ;  /* 0x80000037060c7221 */ /* 0x001fe20000000000 */
[----:B------:R-:W-:Y:S02]  /*af10*/  FSETP.GT.AND P1, PT, R55, RZ, PT ;  /* 0x000000ff3700720b */ /* 0x000fe40003f24000 */
[----:B------:R-:W-:Y:S01]  /*af20*/  FSEL R55, RZ, +INF , !P3 ;  /* 0x7f800000ff377808 */ /* 0x000fe20005800000 */
[----:B------:R-:W-:Y:S01]  /*af30*/  FADD R12, R12, R59 ;  /* 0x0000003b0c0c7221 */ /* 0x000fe20000000000 */
[----:B------:R-:W-:-:S02]  /*af40*/  SEL R14, RZ, 0x83000000, P1 ;  /* 0x83000000ff0e7807 */ /* 0x000fc40000800000 */
[----:B------:R-:W-:Y:S01]  /*af50*/  FSETP.NEU.AND P1, PT, R10, RZ, PT ;  /* 0x000000ff0a00720b */ /* 0x000fe20003f2d000 */
[----:B------:R-:W-:Y:S01]  /*af60*/  FFMA R57, R12, R57, 0.0013391353422775864601 ;  /* 0x3aaf85ed0c397423 */ /* 0x000fe20000000039 */
[----:B------:R-:W-:-:S03]  /*af70*/  FSETP.NEU.AND P3, PT, |R10|, +INF , PT ;  /* 0x7f8000000a00780b */ /* 0x000fc60003f6d200 */
[----:B------:R-:W-:-:S04]  /*af80*/  FFMA R57, R12, R57, 0.0096188392490148544312 ;  /* 0x3c1d98560c397423 */ /* 0x000fc80000000039 */
[C---:B------:R-:W-:Y:S02]  /*af90*/  FFMA R59, R12.reuse, R57, 0.055503588169813156128 ;  /* 0x3d6357bb0c3b7423 */ /* 0x040fe40000000039 */
[----:B------:R-:W0:Y:S02]  /*afa0*/  F2I.NTZ R57, R6 ;  /* 0x0000000600397305 */ /* 0x000e240000203100 */
[----:B------:R-:W-:-:S04]  /*afb0*/  FFMA R59, R12, R59, 0.24022644758224487305 ;  /* 0x3e75fdec0c3b7423 */ /* 0x000fc8000000003b */
[----:B------:R-:W-:-:S04]  /*afc0*/  FFMA R59, R12, R59, 0.69314718246459960938 ;  /* 0x3f3172180c3b7423 */ /* 0x000fc8000000003b */
[----:B------:R-:W-:Y:S01]  /*afd0*/  FFMA R59, R12, R59, 1 ;  /* 0x3f8000000c3b7423 */ /* 0x000fe2000000003b */
[----:B------:R-:W-:Y:S01]  /*afe0*/  IADD3 R12, PT, PT, R14, 0x7f000000, RZ ;  /* 0x7f0000000e0c7810 */ /* 0x000fe20007ffe0ff */
[----:B0-----:R-:W-:-:S04]  /*aff0*/  IMAD R57, R57, 0x800000, -R14 ;  /* 0x0080000039397824 */ /* 0x001fc800078e0a0e */
[----:B------:R-:W-:-:S04]  /*b000*/  FMUL R12, R12, R59 ;  /* 0x0000003b0c0c7220 */ /* 0x000fc80000400000 */
[----:B------:R-:W-:-:S05]  /*b010*/  @!P2 FMUL R55, R57, R12 ;  /* 0x0000000c3937a220 */ /* 0x000fca0000400000 */
[----:B------:R-:W-:-:S07]  /*b020*/  @P1 FSEL R66, R66, R55, !P3 ;  /* 0x0000003742421208 */ /* 0x000fce0005800000 */
.L_x_156:
[----:B------:R-:W-:Y:S05]  /*b030*/  BSYNC.RECONVERGENT B0 ;  /* 0x0000000000007941 */ /* 0x000fea0003800200 */
.L_x_155:
[----:B------:R-:W-:Y:S04]  /*b040*/  BSSY.RECONVERGENT B0, `(.L_x_157) ;  /* 0x0000043000007945 */ /* 0x000fe80003800200 */
[----:B------:R-:W-:Y:S05]  /*b050*/  @!P0 BRA `(.L_x_158) ;  /* 0x0000000400048947 */ /* 0x000fea0003800000 */
[----:B------:R-:W-:-:S13]  /*b060*/  FSETP.NAN.AND P0, PT, |R74|, |R74|, PT ;  /* 0x4000004a4a00720b */ /* 0x000fda0003f08200 */
[----:B------:R-:W-:Y:S01]  /*b070*/  @P0 FADD R60, R74, 3 ;  /* 0x404000004a3c0421 */ /* 0x000fe20000000000 */
[----:B------:R-:W-:Y:S06]  /*b080*/  @P0 BRA `(.L_x_158) ;  /* 0x0000000000f80947 */ /* 0x000fec0003800000 */
[C---:B------:R-:W-:Y:S01]  /*b090*/  FMUL R55, |R74|.reuse, 16777216 ;  /* 0x4b8000004a377820 */ /* 0x040fe20000400200 */
[C---:B------:R-:W-:Y:S01]  /*b0a0*/  FSETP.GEU.AND P0, PT, |R74|.reuse, 1.175494350822287508e-38, PT ;  /* 0x008000004a00780b */ /* 0x040fe20003f0e200 */
[----:B------:R-:W-:Y:S02]  /*b0b0*/  HFMA2 R59, -RZ, RZ, 0.771484375, 0.21533203125 ;  /* 0x3a2c32e4ff3b7431 */ /* 0x000fe400000001ff */
[----:B------:R-:W-:Y:S01]  /*b0c0*/  FADD R60, R74, R74 ;  /* 0x0000004a4a3c7221 */ /* 0x000fe20000000000 */
[----:B------:R-:W-:-:S04]  /*b0d0*/  FSEL R55, R55, |R74|, !P0 ;  /* 0x4000004a37377208 */ /* 0x000fc80004000000 */
[----:B------:R-:W-:-:S04]  /*b0e0*/  IADD3 R6, PT, PT, R55, -0x3f3504f3, RZ ;  /* 0xc0cafb0d37067810 */ /* 0x000fc80007ffe0ff */
        /* <DEDUP_REMOVED lines=8> */
[----:B------:R-:W-:-:S03]  /*b170*/  FSEL R55, RZ, -24, P0 ;  /* 0xc1c00000ff377808 */ /* 0x000fc60000000000 */
[C---:B------:R-:W-:Y:S02]  /*b180*/  FADD R14, R57.reuse, -R6 ;  /* 0x80000006390e7221 */ /* 0x040fe40000000000 */
[----:B------:R-:W-:Y:S02]  /*b190*/  FFMA R55, R10, 1.1920928955078125e-07, R55 ;  /* 0x340000000a377823 */ /* 0x000fe40000000037 */
[----:B------:R-:W-:Y:S02]  /*b1a0*/  FADD R14, R14, R14 ;  /* 0x0000000e0e0e7221 */ /* 0x000fe40000000000 */
[C---:B------:R-:W-:Y:S02]  /*b1b0*/  FFMA R10, R6.reuse, 1.4426950216293334961, R55 ;  /* 0x3fb8aa3b060a7823 */ /* 0x040fe40000000037 */
[-C--:B------:R-:W-:Y:S01]  /*b1c0*/  FFMA R57, R57, -R6.reuse, R14 ;  /* 0x8000000639397223 */ /* 0x080fe2000000000e */
[----:B------:R-:W-:Y:S01]  /*b1d0*/  FMUL R14, R6, R6 ;  /* 0x00000006060e7220 */ /* 0x000fe20000400000 */
[----:B------:R-:W-:-:S02]  /*b1e0*/  FADD R55, R55, -R10 ;  /* 0x8000000a37377221 */ /* 0x000fc40000000000 */
[----:B------:R-:W-:Y:S01]  /*b1f0*/  FMUL R12, R12, R57 ;  /* 0x000000390c0c7220 */ /* 0x000fe20000400000 */
[----:B------:R-:W-:Y:S01]  /*b200*/  FFMA R57, R14, R59, 0.0032181653659790754318 ;  /* 0x3b52e7db0e397423 */ /* 0x000fe2000000003b */
[----:B------:R-:W-:-:S03]  /*b210*/  FFMA R55, R6, 1.4426950216293334961, R55 ;  /* 0x3fb8aa3b06377823 */ /* 0x000fc60000000037 */
[----:B------:R-:W-:Y:S01]  /*b220*/  FFMA R57, R14, R57, 0.018033718690276145935 ;  /* 0x3c93bb730e397423 */ /* 0x000fe20000000039 */
[----:B------:R-:W-:-:S03]  /*b230*/  FFMA R55, R12, 1.4426950216293334961, R55 ;  /* 0x3fb8aa3b0c377823 */ /* 0x000fc60000000037 */
        /* <DEDUP_REMOVED lines=23> */
[----:B------:R-:W-:Y:S01]  /*b3b0*/  FSETP.NEU.AND P2, PT, |R74|, +INF , PT ;  /* 0x7f8000004a00780b */ /* 0x000fe20003f4d200 */
[----:B------:R-:W-:Y:S02]  /*b3c0*/  VIADD R14, R12, 0x7f000000 ;  /* 0x7f0000000c0e7836 */ /* 0x000fe40000000000 */
[C---:B------:R-:W-:Y:S02]  /*b3d0*/  FFMA R59, R10.reuse, R57, 0.0096188392490148544312 ;  /* 0x3c1d98560a3b7423 */ /* 0x040fe40000000039 */
[----:B------:R-:W0:Y:S02]  /*b3e0*/  F2I.NTZ R57, R6 ;  /* 0x0000000600397305 */ /* 0x000e240000203100 */
[----:B------:R-:W-:-:S04]  /*b3f0*/  FFMA R59, R10, R59, 0.055503588169813156128 ;  /* 0x3d6357bb0a3b7423 */ /* 0x000fc8000000003b */
[----:B------:R-:W-:-:S04]  /*b400*/  FFMA R59, R10, R59, 0.24022644758224487305 ;  /* 0x3e75fdec0a3b7423 */ /* 0x000fc8000000003b */
[----:B------:R-:W-:-:S04]  /*b410*/  FFMA R59, R10, R59, 0.69314718246459960938 ;  /* 0x3f3172180a3b7423 */ /* 0x000fc8000000003b */
[----:B------:R-:W-:Y:S01]  /*b420*/  FFMA R59, R10, R59, 1 ;  /* 0x3f8000000a3b7423 */ /* 0x000fe2000000003b */
[----:B0-----:R-:W-:-:S03]  /*b430*/  LEA R57, R57, -R12, 0x17 ;  /* 0x8000000c39397211 */ /* 0x001fc600078eb8ff */
[----:B------:R-:W-:-:S04]  /*b440*/  FMUL R14, R14, R59 ;  /* 0x0000003b0e0e7220 */ /* 0x000fc80000400000 */
[----:B------:R-:W-:-:S05]  /*b450*/  @!P1 FMUL R55, R57, R14 ;  /* 0x0000000e39379220 */ /* 0x000fca0000400000 */
[----:B------:R-:W-:-:S07]  /*b460*/  @P0 FSEL R60, R60, R55, !P2 ;  /* 0x000000373c3c0208 */ /* 0x000fce0005000000 */
.L_x_158:
[----:B------:R-:W-:Y:S05]  /*b470*/  BSYNC.RECONVERGENT B0 ;  /* 0x0000000000007941 */ /* 0x000fea0003800200 */
.L_x_157:
        /* <DEDUP_REMOVED lines=14> */
.L_x_160:
[----:B------:R-:W-:Y:S05]  /*b560*/  BSYNC.RECONVERGENT B3 ;  /* 0x0000000000037941 */ /* 0x000fea0003800200 */
.L_x_159:
        /* <DEDUP_REMOVED lines=13> */
.L_x_162:
[----:B------:R-:W-:Y:S05]  /*b640*/  BSYNC.RECONVERGENT B3 ;  /* 0x0000000000037941 */ /* 0x000fea0003800200 */
.L_x_161:
[----:B------:R-:W0:Y:S01]  /*b650*/  MUFU.RCP R13, R60 ;  /* 0x0000003c000d7308 */ /* 0x000e220000001000 */
[----:B------:R-:W-:Y:S01]  /*b660*/  FFMA R10, R25, 0.5, R52 ;  /* 0x3f000000190a7823 */ /* 0x000fe20000000034 */
[----:B------:R-:W-:Y:S03]  /*b670*/  BSSY.RECONVERGENT B3, `(.L_x_163) ;  /* 0x000000f000037945 */ /* 0x000fe60003800200 */
[----:B------:R-:W-:-:S04]  /*b680*/  FADD R10, R10, R3 ;  /* 0x000000030a0a7221 */ /* 0x000fc80000000000 */
[----:B------:R-:W-:-:S04]  /*b690*/  FADD R63, R11, -R10 ;  /* 0x8000000a0b3f7221 */ /* 0x000fc80000000000 */
        /* <DEDUP_REMOVED lines=12> */
.L_x_164:
[----:B------:R-:W-:Y:S05]  /*b760*/  BSYNC.RECONVERGENT B3 ;  /* 0x0000000000037941 */ /* 0x000fea0003800200 */
.L_x_163:
        /* <DEDUP_REMOVED lines=13> */
.L_x_166:
[----:B------:R-:W-:Y:S05]  /*b840*/  BSYNC.RECONVERGENT B3 ;  /* 0x0000000000037941 */ /* 0x000fea0003800200 */
.L_x_165:
[----:B------:R-:W0:Y:S01]  /*b850*/  MUFU.RCP R11, R60 ;  /* 0x0000003c000b7308 */ /* 0x000e220000001000 */
[----:B------:R-:W-:Y:S01]  /*b860*/  FFMA R10, R26, 0.5, R54 ;  /* 0x3f0000001a0a7823 */ /* 0x000fe20000000036 */
[----:B------:R-:W-:Y:S03]  /*b870*/  BSSY.RECONVERGENT B3, `(.L_x_167) ;  /* 0x000000f000037945 */ /* 0x000fe60003800200 */
[----:B------:R-:W-:-:S04]  /*b880*/  FADD R10, R10, R5 ;  /* 0x000000050a0a7221 */ /* 0x000fc80000000000 */
[----:B------:R-:W-:-:S04]  /*b890*/  FADD R63, R9, -R10 ;  /* 0x8000000a093f7221 */ /* 0x000fc80000000000 */
[----:B------:R-:W1:Y:S01]  /*b8a0*/  FCHK P0, R63, R60 ;  /* 0x0000003c3f007302 */ /* 0x000e620000000000 */
[----:B0-----:R-:W-:-:S04]  /*b8b0*/  FFMA R56, R11, -R60, 1 ;  /* 0x3f8000000b387423 */ /* 0x001fc8000000083c */
[----:B------:R-:W-:-:S04]  /*b8c0*/  FFMA R11, R11, R56, R11 ;  /* 0x000000380b0b7223 */ /* 0x000fc8000000000b */
[----:B------:R-:W-:-:S04]  /*b8d0*/  FFMA R10, R11, R63, RZ ;  /* 0x0000003f0b0a7223 */ /* 0x000fc800000000ff */
[----:B------:R-:W-:-:S04]  /*b8e0*/  FFMA R55, R10, -R60, R63 ;  /* 0x8000003c0a377223 */ /* 0x000fc8000000003f */
[----:B------:R-:W-:Y:S01]  /*b8f0*/  FFMA R11, R11, R55, R10 ;  /* 0x000000370b0b7223 */ /* 0x000fe2000000000a */
[----:B------:R-:W-:Y:S01]  /*b900*/  FADD R10, -R6, R12 ;  /* 0x0000000c060a7221 */ /* 0x000fe20000000100 */
[----:B-1----:R-:W-:Y:S06]  /*b910*/  @!P0 BRA `(.L_x_168) ;  /* 0x0000000000108947 */ /* 0x002fec0003800000 */
[----:B------:R-:W-:Y:S01]  /*b920*/  IMAD.MOV.U32 R62, RZ, RZ, R60 ;  /* 0x000000ffff3e7224 */ /* 0x000fe200078e003c */
[----:B------:R-:W-:-:S07]  /*b930*/  MOV R56, 0xb950 ;  /* 0x0000b95000387802 */ /* 0x000fce0000000f00 */
[----:B-----5:R-:W-:Y:S05]  /*b940*/  CALL.REL.NOINC `($__internal_4_$__cuda_sm3x_div_rn_noftz_f32_slowpath) ;  /* 0x0000003800f07944 */ /* 0x020fea0003c00000 */
[----:B------:R-:W-:-:S07]  /*b950*/  MOV R11, R6 ;  /* 0x00000006000b7202 */ /* 0x000fce0000000f00 */
.L_x_168:
[----:B------:R-:W-:Y:S05]  /*b960*/  BSYNC.RECONVERGENT B3 ;  /* 0x0000000000037941 */ /* 0x000fea0003800200 */
.L_x_167:
        /* <DEDUP_REMOVED lines=14> */
.L_x_170:
[----:B------:R-:W-:Y:S05]  /*ba50*/  BSYNC.RECONVERGENT B3 ;  /* 0x0000000000037941 */ /* 0x000fea0003800200 */
.L_x_169:
        /* <DEDUP_REMOVED lines=24> */
[----:B------:R-:W-:Y:S02]  /*bbe0*/  FMUL R55, R58, R55 ;  /* 0x000000373a377220 */ /* 0x000fe40000400000 */
[----:B------:R-:W-:Y:S01]  /*bbf0*/  FFMA R57, R56, 1.1920928955078125e-07, R9 ;  /* 0x3400000038397823 */ /* 0x000fe20000000009 */
[----:B------:R-:W-:-:S03]  /*bc00*/  FMUL R56, R6, R6 ;  /* 0x0000000606387220 */ /* 0x000fc60000400000 */
[----:B------:R-:W-:Y:S01]  /*bc10*/  FFMA R9, R6, 1.4426950216293334961, R57 ;  /* 0x3fb8aa3b06097823 */ /* 0x000fe20000000039 */
[----:B------:R-:W-:-:S03]  /*bc20*/  FFMA R59, R56, R59, 0.0032181653659790754318 ;  /* 0x3b52e7db383b7423 */ /* 0x000fc6000000003b */
[----:B------:R-:W-:Y:S01]  /*bc30*/  FADD R57, R57, -R9 ;  /* 0x8000000939397221 */ /* 0x000fe20000000000 */
[----:B------:R-:W-:-:S03]  /*bc40*/  FFMA R59, R56, R59, 0.018033718690276145935 ;  /* 0x3c93bb73383b7423 */ /* 0x000fc6000000003b */
[----:B------:R-:W-:Y:S01]  /*bc50*/  FFMA R58, R6, 1.4426950216293334961, R57 ;  /* 0x3fb8aa3b063a7823 */ /* 0x000fe20000000039 */
[----:B------:R-:W-:-:S03]  /*bc60*/  FFMA R59, R56, R59, 0.12022458761930465698 ;  /* 0x3df6384f383b7423 */ /* 0x000fc6000000003b */
[----:B------:R-:W-:Y:S01]  /*bc70*/  FFMA R57, R55, 1.4426950216293334961, R58 ;  /* 0x3fb8aa3b37397823 */ /* 0x000fe2000000003a */
[----:B------:R-:W-:Y:S01]  /*bc80*/  FMUL R59, R56, R59 ;  /* 0x0000003b383b7220 */ /* 0x000fe20000400000 */
[----:B------:R-:W-:Y:S02]  /*bc90*/  MOV R58, 0x391fcb8e ;  /* 0x391fcb8e003a7802 */ /* 0x000fe40000000f00 */
        /* <DEDUP_REMOVED lines=18> */
[----:B------:R-:W-:-:S04]  /*bdc0*/  FFMA R56, R9, R58, 0.0013391353422775864601 ;  /* 0x3aaf85ed09387423 */ /* 0x000fc8000000003a */
[----:B------:R-:W-:-:S04]  /*bdd0*/  FFMA R56, R9, R56, 0.0096188392490148544312 ;  /* 0x3c1d985609387423 */ /* 0x000fc80000000038 */
[C---:B------:R-:W-:Y:S02]  /*bde0*/  FFMA R58, R9.reuse, R56, 0.055503588169813156128 ;  /* 0x3d6357bb093a7423 */ /* 0x040fe40000000038 */
[----:B------:R0:W1:Y:S02]  /*bdf0*/  F2I.NTZ R56, R6 ;  /* 0x0000000600387305 */ /* 0x0000640000203100 */
[----:B------:R-:W-:-:S04]  /*be00*/  FFMA R58, R9, R58, 0.24022644758224487305 ;  /* 0x3e75fdec093a7423 */ /* 0x000fc8000000003a */
[----:B------:R-:W-:Y:S01]  /*be10*/  FFMA R58, R9, R58, 0.69314718246459960938 ;  /* 0x3f317218093a7423 */ /* 0x000fe2000000003a */
[----:B0-----:R-:W-:-:S03]  /*be20*/  FSEL R6, RZ, +INF , !P2 ;  /* 0x7f800000ff067808 */ /* 0x001fc60005000000 */
[----:B------:R-:W-:Y:S01]  /*be30*/  FFMA R58, R9, R58, 1 ;  /* 0x3f800000093a7423 */ /* 0x000fe2000000003a */
[----:B------:R-:W-:Y:S01]  /*be40*/  VIADD R9, R55, 0x7f000000 ;  /* 0x7f00000037097836 */ /* 0x000fe20000000000 */
[----:B------:R-:W-:Y:S02]  /*be50*/  FSETP.NEU.AND P2, PT, |R64|, +INF , PT ;  /* 0x7f8000004000780b */ /* 0x000fe40003f4d200 */
[----:B-1----:R-:W-:Y:S01]  /*be60*/  LEA R56, R56, -R55, 0x17 ;  /* 0x8000003738387211 */ /* 0x002fe200078eb8ff */
[----:B------:R-:W-:-:S04]  /*be70*/  FMUL R9, R9, R58 ;  /* 0x0000003a09097220 */ /* 0x000fc80000400000 */
[----:B------:R-:W-:Y:S01]  /*be80*/  @!P1 FMUL R6, R56, R9 ;  /* 0x0000000938069220 */ /* 0x000fe20000400000 */
[----:B------:R-:W-:-:S05]  /*be90*/  FADD R9, R64, R64 ;  /* 0x0000004040097221 */ /* 0x000fca0000000000 */
[----:B------:R-:W-:-:S07]  /*bea0*/  @P0 FSEL R9, R9, R6, !P2 ;  /* 0x0000000609090208 */ /* 0x000fce0005000000 */
.L_x_172:
[----:B------:R-:W-:Y:S05]  /*beb0*/  BSYNC.RECONVERGENT B0 ;  /* 0x0000000000007941 */ /* 0x000fea0003800200 */
.L_x_171:
        /* <DEDUP_REMOVED lines=14> */
.L_x_174:
[----:B------:R-:W-:Y:S05]  /*bfa0*/  BSYNC.RECONVERGENT B3 ;  /* 0x0000000000037941 */ /* 0x000fea0003800200 */
.L_x_173:
[----:B------:R-:W0:Y:S01]  /*bfb0*/  MUFU.RCP R6, R9 ;  /* 0x0000000900067308 */ /* 0x000e220000001000 */
[----:B------:R-:W-:Y:S01]  /*bfc0*/  FFMA R8, R25, 0.5, R52 ;  /* 0x3f00000019087823 */ /* 0x000fe20000000034 */
[----:B------:R-:W-:Y:S01]  /*bfd0*/  BSSY.RECONVERGENT B3, `(.L_x_175) ;  /* 0x000000f000037945 */ /* 0x000fe20003800200 */
[----:B------:R-:W-:Y:S02]  /*bfe0*/  FADD R65, R65, -R14 ;  /* 0x8000000e41417221 */ /* 0x000fe40000000000 */
[----:B------:R-:W-:-:S04]  /*bff0*/  FADD R58, R8, R3 ;  /* 0x00000003083a7221 */ /* 0x000fc80000000000 */
        /* <DEDUP_REMOVED lines=11> */
[----:B------:R-:W-:-:S07]  /*c0b0*/  IMAD.MOV.U32 R55, RZ, RZ, R6 ;  /* 0x000000ffff377224 */ /* 0x000fce00078e0006 */
.L_x_176:
[----:B------:R-:W-:Y:S05]  /*c0c0*/  BSYNC.RECONVERGENT B3 ;  /* 0x0000000000037941 */ /* 0x000fea0003800200 */
.L_x_175:
        /* <DEDUP_REMOVED lines=16> */
.L_x_178:
[----:B------:R-:W-:Y:S05]  /*c1d0*/  BSYNC.RECONVERGENT B3 ;  /* 0x0000000000037941 */ /* 0x000fea0003800200 */
.L_x_177:
[----:B------:R-:W-:Y:S01]  /*c1e0*/  FADD R13, R13, R44 ;  /* 0x0000002c0d0d7221 */ /* 0x000fe20000000000 */
[----:B------:R-:W-:Y:S01]  /*c1f0*/  FADD R10, R10, R46 ;  /* 0x0000002e0a0a7221 */ /* 0x000fe20000000000 */
[----:B------:R0:W-:Y:S01]  /*c200*/  F2F.F64.F32 R56, R16 ;  /* 0x0000001000387310 */ /* 0x0001e20000201800 */
[----:B------:R-:W-:Y:S01]  /*c210*/  FADD R44, R28, R21 ;  /* 0x000000151c2c7221 */ /* 0x000fe20000000000 */
[--C-:B------:R-:W-:Y:S01]  /*c220*/  FADD R24, R24, R43.reuse ;  /* 0x0000002b18187221 */ /* 0x100fe20000000000 */
[----:B------:R-:W-:Y:S01]  /*c230*/  FADD R65, R65, R50 ;  /* 0x0000003241417221 */ /* 0x000fe20000000000 */
[----:B------:R-:W-:Y:S01]  /*c240*/  UMOV UR4, 0x60000000 ;  /* 0x6000000000047882 */ /* 0x000fe20000000000 */
[----:B------:R-:W-:Y:S01]  /*c250*/  UMOV UR5, 0x3fc55555 ;  /* 0x3fc5555500057882 */ /* 0x000fe20000000000 */
[----:B------:R-:W-:Y:S01]  /*c260*/  FADD R9, R24, R43 ;  /* 0x0000002b18097221 */ /* 0x000fe20000000000 */
[--C-:B------:R-:W-:Y:S01]  /*c270*/  FFMA R28, R28, 0.5, R51.reuse ;  /* 0x3f0000001c1c7823 */ /* 0x100fe20000000033 */
[----:B------:R-:W1:Y:S01]  /*c280*/  F2F.F64.F32 R62, R13 ;  /* 0x0000000d003e7310 */ /* 0x000e620000201800 */
[--C-:B0-----:R-:W-:Y:S01]  /*c290*/  FADD R16, R21, R51.reuse ;  /* 0x0000003315107221 */ /* 0x101fe20000000000 */
[----:B------:R-:W-:Y:S01]  /*c2a0*/  FFMA R21, R50, 0.5, R51 ;  /* 0x3f00000032157823 */ /* 0x000fe20000000033 */
[----:B------:R-:W-:Y:S01]  /*c2b0*/  FADD R60, -R60, R11 ;  /* 0x0000000b3c3c7221 */ /* 0x000fe20000000100 */
[----:B------:R-:W-:Y:S01]  /*c2c0*/  UMOV UR8, 0x9999999a ;  /* 0x9999999a00087882 */ /* 0x000fe20000000000 */
[----:B------:R-:W-:Y:S01]  /*c2d0*/  UMOV UR9, 0x3fc99999 ;  /* 0x3fc9999900097882 */ /* 0x000fe20000000000 */
[----:B------:R-:W-:Y:S01]  /*c2e0*/  FADD R28, R21, R28 ;  /* 0x0000001c151c7221 */ /* 0x000fe20000000000 */
[----:B------:R-:W-:Y:S01]  /*c2f0*/  FADD R26, R26, R19 ;  /* 0x000000131a1a7221 */ /* 0x000fe20000000000 */
[----:B------:R0:W-:Y:S01]  /*c300*/  F2F.F64.F32 R58, R15 ;  /* 0x0000000f003a7310 */ /* 0x0001e20000201800 */
[----:B------:R-:W-:Y:S01]  /*c310*/  FADD R19, R19, R54 ;  /* 0x0000003613137221 */ /* 0x000fe20000000000 */
[----:B------:R-:W-:Y:S01]  /*c320*/  FADD R6, R6, -R11 ;  /* 0x8000000b06067221 */ /* 0x000fe20000000000 */
[----:B------:R-:W-:Y:S03]  /*c330*/  BSSY.RECONVERGENT B1, `(.L_x_179) ;  /* 0x0000078000017945 */ /* 0x000fe60003800200 */
[----:B------:R-:W-:Y:S01]  /*c340*/  FADD R6, R6, R47 ;  /* 0x0000002f06067221 */ /* 0x000fe20000000000 */
[----:B-1----:R-:W-:Y:S01]  /*c350*/  DFMA R62, R56, 2, R62 ;  /* 0x40000000383e782b */ /* 0x002fe2000000003e */
[----:B------:R1:W2:Y:S01]  /*c360*/  F2F.F64.F32 R66, R10 ;  /* 0x0000000a00427310 */ /* 0x0002a20000201800 */
[----:B0-----:R-:W-:-:S07]  /*c370*/  FADD R15, R16, R51 ;  /* 0x00000033100f7221 */ /* 0x001fce0000000000 */
[----:B------:R-:W0:Y:S01]  /*c380*/  F2F.F64.F32 R70, R43 ;  /* 0x0000002b00467310 */ /* 0x000e220000201800 */
[----:B-1----:R-:W-:Y:S01]  /*c390*/  FADD R10, R23, R29 ;  /* 0x0000001d170a7221 */ /* 0x002fe20000000000 */
[----:B------:R-:W-:Y:S01]  /*c3a0*/  FADD R23, R12, R49 ;  /* 0x000000310c177221 */ /* 0x000fe20000000000 */
[----:B------:R-:W-:Y:S02]  /*c3b0*/  FFMA R49, R49, 0.5, R52 ;  /* 0x3f00000031317823 */ /* 0x000fe40000000034 */
[----:B------:R-:W-:Y:S01]  /*c3c0*/  FADD R10, R10, R29 ;  /* 0x0000001d0a0a7221 */ /* 0x000fe20000000000 */
[----:B--2---:R-:W-:Y:S02]  /*c3d0*/  DFMA R58, R58, 2, R66 ;  /* 0x400000003a3a782b */ /* 0x004fe40000000042 */
[----:B------:R1:W-:Y:S01]  /*c3e0*/  F2F.F64.F32 R56, R44 ;  /* 0x0000002c00387310 */ /* 0x0003e20000201800 */
[----:B------:R-:W-:Y:S01]  /*c3f0*/  FADD R8, R49, R8 ;  /* 0x0000000831087221 */ /* 0x000fe20000000000 */
[----:B0-----:R-:W-:-:S06]  /*c400*/  DFMA R70, R62, UR4, R70 ;  /* 0x000000043e467c2b */ /* 0x001fcc0008000046 */
[----:B------:R-:W0:Y:S01]  /*c410*/  F2F.F64.F32 R66, R29 ;  /* 0x0000001d00427310 */ /* 0x000e220000201800 */
[----:B-1----:R-:W-:-:S07]  /*c420*/  FADD R44, R25, R20 ;  /* 0x00000014192c7221 */ /* 0x002fce0000000000 */
[----:B------:R-:W-:Y:S01]  /*c430*/  F2F.F64.F32 R12, R23 ;  /* 0x00000017000c7310 */ /* 0x000fe20000201800 */
[----:B0-----:R-:W-:-:S07]  /*c440*/  DFMA R58, R58, UR4, R66 ;  /* 0x000000043a3a7c2b */ /* 0x001fce0008000042 */
[----:B------:R-:W0:Y:S08]  /*c450*/  F2F.F64.F32 R24, R44 ;  /* 0x0000002c00187310 */ /* 0x000e300000201800 */
[----:B------:R-:W1:Y:S01]  /*c460*/  F2F.F64.F32 R64, R65 ;  /* 0x0000004100407310 */ /* 0x000e620000201800 */
[----:B0-----:R-:W-:-:S07]  /*c470*/  DFMA R12, R24, 2, R12 ;  /* 0x40000000180c782b */ /* 0x001fce000000000c */
[----:B------:R-:W-:Y:S01]  /*c480*/  F2F.F32.F64 R43, R70 ;  /* 0x00000046002b7310 */ /* 0x000fe20000301000 */
[----:B-1----:R-:W-:-:S07]  /*c490*/  DFMA R56, R56, 2, R64 ;  /* 0x400000003838782b */ /* 0x002fce0000000040 */
[----:B------:R-:W-:Y:S08]  /*c4a0*/  F2F.F64.F32 R16, R17 ;  /* 0x0000001100107310 */ /* 0x000ff00000201800 */
[----:B------:R-:W0:Y:S08]  /*c4b0*/  F2F.F64.F32 R66, R52 ;  /* 0x0000003400427310 */ /* 0x000e300000201800 */
[----:B------:R1:W2:Y:S01]  /*c4c0*/  F2F.F64.F32 R70, R10 ;  /* 0x0000000a00467310 */ /* 0x0002a20000201800 */
[----:B0-----:R-:W-:-:S07]  /*c4d0*/  DFMA R12, R12, UR4, R66 ;  /* 0x000000040c0c7c2b */ /* 0x001fce0008000042 */
[----:B------:R-:W0:Y:S01]  /*c4e0*/  F2F.F64.F32 R62, R51 ;  /* 0x00000033003e7310 */ /* 0x000e220000201800 */
[----:B-1----:R-:W-:Y:S01]  /*c4f0*/  FFMA R10, R27, 0.5, R48 ;  /* 0x3f0000001b0a7823 */ /* 0x002fe20000000030 */
[----:B--2---:R-:W-:-:S06]  /*c500*/  DFMA R16, R16, 2, R70 ;  /* 0x400000001010782b */ /* 0x004fcc0000000046 */
[----:B------:R-:W-:Y:S01]  /*c510*/  F2F.F64.F32 R24, R0 ;  /* 0x0000000000187310 */ /* 0x000fe20000201800 */
[----:B0-----:R-:W-:-:S07]  /*c520*/  DFMA R56, R56, UR4, R62 ;  /* 0x0000000438387c2b */ /* 0x001fce000800003e */
[----:B------:R-:W-:Y:S08]  /*c530*/  F2F.F32.F64 R29, R58 ;  /* 0x0000003a001d7310 */ /* 0x000ff00000301000 */
[----:B------:R0:W-:Y:S02]  /*c540*/  F2F.F64.F32 R58, R9 ;  /* 0x00000009003a7310 */ /* 0x0001e40000201800 */
[----:B0-----:R-:W-:-:S06]  /*c550*/  FFMA R9, R45, 0.5, R48 ;  /* 0x3f0000002d097823 */ /* 0x001fcc0000000030 */
[----:B------:R0:W-:Y:S01]  /*c560*/  F2F.F64.F32 R64, R7 ;  /* 0x0000000700407310 */ /* 0x0001e20000201800 */
[----:B------:R-:W-:Y:S01]  /*c570*/  FADD R45, R60, R45 ;  /* 0x0000002d3c2d7221 */ /* 0x000fe20000000000 */
[----:B------:R-:W-:Y:S01]  /*c580*/  FADD R10, R9, R10 ;  /* 0x0000000a090a7221 */ /* 0x000fe20000000000 */
[----:B------:R-:W-:Y:S01]  /*c590*/  FADD R9, R22, R48 ;  /* 0x0000003016097221 */ /* 0x000fe20000000000 */
[----:B0-----:R-:W-:-:S04]  /*c5a0*/  FADD R7, R20, R52 ;  /* 0x0000003414077221 */ /* 0x001fc80000000000 */
[----:B------:R0:W1:Y:S01]  /*c5b0*/  F2F.F64.F32 R62, R18 ;  /* 0x00000012003e7310 */ /* 0x0000620000201800 */
[----:B------:R-:W-:-:S07]  /*c5c0*/  FADD R9, R9, R48 ;  /* 0x0000003009097221 */ /* 0x000fce0000000000 */
[----:B------:R2:W-:Y:S01]  /*c5d0*/  F2F.F32.F64 R51, R56 ;  /* 0x0000003800337310 */ /* 0x0005e20000301000 */
[----:B0-----:R-:W-:Y:S01]  /*c5e0*/  FADD R18, R7, R52 ;  /* 0x0000003407127221 */ /* 0x001fe20000000000 */
[----:B-1----:R-:W-:-:S06]  /*c5f0*/  DFMA R58, R62, 2, R58 ;  /* 0x400000003e3a782b */ /* 0x002fcc000000003a */
[----:B------:R-:W-:Y:S01]  /*c600*/  F2F.F32.F64 R52, R12 ;  /* 0x0000000c00347310 */ /* 0x000fe20000301000 */
[----:B--2---:R-:W-:Y:S01]  /*c610*/  DFMA R56, R16, UR4, R24 ;  /* 0x0000000410387c2b */ /* 0x004fe20008000018 */
[----:B------:R-:W-:Y:S01]  /*c620*/  FADD R24, R27, R22 ;  /* 0x000000161b187221 */ /* 0x000fe20000000000 */
[----:B------:R-:W-:-:S05]  /*c630*/  DFMA R58, R58, UR4, R64 ;  /* 0x000000043a3a7c2b */ /* 0x000fca0008000040 */
[----:B------:R-:W-:Y:S08]  /*c640*/  F2F.F64.F32 R12, R10 ;  /* 0x0000000a000c7310 */ /* 0x000ff00000201800 */
[----:B------:R-:W0:Y:S08]  /*c650*/  F2F.F64.F32 R22, R9 ;  /* 0x0000000900167310 */ /* 0x000e300000201800 */
[----:B------:R-:W1:Y:S01]  /*c660*/  F2F.F64.F32 R16, R2 ;  /* 0x0000000200107310 */ /* 0x000e620000201800 */
[----:B0-----:R-:W-:-:S07]  /*c670*/  DFMA R12, R12, 2, R22 ;  /* 0x400000000c0c782b */ /* 0x001fce0000000016 */
[----:B------:R-:W0:Y:S01]  /*c680*/  F2F.F32.F64 R0, R56 ;  /* 0x0000003800007310 */ /* 0x000e220000301000 */
[----:B-1----:R-:W-:-:S07]  /*c690*/  DFMA R16, R12, UR4, R16 ;  /* 0x000000040c107c2b */ /* 0x002fce0008000010 */
[----:B------:R-:W1:Y:S01]  /*c6a0*/  F2F.F32.F64 R7, R58 ;  /* 0x0000003a00077310 */ /* 0x000e620000301000 */
[----:B0-----:R-:W-:-:S07]  /*c6b0*/  FMUL R10, R0, R0 ;  /* 0x00000000000a7220 */ /* 0x001fce0000400000 */
[----:B------:R-:W0:Y:S01]  /*c6c0*/  F2F.F32.F64 R2, R16 ;  /* 0x0000001000027310 */ /* 0x000e220000301000 */
[----:B-1----:R-:W-:-:S07]  /*c6d0*/  FFMA R9, R7, R7, R10 ;  /* 0x0000000707097223 */ /* 0x002fce000000000a */
[----:B------:R-:W-:Y:S01]  /*c6e0*/  F2F.F64.F32 R20, R28 ;  /* 0x0000001c00147310 */ /* 0x000fe20000201800 */
[----:B0-----:R-:W-:-:S07]  /*c6f0*/  FFMA R10, R2, R2, R9 ;  /* 0x00000002020a7223 */ /* 0x001fce0000000009 */
[----:B------:R0:W1:Y:S08]  /*c700*/  F2F.F64.F32 R56, R15 ;  /* 0x0000000f00387310 */ /* 0x0000700000201800 */
[----:B------:R-:W2:Y:S01]  /*c710*/  F2F.F64.F32 R60, R10 ;  /* 0x0000000a003c7310 */ /* 0x000ea20000201800 */
[----:B0-----:R-:W-:-:S04]  /*c720*/  FFMA R15, R47, 0.5, R54 ;  /* 0x3f0000002f0f7823 */ /* 0x001fc80000000036 */
[----:B------:R-:W-:Y:S01]  /*c730*/  FADD R14, R15, R14 ;  /* 0x0000000e0f0e7221 */ /* 0x000fe20000000000 */
[----:B-1----:R-:W-:Y:S02]  /*c740*/  DFMA R20, R20, 2, R56 ;  /* 0x400000001414782b */ /* 0x002fe40000000038 */
[----:B------:R-:W0:Y:S01]  /*c750*/  F2F.F64.F32 R22, R4 ;  /* 0x0000000400167310 */ /* 0x000e220000201800 */
[----:B--2---:R-:W-:-:S07]  /*c760*/  DADD R60, R60, UR8 ;  /* 0x000000083c3c7e29 */ /* 0x004fce0008000000 */
[----:B------:R-:W-:Y:S01]  /*c770*/  F2F.F64.F32 R24, R24 ;  /* 0x0000001800187310 */ /* 0x000fe20000201800 */
[----:B0-----:R-:W-:-:S07]  /*c780*/  DFMA R20, R20, UR4, R22 ;  /* 0x0000000414147c2b */ /* 0x001fce0008000016 */
[----:B------:R-:W0:Y:S01]  /*c790*/  MUFU.RSQ64H R63, R61 ;  /* 0x0000003d003f7308 */ /* 0x000e220000001c00 */
[----:B------:R-:W-:-:S04]  /*c7a0*/  IADD3 R62, PT, PT, R61, -0x3500000, RZ ;  /* 0xfcb000003d3e7810 */ /* 0x000fc80007ffe0ff */
[----:B------:R-:W-:-:S03]  /*c7b0*/  ISETP.GE.U32.AND P0, PT, R62, 0x7ca00000, PT ;  /* 0x7ca000003e00780c */ /* 0x000fc60003f06070 */
[----:B------:R-:W1:Y:S08]  /*c7c0*/  F2F.F64.F32 R44, R45 ;  /* 0x0000002d002c7310 */ /* 0x000e700000201800 */
[----:B------:R-:W2:Y:S01]  /*c7d0*/  F2F.F64.F32 R58, R48 ;  /* 0x00000030003a7310 */ /* 0x000ea20000201800 */
[----:B0-----:R-:W-:Y:S02]  /*c7e0*/  DMUL R22, R62, R62 ;  /* 0x0000003e3e167228 */ /* 0x001fe40000000000 */
[----:B-1----:R-:W-:-:S05]  /*c7f0*/  DFMA R24, R24, 2, R44 ;  /* 0x400000001818782b */ /* 0x002fca000000002c */
[----:B------:R-:W-:Y:S01]  /*c800*/  F2F.F32.F64 R4, R20 ;  /* 0x0000001400047310 */ /* 0x000fe20000301000 */
[----:B------:R-:W-:Y:S02]  /*c810*/  DFMA R22, R60, -R22, 1 ;  /* 0x3ff000003c16742b */ /* 0x000fe40000000816 */
[----:B--2---:R-:W-:-:S05]  /*c820*/  DFMA R24, R24, UR4, R58 ;  /* 0x0000000418187c2b */ /* 0x004fca000800003a */
[----:B------:R-:W-:Y:S01]  /*c830*/  F2F.F64.F32 R8, R8 ;  /* 0x0000000800087310 */ /* 0x000fe20000201800 */
[----:B------:R-:W-:Y:S01]  /*c840*/  HFMA2 R59, -RZ, RZ, 1.9609375, 0 ;  /* 0x3fd80000ff3b7431 */ /* 0x000fe200000001ff */
[----:B------:R-:W-:-:S06]  /*c850*/  MOV R58, 0x0 ;  /* 0x00000000003a7802 */ /* 0x000fcc0000000f00 */
[----:B------:R-:W0:Y:S01]  /*c860*/  F2F.F64.F32 R20, R18 ;  /* 0x0000001200147310 */ /* 0x000e220000201800 */
[----:B------:R-:W-:Y:S02]  /*c870*/  DFMA R58, R22, R58, 0.5 ;  /* 0x3fe00000163a742b */ /* 0x000fe4000000003a */
[----:B------:R-:W-:-:S05]  /*c880*/  DMUL R22, R62, R22 ;  /* 0x000000163e167228 */ /* 0x000fca0000000000 */
[----:B------:R1:W2:Y:S03]  /*c890*/  F2F.F64.F32 R12, R3 ;  /* 0x00000003000c7310 */ /* 0x0002a60000201800 */
[----:B------:R-:W-:Y:S02]  /*c8a0*/  DFMA R58, R58, R22, R62 ;  /* 0x000000163a3a722b */ /* 0x000fe4000000003e */
[----:B0-----:R-:W-:Y:S01]  /*c8b0*/  DFMA R20, R8, 2, R20 ;  /* 0x400000000814782b */ /* 0x001fe20000000014 */
[----:B-1----:R-:W-:Y:S02]  /*c8c0*/  FADD R3, R19, R54 ;  /* 0x0000003613037221 */ /* 0x002fe40000000000 */
[----:B------:R-:W-:Y:S05]  /*c8d0*/  F2F.F64.F32 R14, R14 ;  /* 0x0000000e000e7310 */ /* 0x000fea0000201800 */
[----:B------:R-:W-:Y:S01]  /*c8e0*/  VIADD R57, R59, 0xfff00000 ;  /* 0xfff000003b397836 */ /* 0x000fe20000000000 */
[----:B------:R-:W-:Y:S01]  /*c8f0*/  MOV R56, R58 ;  /* 0x0000003a00387202 */ /* 0x000fe20000000f00 */
[----:B--2---:R-:W-:Y:S01]  /*c900*/  DFMA R12, R20, UR4, R12 ;  /* 0x00000004140c7c2b */ /* 0x004fe2000800000c */
[----:B------:R-:W0:Y:S08]  /*c910*/  F2F.F64.F32 R10, R3 ;  /* 0x00000003000a7310 */ /* 0x000e300000201800 */
[----:B------:R-:W-:Y:S01]  /*c920*/  F2F.F64.F32 R16, R26 ;  /* 0x0000001a00107310 */ /* 0x000fe20000201800 */
[----:B0-----:R-:W-:-:S07]  /*c930*/  DFMA R10, R14, 2, R10 ;  /* 0x400000000e0a782b */ /* 0x001fce000000000a */
[----:B------:R-:W0:Y:S08]  /*c940*/  F2F.F64.F32 R18, R6 ;  /* 0x0000000600127310 */ /* 0x000e300000201800 */
[----:B------:R-:W1:Y:S01]  /*c950*/  F2F.F64.F32 R8, R5 ;  /* 0x0000000500087310 */ /* 0x000e620000201800 */
[----:B0-----:R-:W-:-:S07]  /*c960*/  DFMA R16, R16, 2, R18 ;  /* 0x400000001010782b */ /* 0x001fce0000000012 */
[----:B------:R-:W0:Y:S01]  /*c970*/  F2F.F64.F32 R54, R54 ;  /* 0x0000003600367310 */ /* 0x000e220000201800 */
[----:B-1----:R-:W-:-:S07]  /*c980*/  DFMA R14, R10, UR4, R8 ;  /* 0x000000040a0e7c2b */ /* 0x002fce0008000008 */
[----:B------:R1:W2:Y:S01]  /*c990*/  F2F.F32.F64 R48, R24 ;  /* 0x0000001800307310 */ /* 0x0002a20000301000 */
[----:B------:R-:W-:Y:S02]  /*c9a0*/  DMUL R8, R60, R58 ;  /* 0x0000003a3c087228 */ /* 0x000fe40000000000 */
[----:B0-----:R-:W-:-:S05]  /*c9b0*/  DFMA R16, R16, UR4, R54 ;  /* 0x0000000410107c2b */ /* 0x001fca0008000036 */
[----:B------:R1:W0:Y:S01]  /*c9c0*/  F2F.F32.F64 R3, R12 ;  /* 0x0000000c00037310 */ /* 0x0002220000301000 */
[----:B------:R-:W-:-:S07]  /*c9d0*/  DFMA R18, R8, -R8, R60 ;  /* 0x800000080812722b */ /* 0x000fce000000003c */
[----:B------:R1:W3:Y:S01]  /*c9e0*/  F2F.F32.F64 R5, R14 ;  /* 0x0000000e00057310 */ /* 0x0002e20000301000 */
[----:B------:R-:W-:-:S07]  /*c9f0*/  DFMA R10, R18, R56, R8 ;  /* 0x00000038120a722b */ /* 0x000fce0000000008 */
[----:B------:R1:W4:Y:S01]  /*ca00*/  F2F.F32.F64 R54, R16 ;  /* 0x0000001000367310 */ /* 0x0003220000301000 */
[----:B0-2---:R-:W-:Y:S05]  /*ca10*/  @!P0 BRA `(.L_x_180) ;  /* 0x0000000000248947 */ /* 0x005fea0003800000 */
[----:B------:R-:W-:Y:S01]  /*ca20*/  MOV R66, R60 ;  /* 0x0000003c00427202 */ /* 0x000fe20000000f00 */
[----:B------:R-:W-:Y:S01]  /*ca30*/  IMAD.MOV.U32 R56, RZ, RZ, R8 ;  /* 0x000000ffff387224 */ /* 0x000fe200078e0008 */
[----:B------:R-:W-:Y:S02]  /*ca40*/  MOV R60, R18 ;  /* 0x00000012003c7202 */ /* 0x000fe40000000f00 */
[----:B------:R-:W-:Y:S02]  /*ca50*/  MOV R59, R19 ;  /* 0x00000013003b7202 */ /* 0x000fe40000000f00 */
[----:B------:R-:W-:Y:S02]  /*ca60*/  MOV R55, R9 ;  /* 0x0000000900377202 */ /* 0x000fe40000000f00 */
[----:B------:R-:W-:-:S07]  /*ca70*/  MOV R6, 0xca90 ;  /* 0x0000ca9000067802 */ /* 0x000fce0000000f00 */
[----:B-1-345:R-:W-:Y:S05]  /*ca80*/  CALL.REL.NOINC `($__internal_2_$__cuda_sm20_dsqrt_rn_f64_mediumpath_v1) ;  /* 0x0000002400947944 */ /* 0x03afea0003c00000 */
[----:B------:R-:W-:Y:S02]  /*ca90*/  MOV R10, R56 ;  /* 0x00000038000a7202 */ /* 0x000fe40000000f00 */
[----:B------:R-:W-:-:S07]  /*caa0*/  MOV R11, R55 ;  /* 0x00000037000b7202 */ /* 0x000fce0000000f00 */
.L_x_180:
[----:B------:R-:W-:Y:S05]  /*cab0*/  BSYNC.RECONVERGENT B1 ;  /* 0x0000000000017941 */ /* 0x000fea0003800200 */
.L_x_179:
[----:B------:R-:W-:Y:S01]  /*cac0*/  FMUL R9, R3, R3 ;  /* 0x0000000303097220 */ /* 0x000fe20000400000 */
[----:B------:R-:W-:Y:S01]  /*cad0*/  UMOV UR4, 0x9999999a ;  /* 0x9999999a00047882 */ /* 0x000fe20000000000 */
[----:B------:R-:W-:Y:S01]  /*cae0*/  UMOV UR5, 0x3fc99999 ;  /* 0x3fc9999900057882 */ /* 0x000fe20000000000 */
[----:B-1----:R-:W-:Y:S02]  /*caf0*/  IMAD.MOV.U32 R12, RZ, RZ, 0x0 ;  /* 0x00000000ff0c7424 */ /* 0x002fe400078e00ff */
[----:B------:R-:W-:Y:S01]  /*cb00*/  FFMA R6, R4, R4, R9 ;  /* 0x0000000404067223 */ /* 0x000fe20000000009 */
[----:B------:R-:W-:Y:S01]  /*cb10*/  MOV R13, 0x3fd80000 ;  /* 0x3fd80000000d7802 */ /* 0x000fe20000000f00 */
[----:B------:R-:W-:Y:S02]  /*cb20*/  BSSY.RECONVERGENT B1, `(.L_x_181) ;  /* 0x000001c000017945 */ /* 0x000fe40003800200 */
[----:B---3--:R-:W-:-:S04]  /*cb30*/  FFMA R6, R5, R5, R6 ;  /* 0x0000000505067223 */ /* 0x008fc80000000006 */
        /* <DEDUP_REMOVED lines=9> */
[----:B------:R-:W-:Y:S02]  /*cbd0*/  DFMA R58, R12, R8, R62 ;  /* 0x000000080c3a722b */ /* 0x000fe4000000003e */
[----:B------:R0:W1:Y:S06]  /*cbe0*/  F2F.F32.F64 R9, R10 ;  /* 0x0000000a00097310 */ /* 0x00006c0000301000 */
[----:B------:R-:W-:Y:S02]  /*cbf0*/  DMUL R12, R60, R58 ;  /* 0x0000003a3c0c7228 */ /* 0x000fe40000000000 */
[----:B------:R-:W-:-:S02]  /*cc00*/  IADD3 R57, PT, PT, R59, -0x100000, RZ ;  /* 0xfff000003b397810 */ /* 0x000fc40007ffe0ff */
[----:B------:R-:W-:-:S04]  /*cc10*/  MOV R56, R58 ;  /* 0x0000003a00387202 */ /* 0x000fc80000000f00 */
[----:B------:R-:W-:-:S08]  /*cc20*/  DFMA R14, R12, -R12, R60 ;  /* 0x8000000c0c0e722b */ /* 0x000fd0000000003c */
[----:B------:R-:W-:Y:S01]  /*cc30*/  DFMA R20, R14, R56, R12 ;  /* 0x000000380e14722b */ /* 0x000fe2000000000c */
[----:B01----:R-:W-:Y:S10]  /*cc40*/  @!P0 BRA `(.L_x_182) ;  /* 0x0000000000248947 */ /* 0x003ff40003800000 */
[----:B------:R-:W-:Y:S01]  /*cc50*/  MOV R66, R60 ;  /* 0x0000003c00427202 */ /* 0x000fe20000000f00 */
[----:B------:R-:W-:Y:S01]  /*cc60*/  IMAD.MOV.U32 R60, RZ, RZ, R14 ;  /* 0x000000ffff3c7224 */ /* 0x000fe200078e000e */
[----:B------:R-:W-:Y:S02]  /*cc70*/  MOV R59, R15 ;  /* 0x0000000f003b7202 */ /* 0x000fe40000000f00 */
[----:B------:R-:W-:Y:S02]  /*cc80*/  MOV R56, R12 ;  /* 0x0000000c00387202 */ /* 0x000fe40000000f00 */
[----:B------:R-:W-:Y:S02]  /*cc90*/  MOV R55, R13 ;  /* 0x0000000d00377202 */ /* 0x000fe40000000f00 */
[----:B------:R-:W-:-:S07]  /*cca0*/  MOV R6, 0xccc0 ;  /* 0x0000ccc000067802 */ /* 0x000fce0000000f00 */
[----:B----45:R-:W-:Y:S05]  /*ccb0*/  CALL.REL.NOINC `($__internal_2_$__cuda_sm20_dsqrt_rn_f64_mediumpath_v1) ;  /* 0x0000002400087944 */ /* 0x030fea0003c00000 */
[----:B------:R-:W-:Y:S01]  /*ccc0*/  MOV R20, R56 ;  /* 0x0000003800147202 */ /* 0x000fe20000000f00 */
[----:B------:R-:W-:-:S07]  /*ccd0*/  IMAD.MOV.U32 R21, RZ, RZ, R55 ;  /* 0x000000ffff157224 */ /* 0x000fce00078e0037 */
.L_x_182:
[----:B------:R-:W-:Y:S05]  /*cce0*/  BSYNC.RECONVERGENT B1 ;  /* 0x0000000000017941 */ /* 0x000fea0003800200 */
.L_x_181:
[----:B------:R-:W-:Y:S01]  /*ccf0*/  FADD R15, -R3, R0 ;  /* 0x00000000030f7221 */ /* 0x000fe20000000100 */
[----:B------:R-:W-:Y:S01]  /*cd00*/  FADD R63, R7, -R4 ;  /* 0x80000004073f7221 */ /* 0x000fe20000000000 */
[----:B------:R-:W-:Y:S01]  /*cd10*/  FADD R13, -R5, R2 ;  /* 0x00000002050d7221 */ /* 0x000fe20000000100 */
[----:B------:R-:W-:Y:S01]  /*cd20*/  UMOV UR4, 0x9999999a ;  /* 0x9999999a00047882 */ /* 0x000fe20000000000 */
[----:B------:R-:W-:Y:S01]  /*cd30*/  FMUL R6, R15, R15 ;  /* 0x0000000f0f067220 */ /* 0x000fe20000400000 */
[----:B------:R-:W-:Y:S01]  /*cd40*/  UMOV UR5, 0x3fc99999 ;  /* 0x3fc9999900057882 */ /* 0x000fe20000000000 */
[----:B------:R-:W-:Y:S01]  /*cd50*/  HFMA2 R19, -RZ, RZ, 1.9609375, 0 ;  /* 0x3fd80000ff137431 */ /* 0x000fe200000001ff */
[----:B------:R-:W-:Y:S01]  /*cd60*/  MOV R18, 0x0 ;  /* 0x0000000000127802 */ /* 0x000fe20000000f00 */
[----:B------:R-:W-:Y:S01]  /*cd70*/  FFMA R6, R63, R63, R6 ;  /* 0x0000003f3f067223 */ /* 0x000fe20000000006 */
[----:B------:R-:W-:Y:S01]  /*cd80*/  F2F.F32.F64 R8, R20 ;  /* 0x0000001400087310 */ /* 0x000fe20000301000 */
[----:B------:R-:W-:Y:S02]  /*cd90*/  BSSY.RECONVERGENT B1, `(.L_x_183) ;  /* 0x000001c000017945 */ /* 0x000fe40003800200 */
[----:B------:R-:W-:-:S05]  /*cda0*/  FFMA R6, R13, R13, R6 ;  /* 0x0000000d0d067223 */ /* 0x000fca0000000006 */
        /* <DEDUP_REMOVED lines=11> */
[----:B------:R-:W-:Y:S01]  /*ce60*/  IADD3 R57, PT, PT, R59, -0x100000, RZ ;  /* 0xfff000003b397810 */ /* 0x000fe20007ffe0ff */
[----:B------:R-:W-:-:S05]  /*ce70*/  IMAD.MOV.U32 R56, RZ, RZ, R58 ;  /* 0x000000ffff387224 */ /* 0x000fca00078e003a */
        /* <DEDUP_REMOVED lines=10> */
[----:B----45:R-:W-:Y:S05]  /*cf20*/  CALL.REL.NOINC `($__internal_2_$__cuda_sm20_dsqrt_rn_f64_mediumpath_v1) ;  /* 0x00000020006c7944 */ /* 0x030fea0003c00000 */
[----:B------:R-:W-:Y:S02]  /*cf30*/  MOV R22, R56 ;  /* 0x0000003800167202 */ /* 0x000fe40000000f00 */
[----:B------:R-:W-:-:S07]  /*cf40*/  MOV R23, R55 ;  /* 0x0000003700177202 */ /* 0x000fce0000000f00 */
.L_x_184:
[----:B------:R-:W-:Y:S05]  /*cf50*/  BSYNC.RECONVERGENT B1 ;  /* 0x0000000000017941 */ /* 0x000fea0003800200 */
.L_x_183:
[----:B------:R-:W0:Y:S01]  /*cf60*/  F2F.F32.F64 R6, R22 ;  /* 0x0000001600067310 */ /* 0x000e220000301000 */
[----:B------:R-:W-:Y:S01]  /*cf70*/  FSETP.NEU.AND P1, PT, R9, 1, PT ;  /* 0x3f8000000900780b */ /* 0x000fe20003f2d000 */
[----:B------:R-:W-:Y:S01]  /*cf80*/  BSSY.RECONVERGENT B0, `(.L_x_185) ;  /* 0x0000046000007945 */ /* 0x000fe20003800200 */
[----:B------:R-:W-:Y:S02]  /*cf90*/  HFMA2 R14, -RZ, RZ, 1.875, 0 ;  /* 0x3f800000ff0e7431 */ /* 0x000fe400000001ff */
[----:B------:R-:W-:Y:S01]  /*cfa0*/  IMAD.MOV.U32 R11, RZ, RZ, 0x3f800000 ;  /* 0x3f800000ff0b7424 */ /* 0x000fe200078e00ff */
[----:B0-----:R-:W-:-:S08]  /*cfb0*/  FSETP.NEU.AND P0, PT, R6, 1, PT ;  /* 0x3f8000000600780b */ /* 0x001fd00003f0d000 */
[----:B------:R-:W-:Y:S05]  /*cfc0*/  @!P1 BRA `(.L_x_186) ;  /* 0x0000000400049947 */ /* 0x000fea0003800000 */
[----:B------:R-:W-:-:S13]  /*cfd0*/  FSETP.NAN.AND P1, PT, |R9|, |R9|, PT ;  /* 0x400000090900720b */ /* 0x000fda0003f28200 */
[----:B------:R-:W-:Y:S01]  /*cfe0*/  @P1 FADD R11, R9, 3 ;  /* 0x40400000090b1421 */ /* 0x000fe20000000000 */
[----:B------:R-:W-:Y:S06]  /*cff0*/  @P1 BRA `(.L_x_186) ;  /* 0x0000000000f81947 */ /* 0x000fec0003800000 */
[C---:B------:R-:W-:Y:S01]  /*d000*/  FMUL R10, |R9|.reuse, 16777216 ;  /* 0x4b800000090a7820 */ /* 0x040fe20000400200 */
[----:B------:R-:W-:Y:S02]  /*d010*/  FSETP.GEU.AND P1, PT, |R9|, 1.175494350822287508e-38, PT ;  /* 0x008000000900780b */ /* 0x000fe40003f2e200 */
[----:B------:R-:W-:Y:S02]  /*d020*/  MOV R20, 0x3a2c32e4 ;  /* 0x3a2c32e400147802 */ /* 0x000fe40000000f00 */
        /* <DEDUP_REMOVED lines=29> */
[----:B------:R-:W-:-:S03]  /*d200*/  HFMA2 R17, -RZ, RZ, 0.64013671875, -15.109375 ;  /* 0x391fcb8eff117431 */ /* 0x000fc600000001ff */
        /* <DEDUP_REMOVED lines=20> */
[----:B0-----:R-:W-:-:S03]  /*d350*/  FADD R11, R9, R9 ;  /* 0x00000009090b7221 */ /* 0x001fc60000000000 */
[----:B------:R-:W-:-:S04]  /*d360*/  FFMA R19, R10, R19, 0.69314718246459960938 ;  /* 0x3f3172180a137423 */ /* 0x000fc80000000013 */
[----:B------:R-:W-:Y:S01]  /*d370*/  FFMA R19, R10, R19, 1 ;  /* 0x3f8000000a137423 */ /* 0x000fe20000000013 */
[----:B-1----:R-:W-:Y:S02]  /*d380*/  LEA R17, R17, -R12, 0x17 ;  /* 0x8000000c11117211 */ /* 0x002fe400078eb8ff */
[----:B------:R-:W-:Y:S01]  /*d390*/  FSEL R10, RZ, +INF , !P3 ;  /* 0x7f800000ff0a7808 */ /* 0x000fe20005800000 */
[----:B------:R-:W-:Y:S01]  /*d3a0*/  FMUL R16, R16, R19 ;  /* 0x0000001310107220 */ /* 0x000fe20000400000 */
[----:B------:R-:W-:-:S03]  /*d3b0*/  FSETP.NEU.AND P3, PT, |R9|, +INF , PT ;  /* 0x7f8000000900780b */ /* 0x000fc60003f6d200 */
[----:B------:R-:W-:-:S05]  /*d3c0*/  @!P2 FMUL R10, R17, R16 ;  /* 0x00000010110aa220 */ /* 0x000fca0000400000 */
[----:B------:R-:W-:-:S07]  /*d3d0*/  @P1 FSEL R11, R11, R10, !P3 ;  /* 0x0000000a0b0b1208 */ /* 0x000fce0005800000 */
.L_x_186:
[----:B------:R-:W-:Y:S05]  /*d3e0*/  BSYNC.RECONVERGENT B0 ;  /* 0x0000000000007941 */ /* 0x000fea0003800200 */
.L_x_185:
[----:B------:R-:W-:Y:S04]  /*d3f0*/  BSSY.RECONVERGENT B0, `(.L_x_187) ;  /* 0x0000043000007945 */ /* 0x000fe80003800200 */
        /* <DEDUP_REMOVED lines=36> */
[----:B------:R-:W-:-:S03]  /*d640*/  IMAD.MOV.U32 R19, RZ, RZ, 0x391fcb8e ;  /* 0x391fcb8eff137424 */ /* 0x000fc600078e00ff */
        /* <DEDUP_REMOVED lines=24> */
[----:B-1----:R-:W-:-:S03]  /*d7d0*/  LEA R19, R19, -R12, 0x17 ;  /* 0x8000000c13137211 */ /* 0x002fc600078eb8ff */
[----:B------:R-:W-:-:S04]  /*d7e0*/  FMUL R14, R14, R21 ;  /* 0x000000150e0e7220 */ /* 0x000fc80000400000 */
[----:B------:R-:W-:Y:S01]  /*d7f0*/  @!P1 FMUL R17, R19, R14 ;  /* 0x0000000e13119220 */ /* 0x000fe20000400000 */
[----:B------:R-:W-:-:S05]  /*d800*/  FADD R14, R6, R6 ;  /* 0x00000006060e7221 */ /* 0x000fca0000000000 */
[----:B------:R-:W-:-:S07]  /*d810*/  @P0 FSEL R14, R14, R17, !P2 ;  /* 0x000000110e0e0208 */ /* 0x000fce0005000000 */
.L_x_188:
[----:B------:R-:W-:Y:S05]  /*d820*/  BSYNC.RECONVERGENT B0 ;  /* 0x0000000000007941 */ /* 0x000fea0003800200 */
.L_x_187:
        /* <DEDUP_REMOVED lines=11> */
[----:B----45:R-:W-:Y:S05]  /*d8e0*/  CALL.REL.NOINC `($__internal_4_$__cuda_sm3x_div_rn_noftz_f32_slowpath) ;  /* 0x0000001c00087944 */ /* 0x030fea0003c00000 */
[----:B------:R-:W-:-:S07]  /*d8f0*/  MOV R44, R6 ;  /* 0x00000006002c7202 */ /* 0x000fce0000000f00 */
.L_x_190:
[----:B------:R-:W-:Y:S05]  /*d900*/  BSYNC.RECONVERGENT B3 ;  /* 0x0000000000037941 */ /* 0x000fea0003800200 */
.L_x_189:
        /* <DEDUP_REMOVED lines=10> */
[----:B------:R-:W-:Y:S02]  /*d9b0*/  MOV R62, R11 ;  /* 0x0000000b003e7202 */ /* 0x000fe40000000f00 */
[----:B------:R-:W-:-:S07]  /*d9c0*/  MOV R56, 0xd9e0 ;  /* 0x0000d9e000387802 */ /* 0x000fce0000000f00 */
[----:B----45:R-:W-:Y:S05]  /*d9d0*/  CALL.REL.NOINC `($__internal_4_$__cuda_sm3x_div_rn_noftz_f32_slowpath) ;  /* 0x0000001800cc7944 */ /* 0x030fea0003c00000 */
[----:B------:R-:W-:-:S07]  /*d9e0*/  MOV R10, R6 ;  /* 0x00000006000a7202 */ /* 0x000fce0000000f00 */
.L_x_192:
[----:B------:R-:W-:Y:S05]  /*d9f0*/  BSYNC.RECONVERGENT B3 ;  /* 0x0000000000037941 */ /* 0x000fea0003800200 */
.L_x_191:
        /* <DEDUP_REMOVED lines=75> */
.L_x_194:
[----:B------:R-:W-:Y:S05]  /*deb0*/  BSYNC.RECONVERGENT B0 ;  /* 0x0000000000007941 */ /* 0x000fea0003800200 */
.L_x_193:
[----:B------:R-:W-:Y:S01]  /*dec0*/  BSSY.RECONVERGENT B3, `(.L_x_195) ;  /* 0x0000008000037945 */ /* 0x000fe20003800200 */
[----:B------:R-:W-:-:S03]  /*ded0*/  FFMA R46, R46, R6, R17 ;  /* 0x000000062e2e7223 */ /* 0x000fc60000000011 */
[----:B------:R-:W-:Y:S05]  /*dee0*/  @!P0 BRA `(.L_x_196) ;  /* 0x0000000000148947 */ /* 0x000fea0003800000 */
[----:B------:R-:W-:Y:S01]  /*def0*/  IMAD.MOV.U32 R63, RZ, RZ, R15 ;  /* 0x000000ffff3f7224 */ /* 0x000fe200078e000f */
[----:B------:R-:W-:Y:S02]  /*df00*/  MOV R62, R14 ;  /* 0x0000000e003e7202 */ /* 0x000fe40000000f00 */
[----:B------:R-:W-:-:S07]  /*df10*/  MOV R56, 0xdf30 ;  /* 0x0000df3000387802 */ /* 0x000fce0000000f00 */
[----:B----45:R-:W-:Y:S05]  /*df20*/  CALL.REL.NOINC `($__internal_4_$__cuda_sm3x_div_rn_noftz_f32_slowpath) ;  /* 0x0000001400787944 */ /* 0x030fea0003c00000 */
[----:B------:R-:W-:-:S07]  /*df30*/  MOV R46, R6 ;  /* 0x00000006002e7202 */ /* 0x000fce0000000f00 */
.L_x_196:
[----:B------:R-:W-:Y:S05]  /*df40*/  BSYNC.RECONVERGENT B3 ;  /* 0x0000000000037941 */ /* 0x000fea0003800200 */
.L_x_195:
        /* <DEDUP_REMOVED lines=12> */
[----:B----45:R-:W-:Y:S05]  /*e010*/  CALL.REL.NOINC `($__internal_4_$__cuda_sm3x_div_rn_noftz_f32_slowpath) ;  /* 0x00000014003c7944 */ /* 0x030fea0003c00000 */
[----:B------:R-:W-:-:S07]  /*e020*/  IMAD.MOV.U32 R45, RZ, RZ, R6 ;  /* 0x000000ffff2d7224 */ /* 0x000fce00078e0006 */
.L_x_198:
[----:B------:R-:W-:Y:S05]  /*e030*/  BSYNC.RECONVERGENT B3 ;  /* 0x0000000000037941 */ /* 0x000fea0003800200 */
.L_x_197:
        /* <DEDUP_REMOVED lines=12> */
[----:B----45:R-:W-:Y:S05]  /*e100*/  CALL.REL.NOINC `($__internal_4_$__cuda_sm3x_div_rn_noftz_f32_slowpath) ;  /* 0x0000001400007944 */ /* 0x030fea0003c00000 */
.L_x_200:
[----:B------:R-:W-:Y:S05]  /*e110*/  BSYNC.RECONVERGENT B3 ;  /* 0x0000000000037941 */ /* 0x000fea0003800200 */
.L_x_199:
        /* <DEDUP_REMOVED lines=14> */
.L_x_202:
[----:B------:R-:W-:Y:S05]  /*e200*/  BSYNC.RECONVERGENT B3 ;  /* 0x0000000000037941 */ /* 0x000fea0003800200 */
.L_x_201:
        /* <DEDUP_REMOVED lines=13> */
[----:B----45:R-:W-:Y:S05]  /*e2e0*/  CALL.REL.NOINC `($__internal_4_$__cuda_sm3x_div_rn_noftz_f32_slowpath) ;  /* 0x0000001000887944 */ /* 0x030fea0003c00000 */
.L_x_204:
[----:B------:R-:W-:Y:S05]  /*e2f0*/  BSYNC.RECONVERGENT B3 ;  /* 0x0000000000037941 */ /* 0x000fea0003800200 */
.L_x_203:
[----:B------:R-:W0:Y:S01]  /*e300*/  MUFU.RCP R12, R11 ;  /* 0x0000000b000c7308 */ /* 0x000e220000001000 */
[----:B------:R-:W-:Y:S01]  /*e310*/  BSSY.RECONVERGENT B3, `(.L_x_205) ;  /* 0x0000011000037945 */ /* 0x000fe20003800200 */
[----:B------:R-:W-:Y:S01]  /*e320*/  ISETP.GE.U32.AND P2, PT, R42, 0x1f3, PT ;  /* 0x000001f32a00780c */ /* 0x000fe20003f46070 */
[----:B------:R-:W-:Y:S01]  /*e330*/  FADD R47, R6, -R45 ;  /* 0x8000002d062f7221 */ /* 0x000fe20000000000 */
[----:B------:R-:W-:Y:S01]  /*e340*/  FSETP.LTU.AND P3, PT, R5, 25, PT ;  /* 0x41c800000500780b */ /* 0x000fe20003f69000 */
[----:B------:R-:W-:Y:S01]  /*e350*/  FADD R45, R45, -R10 ;  /* 0x8000000a2d2d7221 */ /* 0x000fe20000000000 */
[----:B------:R-:W-:Y:S02]  /*e360*/  IADD3 R42, PT, PT, R42, 0x1, RZ ;  /* 0x000000012a2a7810 */ /* 0x000fe40007ffe0ff */
        /* <DEDUP_REMOVED lines=11> */
.L_x_206:
[----:B------:R-:W-:Y:S05]  /*e420*/  BSYNC.RECONVERGENT B3 ;  /* 0x0000000000037941 */ /* 0x000fea0003800200 */
.L_x_205:
        /* <DEDUP_REMOVED lines=14> */
.L_x_208:
[----:B------:R-:W-:Y:S05]  /*e510*/  BSYNC.RECONVERGENT B3 ;  /* 0x0000000000037941 */ /* 0x000fea0003800200 */
.L_x_207:
[----:B------:R-:W-:Y:S01]  /*e520*/  FADD R44, -R6, R44 ;  /* 0x0000002c062c7221 */ /* 0x000fe20000000100 */
[----:B------:R-:W-:Y:S06]  /*e530*/  @!P2 BRA P3, `(.L_x_209) ;  /* 0xffffff84001ca947 */ /* 0x000fec000183ffff */
[----:B------:R-:W-:Y:S05]  /*e540*/  BSYNC.RECONVERGENT B2 ;  /* 0x0000000000027941 */ /* 0x000fea0003800200 */
.L_x_88:
[----:B------:R-:W0:Y:S01]  /*e550*/  F2F.F64.F32 R12, R9 ;  /* 0x00000009000c7310 */ /* 0x000e220000201800 */
[----:B------:R-:W-:Y:S01]  /*e560*/  FMUL R0, R29, R29 ;  /* 0x0000001d1d007220 */ /* 0x000fe20000400000 */
[----:B------:R-:W-:Y:S01]  /*e570*/  FMUL R52, R52, R52 ;  /* 0x0000003434347220 */ /* 0x000fe20000400000 */
[----:B------:R-:W-:Y:S02]  /*e580*/  BSSY.RECONVERGENT B0, `(.L_x_210) ;  /* 0x0000019000007945 */ /* 0x000fe40003800200 */
[----:B------:R-:W-:Y:S01]  /*e590*/  FFMA R43, R43, R43, R0 ;  /* 0x0000002b2b2b7223 */ /* 0x000fe20000000000 */
[----:B------:R-:W-:-:S03]  /*e5a0*/  FFMA R51, R51, R51, R52 ;  /* 0x0000003333337223 */ /* 0x000fc60000000034 */
[----:B------:R-:W-:Y:S01]  /*e5b0*/  FFMA R43, R48, R48, R43 ;  /* 0x00000030302b7223 */ /* 0x000fe2000000002b */
[----:B0-----:R-:W0:Y:S01]  /*e5c0*/  MUFU.RCP64H R5, R13 ;  /* 0x0000000d00057308 */ /* 0x001e220000001800 */
[----:B------:R-:W-:-:S04]  /*e5d0*/  IADD3 R4, PT, PT, R13, 0x300402, RZ ;  /* 0x003004020d047810 */ /* 0x000fc80007ffe0ff */
[----:B------:R-:W-:Y:S02]  /*e5e0*/  FSETP.GEU.AND P0, PT, |R4|, 5.8789094863358348022e-39, PT ;  /* 0x004004020400780b */ /* 0x000fe40003f0e200 */
[----:B0-----:R-:W-:-:S08]  /*e5f0*/  DFMA R2, -R12, R4, 1 ;  /* 0x3ff000000c02742b */ /* 0x001fd00000000104 */
[----:B------:R-:W-:-:S08]  /*e600*/  DFMA R2, R2, R2, R2 ;  /* 0x000000020202722b */ /* 0x000fd00000000002 */
[----:B------:R-:W-:Y:S01]  /*e610*/  DFMA R6, R4, R2, R4 ;  /* 0x000000020406722b */ /* 0x000fe20000000004 */
[----:B------:R-:W-:Y:S01]  /*e620*/  FMUL R2, R43, 0.5 ;  /* 0x3f0000002b027820 */ /* 0x000fe20000400000 */
[----:B----4-:R-:W-:-:S04]  /*e630*/  FFMA R4, R54, R54, R51 ;  /* 0x0000003636047223 */ /* 0x010fc80000000033 */
[----:B------:R-:W-:Y:S01]  /*e640*/  FMUL R4, R4, 0.5 ;  /* 0x3f00000004047820 */ /* 0x000fe20000400000 */
[----:B------:R-:W0:Y:S01]  /*e650*/  F2F.F64.F32 R2, R2 ;  /* 0x0000000200027310 */ /* 0x000e220000201800 */
[----:B------:R-:W-:-:S08]  /*e660*/  DFMA R10, -R12, R6, 1 ;  /* 0x3ff000000c0a742b */ /* 0x000fd00000000106 */
[----:B------:R-:W-:Y:S01]  /*e670*/  DFMA R6, R6, R10, R6 ;  /* 0x0000000a0606722b */ /* 0x000fe20000000006 */
[----:B------:R-:W-:Y:S10]  /*e680*/  @P0 BRA `(.L_x_211) ;  /* 0x0000000000200947 */ /* 0x000ff40003800000 */
[----:B------:R-:W-:Y:S01]  /*e690*/  LOP3.LUT R0, R13, 0x7fffffff, RZ, 0xc0, !PT ;  /* 0x7fffffff0d007812 */ /* 0x000fe200078ec0ff */
[----:B------:R-:W-:Y:S01]  /*e6a0*/  IMAD.MOV.U32 R14, RZ, RZ, R12 ;  /* 0x000000ffff0e7224 */ /* 0x000fe200078e000c */
[----:B------:R-:W-:Y:S02]  /*e6b0*/  MOV R15, R13 ;  /* 0x0000000d000f7202 */ /* 0x000fe40000000f00 */
[----:B------:R-:W-:Y:S02]  /*e6c0*/  IADD3 R9, PT, PT, R0, -0x100000, RZ ;  /* 0xfff0000000097810 */ /* 0x000fe40007ffe0ff */
[----:B------:R-:W-:-:S07]  /*e6d0*/  MOV R16, 0xe6f0 ;  /* 0x0000e6f000107802 */ /* 0x000fce0000000f00 */
[----:B0----5:R-:W-:Y:S05]  /*e6e0*/  CALL.REL.NOINC `($__internal_0_$__cuda_sm20_dblrcp_rn_slowpath_v3) ;  /* 0x00000000009c7944 */ /* 0x021fea0003c00000 */
[----:B------:R-:W-:Y:S02]  /*e6f0*/  MOV R6, R9 ;  /* 0x0000000900067202 */ /* 0x000fe40000000f00 */
[----:B------:R-:W-:-:S07]  /*e700*/  MOV R7, R10 ;  /* 0x0000000a00077202 */ /* 0x000fce0000000f00 */
.L_x_211:
[----:B------:R-:W-:Y:S05]  /*e710*/  BSYNC.RECONVERGENT B0 ;  /* 0x0000000000007941 */ /* 0x000fea0003800200 */
.L_x_210:
[----:B------:R-:W1:Y:S01]  /*e720*/  F2F.F64.F32 R8, R8 ;  /* 0x0000000800087310 */ /* 0x000e620000201800 */
[----:B0-----:R-:W-:Y:S01]  /*e730*/  DADD R2, R2, -R6 ;  /* 0x0000000002027229 */ /* 0x001fe20000000806 */
[----:B------:R-:W-:Y:S06]  /*e740*/  BSSY.RECONVERGENT B0, `(.L_x_212) ;  /* 0x0000014000007945 */ /* 0x000fec0003800200 */
[----:B------:R-:W0:Y:S01]  /*e750*/  F2F.F64.F32 R4, R4 ;  /* 0x0000000400047310 */ /* 0x000e220000201800 */
[----:B-1----:R-:W-:-:S07]  /*e760*/  VIADD R10, R9, 0x300402 ;  /* 0x00300402090a7836 */ /* 0x002fce0000000000 */
[----:B------:R-:W1:Y:S01]  /*e770*/  MUFU.RCP64H R11, R9 ;  /* 0x00000009000b7308 */ /* 0x000e620000001800 */
[----:B------:R-:W-:-:S07]  /*e780*/  FSETP.GEU.AND P0, PT, |R10|, 5.8789094863358348022e-39, PT ;  /* 0x004004020a00780b */ /* 0x000fce0003f0e200 */
[----:B------:R2:W3:Y:S01]  /*e790*/  F2F.F32.F64 R0, R2 ;  /* 0x0000000200007310 */ /* 0x0004e20000301000 */
[----:B-1----:R-:W-:-:S08]  /*e7a0*/  DFMA R12, -R8, R10, 1 ;  /* 0x3ff00000080c742b */ /* 0x002fd0000000010a */
[----:B------:R-:W-:-:S08]  /*e7b0*/  DFMA R12, R12, R12, R12 ;  /* 0x0000000c0c0c722b */ /* 0x000fd0000000000c */
[----:B------:R-:W-:-:S08]  /*e7c0*/  DFMA R12, R10, R12, R10 ;  /* 0x0000000c0a0c722b */ /* 0x000fd0000000000a */
[----:B------:R-:W-:-:S08]  /*e7d0*/  DFMA R6, -R8, R12, 1 ;  /* 0x3ff000000806742b */ /* 0x000fd0000000010c */
[----:B------:R-:W-:Y:S01]  /*e7e0*/  DFMA R6, R12, R6, R12 ;  /* 0x000000060c06722b */ /* 0x000fe2000000000c */
[----:B0-23--:R-:W-:Y:S10]  /*e7f0*/  @P0 BRA `(.L_x_213) ;  /* 0x0000000000200947 */ /* 0x00dff40003800000 */
[----:B------:R-:W-:Y:S02]  /*e800*/  LOP3.LUT R2, R9, 0x7fffffff, RZ, 0xc0, !PT ;  /* 0x7fffffff09027812 */ /* 0x000fe400078ec0ff */
[----:B------:R-:W-:Y:S02]  /*e810*/  MOV R15, R9 ;  /* 0x00000009000f7202 */ /* 0x000fe40000000f00 */
[----:B------:R-:W-:Y:S02]  /*e820*/  MOV R14, R8 ;  /* 0x00000008000e7202 */ /* 0x000fe40000000f00 */
[----:B------:R-:W-:Y:S02]  /*e830*/  IADD3 R9, PT, PT, R2, -0x100000, RZ ;  /* 0xfff0000002097810 */ /* 0x000fe40007ffe0ff */
[----:B------:R-:W-:-:S07]  /*e840*/  MOV R16, 0xe860 ;  /* 0x0000e86000107802 */ /* 0x000fce0000000f00 */
[----:B-----5:R-:W-:Y:S05]  /*e850*/  CALL.REL.NOINC `($__internal_0_$__cuda_sm20_dblrcp_rn_slowpath_v3) ;  /* 0x0000000000407944 */ /* 0x020fea0003c00000 */
[----:B------:R-:W-:Y:S01]  /*e860*/  MOV R6, R9 ;  /* 0x0000000900067202 */ /* 0x000fe20000000f00 */
[----:B------:R-:W-:-:S07]  /*e870*/  IMAD.MOV.U32 R7, RZ, RZ, R10 ;  /* 0x000000ffff077224 */ /* 0x000fce00078e000a */
.L_x_213:
[----:B------:R-:W-:Y:S05]  /*e880*/  BSYNC.RECONVERGENT B0 ;  /* 0x0000000000007941 */ /* 0x000fea0003800200 */
.L_x_212:
[----:B------:R-:W-:Y:S01]  /*e890*/  DADD R4, R4, -R6 ;  /* 0x0000000004047229 */ /* 0x000fe20000000806 */
[----:B------:R-:W-:Y:S04]  /*e8a0*/  STG.E.64 desc[UR6][R40.64], R34 ;  /* 0x0000002228007986 */ /* 0x000fe8000c101b06 */
[----:B------:R-:W-:Y:S04]  /*e8b0*/  STG.E.64 desc[UR6][R40.64+0x8], R32 ;  /* 0x0000082028007986 */ /* 0x000fe8000c101b06 */
[----:B------:R-:W-:Y:S01]  /*e8c0*/  STG.E.64 desc[UR6][R40.64+0x10], R30 ;  /* 0x0000101e28007986 */ /* 0x000fe2000c101b06 */
[----:B------:R-:W0:Y:S03]  /*e8d0*/  F2F.F32.F64 R4, R4 ;  /* 0x0000000400047310 */ /* 0x000e260000301000 */
[----:B-----5:R-:W-:Y:S04]  /*e8e0*/  STG.E.64 desc[UR6][R40.64+0x18], R36 ;  /* 0x0000182428007986 */ /* 0x020fe8000c101b06 */
[----:B------:R-:W-:Y:S04]  /*e8f0*/  STG.E.64 desc[UR6][R40.64+0x28], R38 ;  /* 0x0000282628007986 */ /* 0x000fe8000c101b06 */
[----:B------:R-:W-:Y:S01]  /*e900*/  STG.E desc[UR6][R40.64+0x20], R53 ;  /* 0x0000203528007986 */ /* 0x000fe2000c101906 */
[----:B0-----:R-:W-:-:S04]  /*e910*/  FSETP.GE.AND P0, PT, R4, RZ, PT ;  /* 0x000000ff0400720b */ /* 0x001fc80003f06000 */
[----:B------:R-:W-:-:S04]  /*e920*/  FSETP.GE.AND P0, PT, R0, RZ, P0 ;  /* 0x000000ff0000720b */ /* 0x000fc80000706000 */
[----:B------:R-:W-:-:S05]  /*e930*/  SEL R3, RZ, 0x1, !P0 ;  /* 0x00000001ff037807 */ /* 0x000fca0004000000 */
[----:B------:R-:W-:Y:S01]  /*e940*/  STG.E desc[UR6][R68.64], R3 ;  /* 0x0000000344007986 */ /* 0x000fe2000c101906 */
[----:B------:R-:W-:Y:S05]  /*e950*/  EXIT ;  /* 0x000000000000794d */ /* 0x000fea0003800000 */
        .weak           $__internal_0_$__cuda_sm20_dblrcp_rn_slowpath_v3
        .type           $__internal_0_$__cuda_sm20_dblrcp_rn_slowpath_v3,@function
        .size           $__internal_0_$__cuda_sm20_dblrcp_rn_slowpath_v3,($__internal_1_$__cuda_sm20_div_rn_f64_full - $__internal_0_$__cuda_sm20_dblrcp_rn_slowpath_v3)
$__internal_0_$__cuda_sm20_dblrcp_rn_slowpath_v3:
[----:B------:R-:W-:Y:S01]  /*e960*/  DSETP.GTU.AND P0, PT, |R14|, +INF , PT ;  /* 0x7ff000000e00742a */ /* 0x000fe20003f0c200 */
[----:B------:R-:W-:-:S13]  /*e970*/  BSSY.RECONVERGENT B1, `(.L_x_214) ;  /* 0x0000024000017945 */ /* 0x000fda0003800200 */
[----:B------:R-:W-:Y:S05]  /*e980*/  @P0 BRA `(.L_x_215) ;  /* 0x0000000000800947 */ /* 0x000fea0003800000 */
[----:B------:R-:W-:-:S04]  /*e990*/  LOP3.LUT R10, R15, 0x7fffffff, RZ, 0xc0, !PT ;  /* 0x7fffffff0f0a7812 */ /* 0x000fc800078ec0ff */
[----:B------:R-:W-:-:S04]  /*e9a0*/  IADD3 R6, PT, PT, R10, -0x1, RZ ;  /* 0xffffffff0a067810 */ /* 0x000fc80007ffe0ff */
[----:B------:R-:W-:-:S13]  /*e9b0*/  ISETP.GE.U32.AND P0, PT, R6, 0x7fefffff, PT ;  /* 0x7fefffff0600780c */ /* 0x000fda0003f06070 */
[----:B------:R-:W-:Y:S02]  /*e9c0*/  @P0 LOP3.LUT R7, R15, 0x7ff00000, RZ, 0x3c, !PT ;  /* 0x7ff000000f070812 */ /* 0x000fe400078e3cff */
[----:B------:R-:W-:Y:S01]  /*e9d0*/  @P0 MOV R6, RZ ;  /* 0x000000ff00060202 */ /* 0x000fe20000000f00 */
[----:B------:R-:W-:Y:S06]  /*e9e0*/  @P0 BRA `(.L_x_216) ;  /* 0x0000000000700947 */ /* 0x000fec0003800000 */
[----:B------:R-:W-:-:S13]  /*e9f0*/  ISETP.GE.U32.AND P0, PT, R10, 0x1000001, PT ;  /* 0x010000010a00780c */ /* 0x000fda0003f06070 */
[----:B------:R-:W-:Y:S05]  /*ea00*/  @!P0 BRA `(.L_x_217) ;  /* 0x0000000000388947 */ /* 0x000fea0003800000 */
[----:B------:R-:W-:Y:S01]  /*ea10*/  IADD3 R7, PT, PT, R15, -0x3fe00000, RZ ;  /* 0xc02000000f077810 */ /* 0x000fe20007ffe0ff */
[----:B------:R-:W-:Y:S01]  /*ea20*/  IMAD.MOV.U32 R10, RZ, RZ, R9 ;  /* 0x000000ffff0a7224 */ /* 0x000fe200078e0009 */
[----:B------:R-:W-:Y:S02]  /*ea30*/  MOV R6, R14 ;  /* 0x0000000e00067202 */ /* 0x000fe40000000f00 */
[----:B------:R-:W0:Y:S04]  /*ea40*/  MUFU.RCP64H R11, R7 ;  /* 0x00000007000b7308 */ /* 0x000e280000001800 */
[----:B0-----:R-:W-:-:S08]  /*ea50*/  DFMA R12, -R6, R10, 1 ;  /* 0x3ff00000060c742b */ /* 0x001fd0000000010a */
[----:B------:R-:W-:-:S08]  /*ea60*/  DFMA R12, R12, R12, R12 ;  /* 0x0000000c0c0c722b */ /* 0x000fd0000000000c */
[----:B------:R-:W-:-:S08]  /*ea70*/  DFMA R12, R10, R12, R10 ;  /* 0x0000000c0a0c722b */ /* 0x000fd0000000000a */
[----:B------:R-:W-:-:S08]  /*ea80*/  DFMA R10, -R6, R12, 1 ;  /* 0x3ff00000060a742b */ /* 0x000fd0000000010c */
[----:B------:R-:W-:-:S08]  /*ea90*/  DFMA R10, R12, R10, R12 ;  /* 0x0000000a0c0a722b */ /* 0x000fd0000000000c */
[----:B------:R-:W-:-:S08]  /*eaa0*/  DMUL R10, R10, 2.2250738585072013831e-308 ;  /* 0x001000000a0a7828 */ /* 0x000fd00000000000 */
[----:B------:R-:W-:-:S08]  /*eab0*/  DFMA R12, -R14, R10, 1 ;  /* 0x3ff000000e0c742b */ /* 0x000fd0000000010a */
[----:B------:R-:W-:-:S08]  /*eac0*/  DFMA R12, R12, R12, R12 ;  /* 0x0000000c0c0c722b */ /* 0x000fd0000000000c */
[----:B------:R-:W-:Y:S01]  /*ead0*/  DFMA R6, R10, R12, R10 ;  /* 0x0000000c0a06722b */ /* 0x000fe2000000000a */
[----:B------:R-:W-:Y:S10]  /*eae0*/  BRA `(.L_x_216) ;  /* 0x0000000000307947 */ /* 0x000ff40003800000 */
.L_x_217:
[----:B------:R-:W-:Y:S01]  /*eaf0*/  DMUL R10, R14, 8.11296384146066816958e+31 ;  /* 0x469000000e0a7828 */ /* 0x000fe20000000000 */
[----:B------:R-:W-:-:S05]  /*eb00*/  MOV R6, R9 ;  /* 0x0000000900067202 */ /* 0x000fca0000000f00 */
[----:B------:R-:W0:Y:S02]  /*eb10*/  MUFU.RCP64H R7, R11 ;  /* 0x0000000b00077308 */ /* 0x000e240000001800 */
[----:B0-----:R-:W-:-:S08]  /*eb20*/  DFMA R12, -R10, R6, 1 ;  /* 0x3ff000000a0c742b */ /* 0x001fd00000000106 */
[----:B------:R-:W-:-:S08]  /*eb30*/  DFMA R12, R12, R12, R12 ;  /* 0x0000000c0c0c722b */ /* 0x000fd0000000000c */
[----:B------:R-:W-:-:S08]  /*eb40*/  DFMA R12, R6, R12, R6 ;  /* 0x0000000c060c722b */ /* 0x000fd00000000006 */
[----:B------:R-:W-:-:S08]  /*eb50*/  DFMA R6, -R10, R12, 1 ;  /* 0x3ff000000a06742b */ /* 0x000fd0000000010c */
[----:B------:R-:W-:-:S08]  /*eb60*/  DFMA R6, R12, R6, R12 ;  /* 0x000000060c06722b */ /* 0x000fd0000000000c */
[----:B------:R-:W-:Y:S01]  /*eb70*/  DMUL R6, R6, 8.11296384146066816958e+31 ;  /* 0x4690000006067828 */ /* 0x000fe20000000000 */
[----:B------:R-:W-:Y:S10]  /*eb80*/  BRA `(.L_x_216) ;  /* 0x0000000000087947 */ /* 0x000ff40003800000 */
.L_x_215:
[----:B------:R-:W-:Y:S02]  /*eb90*/  LOP3.LUT R7, R15, 0x80000, RZ, 0xfc, !PT ;  /* 0x000800000f077812 */ /* 0x000fe400078efcff */
[----:B------:R-:W-:-:S07]  /*eba0*/  MOV R6, R14 ;  /* 0x0000000e00067202 */ /* 0x000fce0000000f00 */
.L_x_216:
[----:B------:R-:W-:Y:S05]  /*ebb0*/  BSYNC.RECONVERGENT B1 ;  /* 0x0000000000017941 */ /* 0x000fea0003800200 */
.L_x_214:
[----:B------:R-:W-:Y:S01]  /*ebc0*/  MOV R10, R7 ;  /* 0x00000007000a7202 */ /* 0x000fe20000000f00 */
[----:B------:R-:W-:Y:S01]  /*ebd0*/  HFMA2 R7, -RZ, RZ, 0, 0 ;  /* 0x00000000ff077431 */ /* 0x000fe200000001ff */
[----:B------:R-:W-:Y:S01]  /*ebe0*/  MOV R9, R6 ;  /* 0x0000000600097202 */ /* 0x000fe20000000f00 */
[----:B------:R-:W-:-:S04]  /*ebf0*/  IMAD.MOV.U32 R6, RZ, RZ, R16 ;  /* 0x000000ffff067224 */ /* 0x000fc800078e0010 */
[----:B------:R-:W-:Y:S05]  /*ec00*/  RET.REL.NODEC R6 `(_Z10ticsKernelP17curandStateXORWOWPiff) ;  /* 0xffffff1006fc7950 */ /* 0x000fea0003c3ffff */
        .weak           $__internal_1_$__cuda_sm20_div_rn_f64_full
        .type           $__internal_1_$__cuda_sm20_div_rn_f64_full,@function
        .size           $__internal_1_$__cuda_sm20_div_rn_f64_full,($__internal_2_$__cuda_sm20_dsqrt_rn_f64_mediumpath_v1 - $__internal_1_$__cuda_sm20_div_rn_f64_full)
$__internal_1_$__cuda_sm20_div_rn_f64_full:
[----:B------:R-:W-:Y:S01]  /*ec10*/  HFMA2 R15, -RZ, RZ, 1.9951171875, 0.35986328125 ;  /* 0x3ffb35c2ff0f7431 */ /* 0x000fe200000001ff */
[----:B------:R-:W-:Y:S01]  /*ec20*/  MOV R14, 0x8f5c28f6 ;  /* 0x8f5c28f6000e7802 */ /* 0x000fe20000000f00 */
[----:B------:R-:W-:Y:S01]  /*ec30*/  IMAD.MOV.U32 R5, RZ, RZ, 0x1ca00000 ;  /* 0x1ca00000ff057424 */ /* 0x000fe200078e00ff */
[----:B------:R-:W-:Y:S02]  /*ec40*/  MOV R2, 0x1 ;  /* 0x0000000100027802 */ /* 0x000fe40000000f00 */
[C---:B------:R-:W-:Y:S01]  /*ec50*/  FSETP.GEU.AND P1, PT, |R7|.reuse, 1.469367938527859385e-39, PT ;  /* 0x001000000700780b */ /* 0x040fe20003f2e200 */
[----:B------:R-:W0:Y:S01]  /*ec60*/  MUFU.RCP64H R3, R15 ;  /* 0x0000000f00037308 */ /* 0x000e220000001800 */
[----:B------:R-:W-:Y:S02]  /*ec70*/  LOP3.LUT R0, R7, 0x7ff00000, RZ, 0xc0, !PT ;  /* 0x7ff0000007007812 */ /* 0x000fe400078ec0ff */
[----:B------:R-:W-:Y:S02]  /*ec80*/  MOV R17, 0x40300000 ;  /* 0x4030000000117802 */ /* 0x000fe40000000f00 */
[----:B------:R-:W-:-:S02]  /*ec90*/  ISETP.GE.U32.AND P0, PT, R0, 0x40300000, PT ;  /* 0x403000000000780c */ /* 0x000fc40003f06070 */
[----:B------:R-:W-:Y:S02]  /*eca0*/  MOV R16, R0 ;  /* 0x0000000000107202 */ /* 0x000fe40000000f00 */
[----:B------:R-:W-:Y:S02]  /*ecb0*/  SEL R5, R5, 0x63400000, !P0 ;  /* 0x6340000005057807 */ /* 0x000fe40004000000 */
[----:B------:R-:W-:Y:S01]  /*ecc0*/  IADD3 R21, PT, PT, R17, -0x1, RZ ;  /* 0xffffffff11157810 */ /* 0x000fe20007ffe0ff */
[----:B0-----:R-:W-:-:S08]  /*ecd0*/  DFMA R8, R2, -R14, 1 ;  /* 0x3ff000000208742b */ /* 0x001fd0000000080e */
[----:B------:R-:W-:-:S08]  /*ece0*/  DFMA R8, R8, R8, R8 ;  /* 0x000000080808722b */ /* 0x000fd00000000008 */
[----:B------:R-:W-:Y:S01]  /*ecf0*/  DFMA R10, R2, R8, R2 ;  /* 0x00000008020a722b */ /* 0x000fe20000000002 */
[C-C-:B------:R-:W-:Y:S02]  /*ed00*/  @!P1 LOP3.LUT R8, R5.reuse, 0x80000000, R7.reuse, 0xf8, !PT ;  /* 0x8000000005089812 */ /* 0x140fe400078ef807 */
[----:B------:R-:W-:Y:S02]  /*ed10*/  LOP3.LUT R3, R5, 0x800fffff, R7, 0xf8, !PT ;  /* 0x800fffff05037812 */ /* 0x000fe400078ef807 */
[----:B------:R-:W-:Y:S02]  /*ed20*/  @!P1 LOP3.LUT R9, R8, 0x100000, RZ, 0xfc, !PT ;  /* 0x0010000008099812 */ /* 0x000fe400078efcff */
[----:B------:R-:W-:Y:S01]  /*ed30*/  MOV R2, R6 ;  /* 0x0000000600027202 */ /* 0x000fe20000000f00 */
[----:B------:R-:W-:Y:S01]  /*ed40*/  DFMA R12, R10, -R14, 1 ;  /* 0x3ff000000a0c742b */ /* 0x000fe2000000080e */
[----:B------:R-:W-:-:S06]  /*ed50*/  @!P1 MOV R8, RZ ;  /* 0x000000ff00089202 */ /* 0x000fcc0000000f00 */
[----:B------:R-:W-:Y:S02]  /*ed60*/  @!P1 DFMA R2, R2, 2, -R8 ;  /* 0x400000000202982b */ /* 0x000fe40000000808 */
[----:B------:R-:W-:-:S08]  /*ed70*/  DFMA R12, R10, R12, R10 ;  /* 0x0000000c0a0c722b */ /* 0x000fd0000000000a */
[----:B------:R-:W-:Y:S01]  /*ed80*/  @!P1 LOP3.LUT R16, R3, 0x7ff00000, RZ, 0xc0, !PT ;  /* 0x7ff0000003109812 */ /* 0x000fe200078ec0ff */
[----:B------:R-:W-:-:S04]  /*ed90*/  DMUL R8, R12, R2 ;  /* 0x000000020c087228 */ /* 0x000fc80000000000 */
[----:B------:R-:W-:-:S04]  /*eda0*/  VIADD R19, R16, 0xffffffff ;  /* 0xffffffff10137836 */ /* 0x000fc80000000000 */
[----:B------:R-:W-:Y:S01]  /*edb0*/  DFMA R10, R8, -R14, R2 ;  /* 0x8000000e080a722b */ /* 0x000fe20000000002 */
[----:B------:R-:W-:-:S04]  /*edc0*/  ISETP.GT.U32.AND P0, PT, R19, 0x7feffffe, PT ;  /* 0x7feffffe1300780c */ /* 0x000fc80003f04070 */
[----:B------:R-:W-:-:S03]  /*edd0*/  ISETP.GT.U32.OR P0, PT, R21, 0x7feffffe, P0 ;  /* 0x7feffffe1500780c */ /* 0x000fc60000704470 */
[----:B------:R-:W-:-:S10]  /*ede0*/  DFMA R10, R12, R10, R8 ;  /* 0x0000000a0c0a722b */ /* 0x000fd40000000008 */
[----:B------:R-:W-:Y:S05]  /*edf0*/  @P0 BRA `(.L_x_218) ;  /* 0x0000000000680947 */ /* 0x000fea0003800000 */
[----:B------:R-:W-:Y:S01]  /*ee00*/  MOV R7, 0x40300000 ;  /* 0x4030000000077802 */ /* 0x000fe20000000f00 */
[----:B------:R-:W-:-:S03]  /*ee10*/  IMAD.MOV.U32 R6, RZ, RZ, RZ ;  /* 0x000000ffff067224 */ /* 0x000fc600078e00ff */
[----:B------:R-:W-:-:S04]  /*ee20*/  VIADDMNMX R0, R0, -R7, 0xb9600000, !PT ;  /* 0xb960000000007446 */ /* 0x000fc80007800907 */
[----:B------:R-:W-:-:S04]  /*ee30*/  VIMNMX R0, PT, PT, R0, 0x46a00000, PT ;  /* 0x46a0000000007848 */ /* 0x000fc80003fe0100 */
[----:B------:R-:W-:-:S04]  /*ee40*/  IADD3 R0, PT, PT, -R5, R0, RZ ;  /* 0x0000000005007210 */ /* 0x000fc80007ffe1ff */
[----:B------:R-:W-:-:S06]  /*ee50*/  IADD3 R7, PT, PT, R0, 0x7fe00000, RZ ;  /* 0x7fe0000000077810 */ /* 0x000fcc0007ffe0ff */
[----:B------:R-:W-:-:S10]  /*ee60*/  DMUL R8, R10, R6 ;  /* 0x000000060a087228 */ /* 0x000fd40000000000 */
[----:B------:R-:W-:-:S13]  /*ee70*/  FSETP.GTU.AND P0, PT, |R9|, 1.469367938527859385e-39, PT ;  /* 0x001000000900780b */ /* 0x000fda0003f0c200 */
[----:B------:R-:W-:Y:S05]  /*ee80*/  @P0 BRA `(.L_x_219) ;  /* 0x0000000000880947 */ /* 0x000fea0003800000 */
[----:B------:R-:W-:Y:S01]  /*ee90*/  DFMA R2, R10, -R14, R2 ;  /* 0x8000000e0a02722b */ /* 0x000fe20000000002 */
[----:B------:R-:W-:-:S09]  /*eea0*/  MOV R6, RZ ;  /* 0x000000ff00067202 */ /* 0x000fd20000000f00 */
[C---:B------:R-:W-:Y:S02]  /*eeb0*/  FSETP.NEU.AND P0, PT, R3.reuse, RZ, PT ;  /* 0x000000ff0300720b */ /* 0x040fe40003f0d000 */
[----:B------:R-:W-:-:S04]  /*eec0*/  LOP3.LUT R2, R3, 0x403b35c2, RZ, 0x3c, !PT ;  /* 0x403b35c203027812 */ /* 0x000fc800078e3cff */
[----:B------:R-:W-:-:S04]  /*eed0*/  LOP3.LUT R5, R2, 0x80000000, RZ, 0xc0, !PT ;  /* 0x8000000002057812 */ /* 0x000fc800078ec0ff */
[----:B------:R-:W-:-:S03]  /*eee0*/  LOP3.LUT R7, R5, R7, RZ, 0xfc, !PT ;  /* 0x0000000705077212 */ /* 0x000fc600078efcff */
[----:B------:R-:W-:Y:S05]  /*eef0*/  @!P0 BRA `(.L_x_219) ;  /* 0x00000000006c8947 */ /* 0x000fea0003800000 */
[----:B------:R-:W-:Y:S01]  /*ef00*/  IADD3 R3, PT, PT, -R0, RZ, RZ ;  /* 0x000000ff00037210 */ /* 0x000fe20007ffe1ff */
[----:B------:R-:W-:Y:S01]  /*ef10*/  DMUL.RP R6, R10, R6 ;  /* 0x000000060a067228 */ /* 0x000fe20000008000 */
[----:B------:R-:W-:-:S06]  /*ef20*/  MOV R2, RZ ;  /* 0x000000ff00027202 */ /* 0x000fcc0000000f00 */
[----:B------:R-:W-:-:S03]  /*ef30*/  DFMA R2, R8, -R2, R10 ;  /* 0x800000020802722b */ /* 0x000fc6000000000a */
[----:B------:R-:W-:-:S03]  /*ef40*/  LOP3.LUT R5, R7, R5, RZ, 0x3c, !PT ;  /* 0x0000000507057212 */ /* 0x000fc600078e3cff */
[----:B------:R-:W-:-:S04]  /*ef50*/  IADD3 R2, PT, PT, -R0, -0x43300000, RZ ;  /* 0xbcd0000000027810 */ /* 0x000fc80007ffe1ff */
[----:B------:R-:W-:-:S04]  /*ef60*/  FSETP.NEU.AND P0, PT, |R3|, R2, PT ;  /* 0x000000020300720b */ /* 0x000fc80003f0d200 */
[----:B------:R-:W-:Y:S02]  /*ef70*/  FSEL R8, R6, R8, !P0 ;  /* 0x0000000806087208 */ /* 0x000fe40004000000 */
[----:B------:R-:W-:Y:S01]  /*ef80*/  FSEL R9, R5, R9, !P0 ;  /* 0x0000000905097208 */ /* 0x000fe20004000000 */
[----:B------:R-:W-:Y:S06]  /*ef90*/  BRA `(.L_x_219) ;  /* 0x0000000000447947 */ /* 0x000fec0003800000 */
.L_x_218:
[----:B------:R-:W-:-:S14]  /*efa0*/  DSETP.NAN.AND P0, PT, R6, R6, PT ;  /* 0x000000060600722a */ /* 0x000fdc0003f08000 */
[----:B------:R-:W-:Y:S05]  /*efb0*/  @P0 BRA `(.L_x_220) ;  /* 0x0000000000340947 */ /* 0x000fea0003800000 */
[----:B------:R-:W-:Y:S01]  /*efc0*/  ISETP.NE.AND P0, PT, R16, R17, PT ;  /* 0x000000111000720c */ /* 0x000fe20003f05270 */
[----:B------:R-:W-:Y:S01]  /*efd0*/  IMAD.MOV.U32 R9, RZ, RZ, -0x80000 ;  /* 0xfff80000ff097424 */ /* 0x000fe200078e00ff */
[----:B------:R-:W-:-:S11]  /*efe0*/  MOV R8, 0x0 ;  /* 0x0000000000087802 */ /* 0x000fd60000000f00 */
[----:B------:R-:W-:Y:S05]  /*eff0*/  @!P0 BRA `(.L_x_219) ;  /* 0x00000000002c8947 */ /* 0x000fea0003800000 */
[----:B------:R-:W-:Y:S02]  /*f000*/  ISETP.NE.AND P0, PT, R16, 0x7ff00000, PT ;  /* 0x7ff000001000780c */ /* 0x000fe40003f05270 */
[----:B------:R-:W-:Y:S02]  /*f010*/  LOP3.LUT R6, R7, 0x403b35c2, RZ, 0x3c, !PT ;  /* 0x403b35c207067812 */ /* 0x000fe400078e3cff */
[----:B------:R-:W-:Y:S02]  /*f020*/  ISETP.EQ.OR P0, PT, R17, RZ, !P0 ;  /* 0x000000ff1100720c */ /* 0x000fe40004702670 */
[----:B------:R-:W-:-:S11]  /*f030*/  LOP3.LUT R9, R6, 0x80000000, RZ, 0xc0, !PT ;  /* 0x8000000006097812 */ /* 0x000fd600078ec0ff */
[----:B------:R-:W-:Y:S02]  /*f040*/  @P0 LOP3.LUT R0, R9, 0x7ff00000, RZ, 0xfc, !PT ;  /* 0x7ff0000009000812 */ /* 0x000fe400078efcff */
[----:B------:R-:W-:Y:S02]  /*f050*/  @!P0 MOV R8, RZ ;  /* 0x000000ff00088202 */ /* 0x000fe40000000f00 */
[----:B------:R-:W-:Y:S02]  /*f060*/  @P0 MOV R8, RZ ;  /* 0x000000ff00080202 */ /* 0x000fe40000000f00 */
[----:B------:R-:W-:Y:S01]  /*f070*/  @P0 MOV R9, R0 ;  /* 0x0000000000090202 */ /* 0x000fe20000000f00 */
[----:B------:R-:W-:Y:S06]  /*f080*/  BRA `(.L_x_219) ;  /* 0x0000000000087947 */ /* 0x000fec0003800000 */
.L_x_220:
[----:B------:R-:W-:Y:S02]  /*f090*/  LOP3.LUT R9, R7, 0x80000, RZ, 0xfc, !PT ;  /* 0x0008000007097812 */ /* 0x000fe400078efcff */
[----:B------:R-:W-:-:S07]  /*f0a0*/  MOV R8, R6 ;  /* 0x0000000600087202 */ /* 0x000fce0000000f00 */
.L_x_219:
[----:B------:R-:W-:Y:S01]  /*f0b0*/  IMAD.MOV.U32 R2, RZ, RZ, R18 ;  /* 0x000000ffff027224 */ /* 0x000fe200078e0012 */
[----:B------:R-:W-:-:S04]  /*f0c0*/  MOV R3, 0x0 ;  /* 0x0000000000037802 */ /* 0x000fc80000000f00 */
[----:B------:R-:W-:Y:S05]  /*f0d0*/  RET.REL.NODEC R2 `(_Z10ticsKernelP17curandStateXORWOWPiff) ;  /* 0xffffff0c02c87950 */ /* 0x000fea0003c3ffff */
        .weak           $__internal_2_$__cuda_sm20_dsqrt_rn_f64_mediumpath_v1
        .type           $__internal_2_$__cuda_sm20_dsqrt_rn_f64_mediumpath_v1,@function
        .size           $__internal_2_$__cuda_sm20_dsqrt_rn_f64_mediumpath_v1,($__internal_3_$__cuda_sm20_sqrt_rn_f32_slowpath - $__internal_2_$__cuda_sm20_dsqrt_rn_f64_mediumpath_v1)
$__internal_2_$__cuda_sm20_dsqrt_rn_f64_mediumpath_v1:
[----:B------:R-:W-:Y:S01]  /*f0e0*/  ISETP.GE.U32.AND P0, PT, R62, -0x3400000, PT ;  /* 0xfcc000003e00780c */ /* 0x000fe20003f06070 */
[----:B------:R-:W-:Y:S01]  /*f0f0*/  BSSY.RECONVERGENT B0, `(.L_x_221) ;  /* 0x0000027000007945 */ /* 0x000fe20003800200 */
[----:B------:R-:W-:Y:S02]  /*f100*/  MOV R67, R61 ;  /* 0x0000003d00437202 */ /* 0x000fe40000000f00 */
[----:B------:R-:W-:Y:S02]  /*f110*/  MOV R61, R59 ;  /* 0x0000003b003d7202 */ /* 0x000fe40000000f00 */
[----:B------:R-:W-:Y:S01]  /*f120*/  MOV R59, R57 ;  /* 0x00000039003b7202 */ /* 0x000fe20000000f00 */
[----:B------:R-:W-:-:S06]  /*f130*/  IMAD.MOV.U32 R57, RZ, RZ, R55 ;  /* 0x000000ffff397224 */ /* 0x000fcc00078e0037 */
[----:B------:R-:W-:Y:S05]  /*f140*/  @!P0 BRA `(.L_x_222) ;  /* 0x0000000000208947 */ /* 0x000fea0003800000 */
[----:B------:R-:W-:-:S10]  /*f150*/  DFMA.RM R58, R60, R58, R56 ;  /* 0x0000003a3c3a722b */ /* 0x000fd40000004038 */
[----:B------:R-:W-:-:S04]  /*f160*/  IADD3 R56, P0, PT, R58, 0x1, RZ ;  /* 0x000000013a387810 */ /* 0x000fc80007f1e0ff */
[----:B------:R-:W-:-:S06]  /*f170*/  IADD3.X R57, PT, PT, RZ, R59, RZ, P0, !PT ;  /* 0x0000003bff397210 */ /* 0x000fcc00007fe4ff */
[----:B------:R-:W-:-:S08]  /*f180*/  DFMA.RP R66, -R58, R56, R66 ;  /* 0x000000383a42722b */ /* 0x000fd00000008142 */
[----:B------:R-:W-:-:S06]  /*f190*/  DSETP.GT.AND P0, PT, R66, RZ, PT ;  /* 0x000000ff4200722a */ /* 0x000fcc0003f04000 */
[----:B------:R-:W-:Y:S02]  /*f1a0*/  FSEL R56, R56, R58, P0 ;  /* 0x0000003a38387208 */ /* 0x000fe40000000000 */
[----:B------:R-:W-:Y:S01]  /*f1b0*/  FSEL R57, R57, R59, P0 ;  /* 0x0000003b39397208 */ /* 0x000fe20000000000 */
[----:B------:R-:W-:Y:S06]  /*f1c0*/  BRA `(.L_x_223) ;  /* 0x0000000000647947 */ /* 0x000fec0003800000 */
.L_x_222:
[----:B------:R-:W-:-:S14]  /*f1d0*/  DSETP.NE.AND P0, PT, R66, RZ, PT ;  /* 0x000000ff4200722a */ /* 0x000fdc0003f05000 */
[----:B------:R-:W-:Y:S05]  /*f1e0*/  @!P0 BRA `(.L_x_224) ;  /* 0x0000000000588947 */ /* 0x000fea0003800000 */
[----:B------:R-:W-:-:S13]  /*f1f0*/  ISETP.GE.AND P0, PT, R67, RZ, PT ;  /* 0x000000ff4300720c */ /* 0x000fda0003f06270 */
[----:B------:R-:W-:Y:S02]  /*f200*/  @!P0 MOV R56, 0x0 ;  /* 0x0000000000388802 */ /* 0x000fe40000000f00 */
[----:B------:R-:W-:Y:S01]  /*f210*/  @!P0 MOV R57, 0xfff80000 ;  /* 0xfff8000000398802 */ /* 0x000fe20000000f00 */
[----:B------:R-:W-:Y:S06]  /*f220*/  @!P0 BRA `(.L_x_223) ;  /* 0x00000000004c8947 */ /* 0x000fec0003800000 */
[----:B------:R-:W-:-:S13]  /*f230*/  ISETP.GT.AND P0, PT, R67, 0x7fefffff, PT ;  /* 0x7fefffff4300780c */ /* 0x000fda0003f04270 */
[----:B------:R-:W-:Y:S05]  /*f240*/  @P0 BRA `(.L_x_224) ;  /* 0x0000000000400947 */ /* 0x000fea0003800000 */
[----:B------:R-:W-:Y:S01]  /*f250*/  DMUL R66, R66, 8.11296384146066816958e+31 ;  /* 0x4690000042427828 */ /* 0x000fe20000000000 */
[----:B------:R-:W-:Y:S01]  /*f260*/  MOV R60, RZ ;  /* 0x000000ff003c7202 */ /* 0x000fe20000000f00 */
[----:B------:R-:W-:Y:S01]  /*f270*/  IMAD.MOV.U32 R56, RZ, RZ, 0x0 ;  /* 0x00000000ff387424 */ /* 0x000fe200078e00ff */
[----:B------:R-:W-:-:S03]  /*f280*/  MOV R57, 0x3fd80000 ;  /* 0x3fd8000000397802 */ /* 0x000fc60000000f00 */
[----:B------:R-:W0:Y:S02]  /*f290*/  MUFU.RSQ64H R61, R67 ;  /* 0x00000043003d7308 */ /* 0x000e240000001c00 */
[----:B0-----:R-:W-:-:S08]  /*f2a0*/  DMUL R58, R60, R60 ;  /* 0x0000003c3c3a7228 */ /* 0x001fd00000000000 */
[----:B------:R-:W-:-:S08]  /*f2b0*/  DFMA R58, R66, -R58, 1 ;  /* 0x3ff00000423a742b */ /* 0x000fd0000000083a */
[----:B------:R-:W-:Y:S02]  /*f2c0*/  DFMA R56, R58, R56, 0.5 ;  /* 0x3fe000003a38742b */ /* 0x000fe40000000038 */
[----:B------:R-:W-:-:S08]  /*f2d0*/  DMUL R58, R60, R58 ;  /* 0x0000003a3c3a7228 */ /* 0x000fd00000000000 */
[----:B------:R-:W-:-:S08]  /*f2e0*/  DFMA R58, R56, R58, R60 ;  /* 0x0000003a383a722b */ /* 0x000fd0000000003c */
[----:B------:R-:W-:Y:S02]  /*f2f0*/  DMUL R56, R66, R58 ;  /* 0x0000003a42387228 */ /* 0x000fe40000000000 */
[----:B------:R-:W-:-:S06]  /*f300*/  IADD3 R59, PT, PT, R59, -0x100000, RZ ;  /* 0xfff000003b3b7810 */ /* 0x000fcc0007ffe0ff */
[----:B------:R-:W-:-:S08]  /*f310*/  DFMA R60, R56, -R56, R66 ;  /* 0x80000038383c722b */ /* 0x000fd00000000042 */
[----:B------:R-:W-:-:S10]  /*f320*/  DFMA R56, R58, R60, R56 ;  /* 0x0000003c3a38722b */ /* 0x000fd40000000038 */
[----:B------:R-:W-:Y:S01]  /*f330*/  IADD3 R57, PT, PT, R57, -0x3500000, RZ ;  /* 0xfcb0000039397810 */ /* 0x000fe20007ffe0ff */
[----:B------:R-:W-:Y:S06]  /*f340*/  BRA `(.L_x_223) ;  /* 0x0000000000047947 */ /* 0x000fec0003800000 */
.L_x_224:
[----:B------:R-:W-:-:S11]  /*f350*/  DADD R56, R66, R66 ;  /* 0x0000000042387229 */ /* 0x000fd60000000042 */
.L_x_223:
[----:B------:R-:W-:Y:S05]  /*f360*/  BSYNC.RECONVERGENT B0 ;  /* 0x0000000000007941 */ /* 0x000fea0003800200 */
.L_x_221:
[----:B------:R-:W-:Y:S02]  /*f370*/  HFMA2 R59, -RZ, RZ, 0, 0 ;  /* 0x00000000ff3b7431 */ /* 0x000fe400000001ff */
[----:B------:R-:W-:Y:S01]  /*f380*/  IMAD.MOV.U32 R58, RZ, RZ, R6 ;  /* 0x000000ffff3a7224 */ /* 0x000fe200078e0006 */
[----:B------:R-:W-:-:S03]  /*f390*/  MOV R55, R57 ;  /* 0x0000003900377202 */ /* 0x000fc60000000f00 */
[----:B------:R-:W-:Y:S05]  /*f3a0*/  RET.REL.NODEC R58 `(_Z10ticsKernelP17curandStateXORWOWPiff) ;  /* 0xffffff0c3a147950 */ /* 0x000fea0003c3ffff */
        .weak           $__internal_3_$__cuda_sm20_sqrt_rn_f32_slowpath
        .type           $__internal_3_$__cuda_sm20_sqrt_rn_f32_slowpath,@function
        .size           $__internal_3_$__cuda_sm20_sqrt_rn_f32_slowpath,($__internal_4_$__cuda_sm3x_div_rn_noftz_f32_slowpath - $__internal_3_$__cuda_sm20_sqrt_rn_f32_slowpath)
$__internal_3_$__cuda_sm20_sqrt_rn_f32_slowpath:
[----:B------:R-:W-:-:S13]  /*f3b0*/  LOP3.LUT P0, RZ, R6, 0x7fffffff, RZ, 0xc0, !PT ;  /* 0x7fffffff06ff7812 */ /* 0x000fda000780c0ff */
[----:B------:R-:W-:Y:S01]  /*f3c0*/  @!P0 MOV R17, R6 ;  /* 0x0000000600118202 */ /* 0x000fe20000000f00 */
[----:B------:R-:W-:Y:S06]  /*f3d0*/  @!P0 BRA `(.L_x_225) ;  /* 0x0000000000408947 */ /* 0x000fec0003800000 */
[----:B------:R-:W-:-:S13]  /*f3e0*/  FSETP.GEU.FTZ.AND P0, PT, R6, RZ, PT ;  /* 0x000000ff0600720b */ /* 0x000fda0003f1e000 */
[----:B------:R-:W-:Y:S01]  /*f3f0*/  @!P0 MOV R17, 0x7fffffff ;  /* 0x7fffffff00118802 */ /* 0x000fe20000000f00 */
[----:B------:R-:W-:Y:S06]  /*f400*/  @!P0 BRA `(.L_x_225) ;  /* 0x0000000000348947 */ /* 0x000fec0003800000 */
[----:B------:R-:W-:-:S13]  /*f410*/  FSETP.GTU.FTZ.AND P0, PT, |R6|, +INF , PT ;  /* 0x7f8000000600780b */ /* 0x000fda0003f1c200 */
[----:B------:R-:W-:Y:S01]  /*f420*/  @P0 FADD.FTZ R17, R6, 1 ;  /* 0x3f80000006110421 */ /* 0x000fe20000010000 */
[----:B------:R-:W-:Y:S06]  /*f430*/  @P0 BRA `(.L_x_225) ;  /* 0x0000000000280947 */ /* 0x000fec0003800000 */
[----:B------:R-:W-:-:S13]  /*f440*/  FSETP.NEU.FTZ.AND P0, PT, |R6|, +INF , PT ;  /* 0x7f8000000600780b */ /* 0x000fda0003f1d200 */
[----:B------:R-:W-:-:S04]  /*f450*/  @P0 FFMA R19, R6, 1.84467440737095516160e+19, RZ ;  /* 0x5f80000006130823 */ /* 0x000fc800000000ff */
[----:B------:R-:W0:Y:S02]  /*f460*/  @P0 MUFU.RSQ R22, R19 ;  /* 0x0000001300160308 */ /* 0x000e240000001400 */
[----:B0-----:R-:W-:Y:S01]  /*f470*/  @P0 FMUL.FTZ R26, R19, R22 ;  /* 0x00000016131a0220 */ /* 0x001fe20000410000 */
[----:B------:R-:W-:-:S03]  /*f480*/  @P0 FMUL.FTZ R22, R22, 0.5 ;  /* 0x3f00000016160820 */ /* 0x000fc60000410000 */
[----:B------:R-:W-:-:S04]  /*f490*/  @P0 FADD.FTZ R17, -R26, -RZ ;  /* 0x800000ff1a110221 */ /* 0x000fc80000010100 */
[----:B------:R-:W-:Y:S01]  /*f4a0*/  @P0 FFMA R21, R26, R17, R19 ;  /* 0x000000111a150223 */ /* 0x000fe20000000013 */
[----:B------:R-:W-:-:S03]  /*f4b0*/  @!P0 MOV R17, R6 ;  /* 0x0000000600118202 */ /* 0x000fc60000000f00 */
[----:B------:R-:W-:-:S04]  /*f4c0*/  @P0 FFMA R21, R21, R22, R26 ;  /* 0x0000001615150223 */ /* 0x000fc8000000001a */
[----:B------:R-:W-:-:S07]  /*f4d0*/  @P0 FMUL.FTZ R17, R21, 2.3283064365386962891e-10 ;  /* 0x2f80000015110820 */ /* 0x000fce0000410000 */
.L_x_225:
[----:B------:R-:W-:Y:S02]  /*f4e0*/  HFMA2 R23, -RZ, RZ, 0, 0 ;  /* 0x00000000ff177431 */ /* 0x000fe400000001ff */
[----:B------:R-:W-:-:S04]  /*f4f0*/  IMAD.MOV.U32 R22, RZ, RZ, R25 ;  /* 0x000000ffff167224 */ /* 0x000fc800078e0019 */
[----:B------:R-:W-:Y:S05]  /*f500*/  RET.REL.NODEC R22 `(_Z10ticsKernelP17curandStateXORWOWPiff) ;  /* 0xffffff0816bc7950 */ /* 0x000fea0003c3ffff */
        .weak           $__internal_4_$__cuda_sm3x_div_rn_noftz_f32_slowpath
        .type           $__internal_4_$__cuda_sm3x_div_rn_noftz_f32_slowpath,@function
        .size           $__internal_4_$__cuda_sm3x_div_rn_noftz_f32_slowpath,(.L_x_251 - $__internal_4_$__cuda_sm3x_div_rn_noftz_f32_slowpath)
$__internal_4_$__cuda_sm3x_div_rn_noftz_f32_slowpath:
[----:B------:R-:W-:Y:S01]  /*f510*/  SHF.R.U32.HI R55, RZ, 0x17, R62 ;  /* 0x00000017ff377819 */ /* 0x000fe2000001163e */
[----:B------:R-:W-:Y:S01]  /*f520*/  BSSY.RECONVERGENT B0, `(.L_x_226) ;  /* 0x0000062000007945 */ /* 0x000fe20003800200 */
[----:B------:R-:W-:Y:S02]  /*f530*/  SHF.R.U32.HI R58, RZ, 0x17, R63 ;  /* 0x00000017ff3a7819 */ /* 0x000fe4000001163f */
[----:B------:R-:W-:Y:S02]  /*f540*/  LOP3.LUT R55, R55, 0xff, RZ, 0xc0, !PT ;  /* 0x000000ff37377812 */ /* 0x000fe400078ec0ff */
[----:B------:R-:W-:Y:S02]  /*f550*/  LOP3.LUT R58, R58, 0xff, RZ, 0xc0, !PT ;  /* 0x000000ff3a3a7812 */ /* 0x000fe400078ec0ff */
[----:B------:R-:W-:Y:S02]  /*f560*/  IADD3 R59, PT, PT, R55, -0x1, RZ ;  /* 0xffffffff373b7810 */ /* 0x000fe40007ffe0ff */
[----:B------:R-:W-:-:S02]  /*f570*/  IADD3 R6, PT, PT, R58, -0x1, RZ ;  /* 0xffffffff3a067810 */ /* 0x000fc40007ffe0ff */
[----:B------:R-:W-:-:S04]  /*f580*/  ISETP.GT.U32.AND P0, PT, R59, 0xfd, PT ;  /* 0x000000fd3b00780c */ /* 0x000fc80003f04070 */
[----:B------:R-:W-:-:S13]  /*f590*/  ISETP.GT.U32.OR P0, PT, R6, 0xfd, P0 ;  /* 0x000000fd0600780c */ /* 0x000fda0000704470 */
[----:B------:R-:W-:Y:S01]  /*f5a0*/  @!P0 MOV R57, RZ ;  /* 0x000000ff00398202 */ /* 0x000fe20000000f00 */
[----:B------:R-:W-:Y:S06]  /*f5b0*/  @!P0 BRA `(.L_x_227) ;  /* 0x00000000005c8947 */ /* 0x000fec0003800000 */
[----:B------:R-:W-:Y:S02]  /*f5c0*/  FSETP.GTU.FTZ.AND P0, PT, |R63|, +INF , PT ;  /* 0x7f8000003f00780b */ /* 0x000fe40003f1c200 */
[----:B------:R-:W-:-:S04]  /*f5d0*/  FSETP.GTU.FTZ.AND P1, PT, |R62|, +INF , PT ;  /* 0x7f8000003e00780b */ /* 0x000fc80003f3c200 */
[----:B------:R-:W-:-:S13]  /*f5e0*/  PLOP3.LUT P0, PT, P0, P1, PT, 0xf8, 0x8f ;  /* 0x00000000008f781c */ /* 0x000fda0000703f70 */
[----:B------:R-:W-:Y:S05]  /*f5f0*/  @P0 BRA `(.L_x_228) ;  /* 0x00000004004c0947 */ /* 0x000fea0003800000 */
[----:B------:R-:W-:-:S13]  /*f600*/  LOP3.LUT P0, RZ, R62, 0x7fffffff, R63, 0xc8, !PT ;  /* 0x7fffffff3eff7812 */ /* 0x000fda000780c83f */
[----:B------:R-:W-:Y:S05]  /*f610*/  @!P0 BRA `(.L_x_229) ;  /* 0x00000004003c8947 */ /* 0x000fea0003800000 */
[C---:B------:R-:W-:Y:S02]  /*f620*/  FSETP.NEU.FTZ.AND P1, PT, |R63|.reuse, +INF , PT ;  /* 0x7f8000003f00780b */ /* 0x040fe40003f3d200 */
[----:B------:R-:W-:Y:S02]  /*f630*/  FSETP.NEU.FTZ.AND P4, PT, |R62|, +INF , PT ;  /* 0x7f8000003e00780b */ /* 0x000fe40003f9d200 */
[----:B------:R-:W-:-:S11]  /*f640*/  FSETP.NEU.FTZ.AND P0, PT, |R63|, +INF , PT ;  /* 0x7f8000003f00780b */ /* 0x000fd60003f1d200 */
[----:B------:R-:W-:Y:S05]  /*f650*/  @!P4 BRA !P1, `(.L_x_229) ;  /* 0x00000004002cc947 */ /* 0x000fea0004800000 */
[----:B------:R-:W-:-:S04]  /*f660*/  LOP3.LUT P1, RZ, R63, 0x7fffffff, RZ, 0xc0, !PT ;  /* 0x7fffffff3fff7812 */ /* 0x000fc8000782c0ff */
[----:B------:R-:W-:-:S13]  /*f670*/  PLOP3.LUT P1, PT, P4, P1, PT, 0x2f, 0xf2 ;  /* 0x0000000000f2781c */ /* 0x000fda0002722577 */
[----:B------:R-:W-:Y:S05]  /*f680*/  @P1 BRA `(.L_x_230) ;  /* 0x0000000400181947 */ /* 0x000fea0003800000 */
[----:B------:R-:W-:-:S04]  /*f690*/  LOP3.LUT P1, RZ, R62, 0x7fffffff, RZ, 0xc0, !PT ;  /* 0x7fffffff3eff7812 */ /* 0x000fc8000782c0ff */
[----:B------:R-:W-:-:S13]  /*f6a0*/  PLOP3.LUT P0, PT, P0, P1, PT, 0x2f, 0xf2 ;  /* 0x0000000000f2781c */ /* 0x000fda0000702577 */
[----:B------:R-:W-:Y:S05]  /*f6b0*/  @P0 BRA `(.L_x_231) ;  /* 0x0000000400000947 */ /* 0x000fea0003800000 */
[----:B------:R-:W-:Y:S02]  /*f6c0*/  ISETP.GE.AND P0, PT, R6, RZ, PT ;  /* 0x000000ff0600720c */ /* 0x000fe40003f06270 */
[----:B------:R-:W-:-:S11]  /*f6d0*/  ISETP.GE.AND P1, PT, R59, RZ, PT ;  /* 0x000000ff3b00720c */ /* 0x000fd60003f26270 */
[----:B------:R-:W-:Y:S01]  /*f6e0*/  @P0 MOV R57, RZ ;  /* 0x000000ff00390202 */ /* 0x000fe20000000f00 */
[----:B------:R-:W-:Y:S02]  /*f6f0*/  @!P0 IMAD.MOV.U32 R57, RZ, RZ, -0x40 ;  /* 0xffffffc0ff398424 */ /* 0x000fe400078e00ff */
[----:B------:R-:W-:Y:S01]  /*f700*/  @!P0 FFMA R63, R63, 1.84467440737095516160e+19, RZ ;  /* 0x5f8000003f3f8823 */ /* 0x000fe200000000ff */
[----:B------:R-:W-:Y:S02]  /*f710*/  @!P1 FFMA R62, R62, 1.84467440737095516160e+19, RZ ;  /* 0x5f8000003e3e9823 */ /* 0x000fe400000000ff */
[----:B------:R-:W-:-:S07]  /*f720*/  @!P1 IADD3 R57, PT, PT, R57, 0x40, RZ ;  /* 0x0000004039399810 */ /* 0x000fce0007ffe0ff */
.L_x_227:
[----:B------:R-:W-:Y:S01]  /*f730*/  LEA R67, R55, 0xc0800000, 0x17 ;  /* 0xc080000037437811 */ /* 0x000fe200078eb8ff */
[----:B------:R-:W-:Y:S01]  /*f740*/  BSSY.RECONVERGENT B1, `(.L_x_232) ;  /* 0x0000036000017945 */ /* 0x000fe20003800200 */
[----:B------:R-:W-:Y:S02]  /*f750*/  IADD3 R58, PT, PT, R58, -0x7f, RZ ;  /* 0xffffff813a3a7810 */ /* 0x000fe40007ffe0ff */
[----:B------:R-:W-:-:S04]  /*f760*/  IADD3 R67, PT, PT, -R67, R62, RZ ;  /* 0x0000003e43437210 */ /* 0x000fc80007ffe1ff */
[----:B------:R-:W0:Y:S01]  /*f770*/  MUFU.RCP R6, R67 ;  /* 0x0000004300067308 */ /* 0x000e220000001000 */
[----:B------:R-:W-:-:S04]  /*f780*/  FADD.FTZ R61, -R67, -RZ ;  /* 0x800000ff433d7221 */ /* 0x000fc80000010100 */
[----:B0-----:R-:W-:-:S04]  /*f790*/  FFMA R59, R6, R61, 1 ;  /* 0x3f800000063b7423 */ /* 0x001fc8000000003d */
[----:B------:R-:W-:Y:S01]  /*f7a0*/  FFMA R59, R6, R59, R6 ;  /* 0x0000003b063b7223 */ /* 0x000fe20000000006 */
[C---:B------:R-:W-:Y:S01]  /*f7b0*/  IMAD R6, R58.reuse, -0x800000, R63 ;  /* 0xff8000003a067824 */ /* 0x040fe200078e023f */
[----:B------:R-:W-:-:S03]  /*f7c0*/  IADD3 R58, PT, PT, R58, 0x7f, -R55 ;  /* 0x0000007f3a3a7810 */ /* 0x000fc60007ffe837 */
[----:B------:R-:W-:Y:S01]  /*f7d0*/  FFMA R62, R6, R59, RZ ;  /* 0x0000003b063e7223 */ /* 0x000fe200000000ff */
[----:B------:R-:W-:-:S03]  /*f7e0*/  IADD3 R57, PT, PT, R58, R57, RZ ;  /* 0x000000393a397210 */ /* 0x000fc60007ffe0ff */
[----:B------:R-:W-:-:S04]  /*f7f0*/  FFMA R63, R61, R62, R6 ;  /* 0x0000003e3d3f7223 */ /* 0x000fc80000000006 */
[----:B------:R-:W-:-:S04]  /*f800*/  FFMA R62, R59, R63, R62 ;  /* 0x0000003f3b3e7223 */ /* 0x000fc8000000003e */
[----:B------:R-:W-:-:S04]  /*f810*/  FFMA R61, R61, R62, R6 ;  /* 0x0000003e3d3d7223 */ /* 0x000fc80000000006 */
[----:B------:R-:W-:-:S05]  /*f820*/  FFMA R6, R59, R61, R62 ;  /* 0x0000003d3b067223 */ /* 0x000fca000000003e */
[----:B------:R-:W-:-:S04]  /*f830*/  SHF.R.U32.HI R58, RZ, 0x17, R6 ;  /* 0x00000017ff3a7819 */ /* 0x000fc80000011606 */
[----:B------:R-:W-:-:S04]  /*f840*/  LOP3.LUT R58, R58, 0xff, RZ, 0xc0, !PT ;  /* 0x000000ff3a3a7812 */ /* 0x000fc800078ec0ff */
[----:B------:R-:W-:-:S05]  /*f850*/  IADD3 R55, PT, PT, R58, R57, RZ ;  /* 0x000000393a377210 */ /* 0x000fca0007ffe0ff */
[----:B------:R-:W-:-:S05]  /*f860*/  VIADD R58, R55, 0xffffffff ;  /* 0xffffffff373a7836 */ /* 0x000fca0000000000 */
[----:B------:R-:W-:-:S13]  /*f870*/  ISETP.GE.U32.AND P0, PT, R58, 0xfe, PT ;  /* 0x000000fe3a00780c */ /* 0x000fda0003f06070 */
[----:B------:R-:W-:Y:S05]  /*f880*/  @!P0 BRA `(.L_x_233) ;  /* 0x0000000000808947 */ /* 0x000fea0003800000 */
[----:B------:R-:W-:-:S13]  /*f890*/  ISETP.GT.AND P0, PT, R55, 0xfe, PT ;  /* 0x000000fe3700780c */ /* 0x000fda0003f04270 */
[----:B------:R-:W-:Y:S05]  /*f8a0*/  @P0 BRA `(.L_x_234) ;  /* 0x00000000006c0947 */ /* 0x000fea0003800000 */
[----:B------:R-:W-:-:S13]  /*f8b0*/  ISETP.GE.AND P0, PT, R55, 0x1, PT ;  /* 0x000000013700780c */ /* 0x000fda0003f06270 */
[----:B------:R-:W-:Y:S05]  /*f8c0*/  @P0 BRA `(.L_x_235) ;  /* 0x0000000000740947 */ /* 0x000fea0003800000 */
[----:B------:R-:W-:Y:S02]  /*f8d0*/  ISETP.GE.AND P0, PT, R55, -0x18, PT ;  /* 0xffffffe83700780c */ /* 0x000fe40003f06270 */
[----:B------:R-:W-:-:S11]  /*f8e0*/  LOP3.LUT R6, R6, 0x80000000, RZ, 0xc0, !PT ;  /* 0x8000000006067812 */ /* 0x000fd600078ec0ff */
[----:B------:R-:W-:Y:S05]  /*f8f0*/  @!P0 BRA `(.L_x_235) ;  /* 0x0000000000688947 */ /* 0x000fea0003800000 */
[CCC-:B------:R-:W-:Y:S01]  /*f900*/  FFMA.RZ R57, R59.reuse, R61.reuse, R62.reuse ;  /* 0x0000003d3b397223 */ /* 0x1c0fe2000000c03e */
[CCC-:B------:R-:W-:Y:S01]  /*f910*/  FFMA.RP R58, R59.reuse, R61.reuse, R62.reuse ;  /* 0x0000003d3b3a7223 */ /* 0x1c0fe2000000803e */
[----:B------:R-:W-:Y:S01]  /*f920*/  FFMA.RM R59, R59, R61, R62 ;  /* 0x0000003d3b3b7223 */ /* 0x000fe2000000403e */
[----:B------:R-:W-:Y:S02]  /*f930*/  ISETP.NE.AND P4, PT, R55, RZ, PT ;  /* 0x000000ff3700720c */ /* 0x000fe40003f85270 */
[----:B------:R-:W-:Y:S02]  /*f940*/  LOP3.LUT R57, R57, 0x7fffff, RZ, 0xc0, !PT ;  /* 0x007fffff39397812 */ /* 0x000fe400078ec0ff */
[----:B------:R-:W-:Y:S02]  /*f950*/  FSETP.NEU.FTZ.AND P0, PT, R58, R59, PT ;  /* 0x0000003b3a00720b */ /* 0x000fe40003f1d000 */
[----:B------:R-:W-:Y:S02]  /*f960*/  IADD3 R58, PT, PT, R55, 0x20, RZ ;  /* 0x00000020373a7810 */ /* 0x000fe40007ffe0ff */
[----:B------:R-:W-:-:S02]  /*f970*/  LOP3.LUT R57, R57, 0x800000, RZ, 0xfc, !PT ;  /* 0x0080000039397812 */ /* 0x000fc400078efcff */
[C---:B------:R-:W-:Y:S02]  /*f980*/  ISETP.NE.AND P1, PT, R55.reuse, RZ, PT ;  /* 0x000000ff3700720c */ /* 0x040fe40003f25270 */
[----:B------:R-:W-:Y:S02]  /*f990*/  IADD3 R55, PT, PT, -R55, RZ, RZ ;  /* 0x000000ff37377210 */ /* 0x000fe40007ffe1ff */
[----:B------:R-:W-:Y:S02]  /*f9a0*/  SHF.L.U32 R58, R57, R58, RZ ;  /* 0x0000003a393a7219 */ /* 0x000fe400000006ff */
[----:B------:R-:W-:Y:S02]  /*f9b0*/  SEL R62, R55, RZ, P4 ;  /* 0x000000ff373e7207 */ /* 0x000fe40002000000 */
[----:B------:R-:W-:Y:S02]  /*f9c0*/  ISETP.NE.AND P1, PT, R58, RZ, P1 ;  /* 0x000000ff3a00720c */ /* 0x000fe40000f25270 */
[----:B------:R-:W-:-:S02]  /*f9d0*/  SHF.R.U32.HI R58, RZ, R62, R57 ;  /* 0x0000003eff3a7219 */ /* 0x000fc40000011639 */
[----:B------:R-:W-:Y:S02]  /*f9e0*/  PLOP3.LUT P0, PT, P0, P1, PT, 0xf8, 0x8f ;  /* 0x00000000008f781c */ /* 0x000fe40000703f70 */
[----:B------:R-:W-:Y:S02]  /*f9f0*/  SHF.R.U32.HI R57, RZ, 0x1, R58 ;  /* 0x00000001ff397819 */ /* 0x000fe4000001163a */
[----:B------:R-:W-:-:S04]  /*fa00*/  SEL R62, RZ, 0x1, !P0 ;  /* 0x00000001ff3e7807 */ /* 0x000fc80004000000 */
[----:B------:R-:W-:-:S04]  /*fa10*/  LOP3.LUT R55, R62, 0x1, R57, 0xf8, !PT ;  /* 0x000000013e377812 */ /* 0x000fc800078ef839 */
[----:B------:R-:W-:-:S04]  /*fa20*/  LOP3.LUT R58, R55, R58, RZ, 0xc0, !PT ;  /* 0x0000003a373a7212 */ /* 0x000fc800078ec0ff */
[----:B------:R-:W-:-:S04]  /*fa30*/  IADD3 R57, PT, PT, R57, R58, RZ ;  /* 0x0000003a39397210 */ /* 0x000fc80007ffe0ff */
[----:B------:R-:W-:Y:S01]  /*fa40*/  LOP3.LUT R6, R57, R6, RZ, 0xfc, !PT ;  /* 0x0000000639067212 */ /* 0x000fe200078efcff */
[----:B------:R-:W-:Y:S06]  /*fa50*/  BRA `(.L_x_235) ;  /* 0x0000000000107947 */ /* 0x000fec0003800000 */
.L_x_234:
[----:B------:R-:W-:-:S04]  /*fa60*/  LOP3.LUT R6, R6, 0x80000000, RZ, 0xc0, !PT ;  /* 0x8000000006067812 */ /* 0x000fc800078ec0ff */
[----:B------:R-:W-:Y:S01]  /*fa70*/  LOP3.LUT R6, R6, 0x7f800000, RZ, 0xfc, !PT ;  /* 0x7f80000006067812 */ /* 0x000fe200078efcff */
[----:B------:R-:W-:Y:S06]  /*fa80*/  BRA `(.L_x_235) ;  /* 0x0000000000047947 */ /* 0x000fec0003800000 */
.L_x_233:
[----:B------:R-:W-:-:S07]  /*fa90*/  LEA R6, R57, R6, 0x17 ;  /* 0x0000000639067211 */ /* 0x000fce00078eb8ff */
.L_x_235:
[----:B------:R-:W-:Y:S05]  /*faa0*/  BSYNC.RECONVERGENT B1 ;  /* 0x0000000000017941 */ /* 0x000fea0003800200 */
.L_x_232:
[----:B------:R-:W-:Y:S05]  /*fab0*/  BRA `(.L_x_236) ;  /* 0x0000000000207947 */ /* 0x000fea0003800000 */
.L_x_231:
[----:B------:R-:W-:-:S04]  /*fac0*/  LOP3.LUT R62, R62, 0x80000000, R63, 0x48, !PT ;  /* 0x800000003e3e7812 */ /* 0x000fc800078e483f */
[----:B------:R-:W-:Y:S01]  /*fad0*/  LOP3.LUT R6, R62, 0x7f800000, RZ, 0xfc, !PT ;  /* 0x7f8000003e067812 */ /* 0x000fe200078efcff */
[----:B------:R-:W-:Y:S06]  /*fae0*/  BRA `(.L_x_236) ;  /* 0x0000000000147947 */ /* 0x000fec0003800000 */
.L_x_230:
[----:B------:R-:W-:Y:S01]  /*faf0*/  LOP3.LUT R6, R62, 0x80000000, R63, 0x48, !PT ;  /* 0x800000003e067812 */ /* 0x000fe200078e483f */
[----:B------:R-:W-:Y:S06]  /*fb00*/  BRA `(.L_x_236) ;  /* 0x00000000000c7947 */ /* 0x000fec0003800000 */
.L_x_229:
[----:B------:R-:W0:Y:S01]  /*fb10*/  MUFU.RSQ R6, -QNAN ;  /* 0xffc0000000067908 */ /* 0x000e220000001400 */
[----:B------:R-:W-:Y:S05]  /*fb20*/  BRA `(.L_x_236) ;  /* 0x0000000000047947 */ /* 0x000fea0003800000 */
.L_x_228:
[----:B------:R-:W-:-:S07]  /*fb30*/  FADD.FTZ R6, R63, R62 ;  /* 0x0000003e3f067221 */ /* 0x000fce0000010000 */
.L_x_236:
[----:B------:R-:W-:Y:S05]  /*fb40*/  BSYNC.RECONVERGENT B0 ;  /* 0x0000000000007941 */ /* 0x000fea0003800200 */
.L_x_226:
[----:B------:R-:W-:-:S04]  /*fb50*/  HFMA2 R57, -RZ, RZ, 0, 0 ;  /* 0x00000000ff397431 */ /* 0x000fc800000001ff */
[----:B0-----:R-:W-:Y:S05]  /*fb60*/  RET.REL.NODEC R56 `(_Z10ticsKernelP17curandStateXORWOWPiff) ;  /* 0xffffff0438247950 */ /* 0x001fea0003c3ffff */
.L_x_237:
[----:B------:R-:W-:-:S00]  /*fb70*/  BRA `(.L_x_237) ;  /* 0xfffffffc00fc7947 */ /* 0x000fc0000383ffff */
[----:B------:R-:W-:-:S00]  /*fb80*/  NOP ;  /* 0x0000000000007918 */ /* 0x000fc00000000000 */
[----:B------:R-:W-:-:S00]  /*fb90*/  NOP ;  /* 0x0000000000007918 */ /* 0x000fc00000000000 */
[----:B------:R-:W-:-:S00]  /*fba0*/  NOP ;  /* 0x0000000000007918 */ /* 0x000fc00000000000 */
[----:B------:R-:W-:-:S00]  /*fbb0*/  NOP ;  /* 0x0000000000007918 */ /* 0x000fc00000000000 */
[----:B------:R-:W-:-:S00]  /*fbc0*/  NOP ;  /* 0x0000000000007918 */ /* 0x000fc00000000000 */
[----:B------:R-:W-:-:S00]  /*fbd0*/  NOP ;  /* 0x0000000000007918 */ /* 0x000fc00000000000 */
[----:B------:R-:W-:-:S00]  /*fbe0*/  NOP ;  /* 0x0000000000007918 */ /* 0x000fc00000000000 */
[----:B------:R-:W-:-:S00]  /*fbf0*/  NOP ;  /* 0x0000000000007918 */ /* 0x000fc00000000000 */
.L_x_251:


//--------------------- .text._Z8rng_initP17curandStateXORWOWii --------------------------
	.section	.text._Z8rng_initP17curandStateXORWOWii,"ax",@progbits
	.align	128
        .global         _Z8rng_initP17curandStateXORWOWii
        .type           _Z8rng_initP17curandStateXORWOWii,@function
        .size           _Z8rng_initP17curandStateXORWOWii,(.L_x_253 - _Z8rng_initP17curandStateXORWOWii)
        .other          _Z8rng_initP17curandStateXORWOWii,@"STO_CUDA_ENTRY STV_DEFAULT"
_Z8rng_initP17curandStateXORWOWii:
.text._Z8rng_initP17curandStateXORWOWii:
[----:B------:R-:W-:Y:S01]  /*0000*/  LDC R1, c[0x0][0x37c] ;  /* 0x0000df00ff017b82 */ /* 0x000fe20000000800 */
[----:B------:R-:W0:Y:S07]  /*0010*/  S2R R0, SR_TID.X ;  /* 0x0000000000007919 */ /* 0x000e2e0000002100 */
[----:B------:R-:W0:Y:S01]  /*0020*/  S2UR UR4, SR_CTAID.X ;  /* 0x00000000000479c3 */ /* 0x000e220000002500 */
[----:B------:R-:W1:Y:S07]  /*0030*/  LDCU UR5, c[0x0][0x38c] ;  /* 0x00007180ff0577ac */ /* 0x000e6e0008000800 */
[----:B------:R-:W0:Y:S02]  /*0040*/  LDC R13, c[0x0][0x360] ;  /* 0x0000d800ff0d7b82 */ /* 0x000e240000000800 */
[----:B0-----:R-:W-:-:S05]  /*0050*/  IMAD R13, R13, UR4, R0 ;  /* 0x000000040d0d7c24 */ /* 0x001fca000f8e0200 */
[----:B-1----:R-:W-:-:S13]  /*0060*/  ISETP.GE.AND P0, PT, R13, UR5, PT ;  /* 0x000000050d007c0c */ /* 0x002fda000bf06270 */
[----:B------:R-:W-:Y:S05]  /*0070*/  @P0 EXIT ;  /* 0x000000000000094d */ /* 0x000fea0003800000 */
[----:B------:R-:W0:Y:S01]  /*0080*/  LDC R2, c[0x0][0x388] ;  /* 0x0000e200ff027b82 */ /* 0x000e220000000800 */
[----:B------:R-:W1:Y:S01]  /*0090*/  LDCU.64 UR4, c[0x0][0x358] ;  /* 0x00006b00ff0477ac */ /* 0x000e620008000a00 */
[----:B------:R-:W-:Y:S01]  /*00a0*/  IMAD.MOV.U32 R3, RZ, RZ, -0x266e14b1 ;  /* 0xd991eb4fff037424 */ /* 0x000fe200078e00ff */
[----:B------:R-:W-:Y:S05]  /*00b0*/  BSSY.RECONVERGENT B0, `(.L_x_238) ;  /* 0x00000e2000007945 */ /* 0x000fea0003800200 */
[----:B------:R-:W2:Y:S01]  /*00c0*/  LDC.64 R6, c[0x0][0x380] ;  /* 0x0000e000ff067b82 */ /* 0x000ea20000000a00 */
[C---:B0-----:R-:W-:Y:S02]  /*00d0*/  LOP3.LUT R0, R2.reuse, 0xaad26b49, RZ, 0x3c, !PT ;  /* 0xaad26b4902007812 */ /* 0x041fe400078e3cff */
[----:B------:R-:W-:-:S03]  /*00e0*/  ISETP.GT.AND P0, PT, R2, -0x1, PT ;  /* 0xffffffff0200780c */ /* 0x000fc60003f04270 */
[----:B------:R-:W-:Y:S01]  /*00f0*/  IMAD R0, R0, 0x4182bed5, RZ ;  /* 0x4182bed500007824 */ /* 0x000fe200078e02ff */
[----:B------:R-:W-:Y:S01]  /*0100*/  SEL R3, R3, 0x8bf16996, P0 ;  /* 0x8bf1699603037807 */ /* 0x000fe20000000000 */
[C---:B--2---:R-:W-:Y:S01]  /*0110*/  IMAD.WIDE R6, R13.reuse, 0x30, R6 ;  /* 0x000000300d067825 */ /* 0x044fe200078e0206 */
[----:B------:R-:W-:Y:S02]  /*0120*/  ISETP.NE.AND P0, PT, R13, RZ, PT ;  /* 0x000000ff0d00720c */ /* 0x000fe40003f05270 */
[C---:B------:R-:W-:Y:S01]  /*0130*/  IADD3 R4, PT, PT, R3.reuse, 0x64f0c9, R0 ;  /* 0x0064f0c903047810 */ /* 0x040fe20007ffe000 */
[C---:B------:R-:W-:Y:S01]  /*0140*/  VIADD R5, R0.reuse, 0x75bcd15 ;  /* 0x075bcd1500057836 */ /* 0x040fe20000000000 */
[C---:B------:R-:W-:Y:S01]  /*0150*/  LOP3.LUT R8, R0.reuse, 0x159a55e5, RZ, 0x3c, !PT ;  /* 0x159a55e500087812 */ /* 0x040fe200078e3cff */
[----:B------:R-:W-:Y:S01]  /*0160*/  VIADD R11, R0, 0x583f19 ;  /* 0x00583f19000b7836 */ /* 0x000fe20000000000 */
[C---:B------:R-:W-:Y:S01]  /*0170*/  LOP3.LUT R10, R3.reuse, 0x5491333, RZ, 0x3c, !PT ;  /* 0x05491333030a7812 */ /* 0x040fe200078e3cff */
[----:B------:R-:W-:Y:S01]  /*0180*/  VIADD R9, R3, 0x1f123bb5 ;  /* 0x1f123bb503097836 */ /* 0x000fe20000000000 */
[----:B-1----:R0:W-:Y:S04]  /*0190*/  STG.E.64 desc[UR4][R6.64], R4 ;  /* 0x0000000406007986 */ /* 0x0021e8000c101b04 */
[----:B------:R0:W-:Y:S04]  /*01a0*/  STG.E.64 desc[UR4][R6.64+0x8], R8 ;  /* 0x0000080806007986 */ /* 0x0001e8000c101b04 */
[----:B------:R0:W-:Y:S01]  /*01b0*/  STG.E.64 desc[UR4][R6.64+0x10], R10 ;  /* 0x0000100a06007986 */ /* 0x0001e2000c101b04 */
[----:B------:R-:W-:Y:S05]  /*01c0*/  @!P0 BRA `(.L_x_239) ;  /* 0x0000000c00408947 */ /* 0x000fea0003800000 */
[----:B------:R-:W-:Y:S01]  /*01d0*/  SHF.R.S32.HI R0, RZ, 0x1f, R13 ;  /* 0x0000001fff007819 */ /* 0x000fe2000001140d */
[----:B------:R-:W-:-:S07]  /*01e0*/  IMAD.MOV.U32 R12, RZ, RZ, RZ ;  /* 0x000000ffff0c7224 */ /* 0x000fce00078e00ff */
.L_x_245:
[----:B-1----:R-:W-:Y:S01]  /*01f0*/  LOP3.LUT R2, R13, 0x3, RZ, 0xc0, !PT ;  /* 0x000000030d027812 */ /* 0x002fe200078ec0ff */
[----:B------:R-:W-:Y:S03]  /*0200*/  BSSY.RECONVERGENT B1, `(.L_x_240) ;  /* 0x00000c6000017945 */ /* 0x000fe60003800200 */
[----:B------:R-:W-:-:S04]  /*0210*/  ISETP.NE.U32.AND P0, PT, R2, RZ, PT ;  /* 0x000000ff0200720c */ /* 0x000fc80003f05070 */
[----:B------:R-:W-:-:S13]  /*0220*/  ISETP.NE.AND.EX P0, PT, RZ, RZ, PT, P0 ;  /* 0x000000ffff00720c */ /* 0x000fda0003f05300 */
[----:B------:R-:W-:Y:S05]  /*0230*/  @!P0 BRA `(.L_x_241) ;  /* 0x0000000c00088947 */ /* 0x000fea0003800000 */
[----:B0-----:R-:W0:Y:S01]  /*0240*/  LDC.64 R8, c[0x4][RZ] ;  /* 0x01000000ff087b82 */ /* 0x001e220000000a00 */
[----:B------:R-:W-:Y:S02]  /*0250*/  IMAD.MOV.U32 R14, RZ, RZ, RZ ;  /* 0x000000ffff0e7224 */ /* 0x000fe400078e00ff */
[----:B0-----:R-:W-:-:S07]  /*0260*/  IMAD.WIDE.U32 R8, R12, 0xc80, R8 ;  /* 0x00000c800c087825 */ /* 0x001fce00078e0008 */
.L_x_244:
[----:B-1----:R-:W-:Y:S01]  /*0270*/  IMAD.MOV.U32 R15, RZ, RZ, RZ ;  /* 0x000000ffff0f7224 */ /* 0x002fe200078e00ff */
[----:B------:R-:W-:Y:S01]  /*0280*/  CS2R R2, SRZ ;  /* 0x0000000000027805 */ /* 0x000fe2000001ff00 */
[----:B------:R-:W-:Y:S01]  /*0290*/  IMAD.MOV.U32 R17, RZ, RZ, RZ ;  /* 0x000000ffff117224 */ /* 0x000fe200078e00ff */
[----:B------:R-:W-:-:S07]  /*02a0*/  CS2R R4, SRZ ;  /* 0x0000000000047805 */ /* 0x000fce000001ff00 */
.L_x_243:
[----:B------:R-:W-:-:S05]  /*02b0*/  IMAD.WIDE.U32 R10, R17, 0x4, R6 ;  /* 0x00000004110a7825 */ /* 0x000fca00078e0006 */
[----:B------:R0:W5:Y:S01]  /*02c0*/  LDG.E R16, desc[UR4][R10.64+0x4] ;  /* 0x000004040a107981 */ /* 0x000162000c1e1900 */
[----:B------:R-:W-:-:S07]  /*02d0*/  IMAD.MOV.U32 R19, RZ, RZ, RZ ;  /* 0x000000ffff137224 */ /* 0x000fce00078e00ff */
.L_x_242:
[----:B-----5:R-:W-:Y:S01]  /*02e0*/  SHF.R.U32.HI R24, RZ, R19, R16 ;  /* 0x00000013ff187219 */ /* 0x020fe20000011610 */
[----:B0-----:R-:W-:-:S03]  /*02f0*/  IMAD.SHL.U32 R10, R17, 0x20, RZ ;  /* 0x00000020110a7824 */ /* 0x001fc600078e00ff */
[----:B------:R-:W-:Y:S01]  /*0300*/  LOP3.LUT R11, R24, 0x1, RZ, 0xc0, !PT ;  /* 0x00000001180b7812 */ /* 0x000fe200078ec0ff */
[----:B------:R-:W-:-:S03]  /*0310*/  IMAD.IADD R10, R10, 0x1, R19 ;  /* 0x000000010a0a7824 */ /* 0x000fc600078e0213 */
[----:B------:R-:W-:Y:S01]  /*0320*/  ISETP.NE.U32.AND P0, PT, R11, 0x1, PT ;  /* 0x000000010b00780c */ /* 0x000fe20003f05070 */
[----:B------:R-:W-:-:S03]  /*0330*/  IMAD R11, R10, 0x5, RZ ;  /* 0x000000050a0b7824 */ /* 0x000fc600078e02ff */
[----:B------:R-:W-:Y:S01]  /*0340*/  R2P PR, R24, 0x7e ;  /* 0x0000007e18007804 */ /* 0x000fe20000000000 */
[----:B------:R-:W-:-:S08]  /*0350*/  IMAD.WIDE.U32 R10, R11, 0x4, R8 ;  /* 0x000000040b0a7825 */ /* 0x000fd000078e0008 */
[----:B------:R-:W2:Y:S04]  /*0360*/  @!P0 LDG.E R18, desc[UR4][R10.64] ;  /* 0x000000040a128981 */ /* 0x000ea8000c1e1900 */
[----:B------:R-:W3:Y:S04]  /*0370*/  @!P0 LDG.E R20, desc[UR4][R10.64+0x10] ;  /* 0x000010040a148981 */ /* 0x000ee8000c1e1900 */
[----:B------:R-:W4:Y:S04]  /*0380*/  @P1 LDG.E R22, desc[UR4][R10.64+0x14] ;  /* 0x000014040a161981 */ /* 0x000f28000c1e1900 */
[----:B------:R-:W4:Y:S04]  /*0390*/  @P2 LDG.E R26, desc[UR4][R10.64+0x28] ;  /* 0x000028040a1a2981 */ /* 0x000f28000c1e1900 */
[----:B------:R-:W4:Y:S04]  /*03a0*/  @!P0 LDG.E R21, desc[UR4][R10.64+0x4] ;  /* 0x000004040a158981 */ /* 0x000f28000c1e1900 */
[----:B------:R-:W4:Y:S04]  /*03b0*/  @!P0 LDG.E R23, desc[UR4][R10.64+0xc] ;  /* 0x00000c040a178981 */ /* 0x000f28000c1e1900 */
[----:B------:R-:W4:Y:S04]  /*03c0*/  @P1 LDG.E R25, desc[UR4][R10.64+0x18] ;  /* 0x000018040a191981 */ /* 0x000f28000c1e1900 */
[----:B------:R-:W4:Y:S04]  /*03d0*/  @P3 LDG.E R28, desc[UR4][R10.64+0x3c] ;  /* 0x00003c040a1c3981 */ /* 0x000f28000c1e1900 */
[----:B------:R-:W4:Y:S01]  /*03e0*/  @P6 LDG.E R27, desc[UR4][R10.64+0x7c] ;  /* 0x00007c040a1b6981 */ /* 0x000f22000c1e1900 */
[----:B--2---:R-:W-:-:S03]  /*03f0*/  @!P0 LOP3.LUT R15, R15, R18, RZ, 0x3c, !PT ;  /* 0x000000120f0f8212 */ /* 0x004fc600078e3cff */
[----:B------:R-:W2:Y:S01]  /*0400*/  @!P0 LDG.E R18, desc[UR4][R10.64+0x8] ;  /* 0x000008040a128981 */ /* 0x000ea2000c1e1900 */
[----:B---3--:R-:W-:-:S03]  /*0410*/  @!P0 LOP3.LUT R3, R3, R20, RZ, 0x3c, !PT ;  /* 0x0000001403038212 */ /* 0x008fc600078e3cff */
[----:B------:R-:W3:Y:S01]  /*0420*/  @P1 LDG.E R20, desc[UR4][R10.64+0x24] ;  /* 0x000024040a141981 */ /* 0x000ee2000c1e1900 */
[----:B----4-:R-:W-:-:S03]  /*0430*/  @P1 LOP3.LUT R15, R15, R22, RZ, 0x3c, !PT ;  /* 0x000000160f0f1212 */ /* 0x010fc600078e3cff */
[----:B------:R-:W4:Y:S01]  /*0440*/  @P2 LDG.E R22, desc[UR4][R10.64+0x38] ;  /* 0x000038040a162981 */ /* 0x000f22000c1e1900 */
[----:B------:R-:W-:-:S03]  /*0450*/  @P2 LOP3.LUT R15, R15, R26, RZ, 0x3c, !PT ;  /* 0x0000001a0f0f2212 */ /* 0x000fc600078e3cff */
[----:B------:R-:W4:Y:S01]  /*0460*/  @P4 LDG.E R26, desc[UR4][R10.64+0x50] ;  /* 0x000050040a1a4981 */ /* 0x000f22000c1e1900 */
[----:B------:R-:W-:-:S03]  /*0470*/  @!P0 LOP3.LUT R4, R4, R21, RZ, 0x3c, !PT ;  /* 0x0000001504048212 */ /* 0x000fc600078e3cff */
[----:B------:R-:W4:Y:S01]  /*0480*/  @P1 LDG.E R21, desc[UR4][R10.64+0x20] ;  /* 0x000020040a151981 */ /* 0x000f22000c1e1900 */
[----:B------:R-:W-:-:S03]  /*0490*/  @!P0 LOP3.LUT R2, R2, R23, RZ, 0x3c, !PT ;  /* 0x0000001702028212 */ /* 0x000fc600078e3cff */
[----:B------:R-:W4:Y:S01]  /*04a0*/  @P2 LDG.E R23, desc[UR4][R10.64+0x2c] ;  /* 0x00002c040a172981 */ /* 0x000f22000c1e1900 */
[----:B------:R-:W-:-:S03]  /*04b0*/  @P1 LOP3.LUT R4, R4, R25, RZ, 0x3c, !PT ;  /* 0x0000001904041212 */ /* 0x000fc600078e3cff */
[----:B------:R-:W4:Y:S01]  /*04c0*/  @P2 LDG.E R25, desc[UR4][R10.64+0x34] ;  /* 0x000034040a192981 */ /* 0x000f22000c1e1900 */
[----:B--2---:R-:W-:-:S03]  /*04d0*/  @!P0 LOP3.LUT R5, R5, R18, RZ, 0x3c, !PT ;  /* 0x0000001205058212 */ /* 0x004fc600078e3cff */
[----:B------:R-:W2:Y:S01]  /*04e0*/  @P1 LDG.E R18, desc[UR4][R10.64+0x1c] ;  /* 0x00001c040a121981 */ /* 0x000ea2000c1e1900 */
[----:B---3--:R-:W-:-:S03]  /*04f0*/  @P1 LOP3.LUT R3, R3, R20, RZ, 0x3c, !PT ;  /* 0x0000001403031212 */ /* 0x008fc600078e3cff */
[----:B------:R-:W3:Y:S01]  /*0500*/  @P2 LDG.E R20, desc[UR4][R10.64+0x30] ;  /* 0x000030040a142981 */ /* 0x000ee2000c1e1900 */
[----:B----4-:R-:W-:-:S03]  /*0510*/  @P2 LOP3.LUT R3, R3, R22, RZ, 0x3c, !PT ;  /* 0x0000001603032212 */ /* 0x010fc600078e3cff */
[----:B------:R-:W4:Y:S01]  /*0520*/  @P3 LDG.E R22, desc[UR4][R10.64+0x4c] ;  /* 0x00004c040a163981 */ /* 0x000f22000c1e1900 */
[----:B------:R-:W-:-:S04]  /*0530*/  @P3 LOP3.LUT R15, R15, R28, RZ, 0x3c, !PT ;  /* 0x0000001c0f0f3212 */ /* 0x000fc800078e3cff */
[----:B------:R-:W-:Y:S02]  /*0540*/  @P4 LOP3.LUT R15, R15, R26, RZ, 0x3c, !PT ;  /* 0x0000001a0f0f4212 */ /* 0x000fe400078e3cff */
[----:B------:R-:W-:Y:S01]  /*0550*/  @P1 LOP3.LUT R2, R2, R21, RZ, 0x3c, !PT ;  /* 0x0000001502021212 */ /* 0x000fe200078e3cff */
[----:B------:R-:W4:Y:S04]  /*0560*/  @P5 LDG.E R26, desc[UR4][R10.64+0x64] ;  /* 0x000064040a1a5981 */ /* 0x000f28000c1e1900 */
[----:B------:R-:W4:Y:S01]  /*0570*/  @P3 LDG.E R21, desc[UR4][R10.64+0x40] ;  /* 0x000040040a153981 */ /* 0x000f22000c1e1900 */
[----:B------:R-:W-:Y:S02]  /*0580*/  @P2 LOP3.LUT R4, R4, R23, RZ, 0x3c, !PT ;  /* 0x0000001704042212 */ /* 0x000fe400078e3cff */
[----:B------:R-:W-:Y:S01]  /*0590*/  @P2 LOP3.LUT R2, R2, R25, RZ, 0x3c, !PT ;  /* 0x0000001902022212 */ /* 0x000fe200078e3cff */
[----:B------:R-:W4:Y:S04]  /*05a0*/  @P3 LDG.E R23, desc[UR4][R10.64+0x48] ;  /* 0x000048040a173981 */ /* 0x000f28000c1e1900 */
[----:B------:R-:W4:Y:S01]  /*05b0*/  @P4 LDG.E R25, desc[UR4][R10.64+0x54] ;  /* 0x000054040a194981 */ /* 0x000f22000c1e1900 */
[----:B--2---:R-:W-:-:S03]  /*05c0*/  @P1 LOP3.LUT R5, R5, R18, RZ, 0x3c, !PT ;  /* 0x0000001205051212 */ /* 0x004fc600078e3cff */
[----:B------:R-:W2:Y:S01]  /*05d0*/  @P3 LDG.E R18, desc[UR4][R10.64+0x44] ;  /* 0x000044040a123981 */ /* 0x000ea2000c1e1900 */
[----:B---3--:R-:W-:-:S03]  /*05e0*/  @P2 LOP3.LUT R5, R5, R20, RZ, 0x3c, !PT ;  /* 0x0000001405052212 */ /* 0x008fc600078e3cff */
[----:B------:R-:W3:Y:S01]  /*05f0*/  @P4 LDG.E R20, desc[UR4][R10.64+0x58] ;  /* 0x000058040a144981 */ /* 0x000ee2000c1e1900 */
[----:B----4-:R-:W-:-:S03]  /*0600*/  @P3 LOP3.LUT R3, R3, R22, RZ, 0x3c, !PT ;  /* 0x0000001603033212 */ /* 0x010fc600078e3cff */
[----:B------:R-:W4:Y:S01]  /*0610*/  @P4 LDG.E R22, desc[UR4][R10.64+0x60] ;  /* 0x000060040a164981 */ /* 0x000f22000c1e1900 */
[----:B------:R-:W-:Y:S02]  /*0620*/  LOP3.LUT P0, RZ, R24, 0x80, RZ, 0xc0, !PT ;  /* 0x0000008018ff7812 */ /* 0x000fe4000780c0ff */
[----:B------:R-:W-:Y:S02]  /*0630*/  @P5 LOP3.LUT R15, R15, R26, RZ, 0x3c, !PT ;  /* 0x0000001a0f0f5212 */ /* 0x000fe400078e3cff */
[----:B------:R-:W4:Y:S01]  /*0640*/  @P6 LDG.E R26, desc[UR4][R10.64+0x78] ;  /* 0x000078040a1a6981 */ /* 0x000f22000c1e1900 */
[----:B------:R-:W-:-:S03]  /*0650*/  @P3 LOP3.LUT R4, R4, R21, RZ, 0x3c, !PT ;  /* 0x0000001504043212 */ /* 0x000fc600078e3cff */
[----:B------:R-:W4:Y:S01]  /*0660*/  @P4 LDG.E R21, desc[UR4][R10.64+0x5c] ;  /* 0x00005c040a154981 */ /* 0x000f22000c1e1900 */
[----:B------:R-:W-:-:S03]  /*0670*/  @P3 LOP3.LUT R2, R2, R23, RZ, 0x3c, !PT ;  /* 0x0000001702023212 */ /* 0x000fc600078e3cff */
[----:B------:R-:W4:Y:S01]  /*0680*/  @P5 LDG.E R23, desc[UR4][R10.64+0x68] ;  /* 0x000068040a175981 */ /* 0x000f22000c1e1900 */
[----:B------:R-:W-:-:S03]  /*0690*/  @P4 LOP3.LUT R4, R4, R25, RZ, 0x3c, !PT ;  /* 0x0000001904044212 */ /* 0x000fc600078e3cff */
[----:B------:R-:W4:Y:S01]  /*06a0*/  @P5 LDG.E R25, desc[UR4][R10.64+0x70] ;  /* 0x000070040a195981 */ /* 0x000f22000c1e1900 */
[----:B--2---:R-:W-:-:S03]  /*06b0*/  @P3 LOP3.LUT R5, R5, R18, RZ, 0x3c, !PT ;  /* 0x0000001205053212 */ /* 0x004fc600078e3cff */
[----:B------:R-:W2:Y:S01]  /*06c0*/  @P5 LDG.E R18, desc[UR4][R10.64+0x6c] ;  /* 0x00006c040a125981 */ /* 0x000ea2000c1e1900 */
[----:B---3--:R-:W-:-:S03]  /*06d0*/  @P4 LOP3.LUT R5, R5, R20, RZ, 0x3c, !PT ;  /* 0x0000001405054212 */ /* 0x008fc600078e3cff */
[----:B------:R-:W3:Y:S01]  /*06e0*/  @P5 LDG.E R20, desc[UR4][R10.64+0x74] ;  /* 0x000074040a145981 */ /* 0x000ee2000c1e1900 */
[----:B----4-:R-:W-:-:S03]  /*06f0*/  @P4 LOP3.LUT R3, R3, R22, RZ, 0x3c, !PT ;  /* 0x0000001603034212 */ /* 0x010fc600078e3cff */
[----:B------:R-:W4:Y:S01]  /*0700*/  @P0 LDG.E R22, desc[UR4][R10.64+0x8c] ;  /* 0x00008c040a160981 */ /* 0x000f22000c1e1900 */
[----:B------:R-:W-:-:S03]  /*0710*/  @P6 LOP3.LUT R15, R15, R26, RZ, 0x3c, !PT ;  /* 0x0000001a0f0f6212 */ /* 0x000fc600078e3cff */
        /* <DEDUP_REMOVED lines=13> */
[----:B------:R-:W-:Y:S02]  /*07f0*/  @P6 LOP3.LUT R4, R4, R27, RZ, 0x3c, !PT ;  /* 0x0000001b04046212 */ /* 0x000fe400078e3cff */
[----:B------:R-:W-:Y:S02]  /*0800*/  @P6 LOP3.LUT R2, R2, R21, RZ, 0x3c, !PT ;  /* 0x0000001502026212 */ /* 0x000fe400078e3cff */
[----:B------:R-:W-:Y:S02]  /*0810*/  @P0 LOP3.LUT R4, R4, R23, RZ, 0x3c, !PT ;  /* 0x0000001704040212 */ /* 0x000fe400078e3cff */
[----:B------:R-:W-:Y:S02]  /*0820*/  @P0 LOP3.LUT R2, R2, R25, RZ, 0x3c, !PT ;  /* 0x0000001902020212 */ /* 0x000fe400078e3cff */
[----:B--2---:R-:W-:Y:S02]  /*0830*/  @P6 LOP3.LUT R5, R5, R18, RZ, 0x3c, !PT ;  /* 0x0000001205056212 */ /* 0x004fe400078e3cff */
[----:B---3--:R-:W-:-:S02]  /*0840*/  @P6 LOP3.LUT R3, R3, R20, RZ, 0x3c, !PT ;  /* 0x0000001403036212 */ /* 0x008fc400078e3cff */
[----:B----4-:R-:W-:Y:S02]  /*0850*/  @P0 LOP3.LUT R5, R5, R22, RZ, 0x3c, !PT ;  /* 0x0000001605050212 */ /* 0x010fe400078e3cff */
[----:B------:R-:W-:Y:S02]  /*0860*/  @P0 LOP3.LUT R3, R3, R26, RZ, 0x3c, !PT ;  /* 0x0000001a03030212 */ /* 0x000fe400078e3cff */
[----:B------:R-:W-:-:S13]  /*0870*/  R2P PR, R24.B1, 0x7f ;  /* 0x0000007f18007804 */ /* 0x000fda0000001000 */
[----:B------:R-:W2:Y:S04]  /*0880*/  @P0 LDG.E R18, desc[UR4][R10.64+0xa0] ;  /* 0x0000a0040a120981 */ /* 0x000ea8000c1e1900 */
[----:B------:R-:W3:Y:S04]  /*0890*/  @P1 LDG.E R22, desc[UR4][R10.64+0xb4] ;  /* 0x0000b4040a161981 */ /* 0x000ee8000c1e1900 */
[----:B------:R-:W4:Y:S04]  /*08a0*/  @P2 LDG.E R26, desc[UR4][R10.64+0xc8] ;  /* 0x0000c8040a1a2981 */ /* 0x000f28000c1e1900 */
[----:B------:R-:W4:Y:S04]  /*08b0*/  @P3 LDG.E R28, desc[UR4][R10.64+0xdc] ;  /* 0x0000dc040a1c3981 */ /* 0x000f28000c1e1900 */
[----:B------:R-:W4:Y:S04]  /*08c0*/  @P0 LDG.E R23, desc[UR4][R10.64+0xa4] ;  /* 0x0000a4040a170981 */ /* 0x000f28000c1e1900 */
[----:B------:R-:W4:Y:S04]  /*08d0*/  @P0 LDG.E R20, desc[UR4][R10.64+0xa8] ;  /* 0x0000a8040a140981 */ /* 0x000f28000c1e1900 */
[----:B------:R-:W4:Y:S04]  /*08e0*/  @P4 LDG.E R25, desc[UR4][R10.64+0xf0] ;  /* 0x0000f0040a194981 */ /* 0x000f28000c1e1900 */
        /* <DEDUP_REMOVED lines=21> */
[----:B------:R-:W-:Y:S02]  /*0a40*/  LOP3.LUT P0, RZ, R24, 0x8000, RZ, 0xc0, !PT ;  /* 0x0000800018ff7812 */ /* 0x000fe4000780c0ff */
[----:B----4-:R-:W-:Y:S01]  /*0a50*/  @P5 LOP3.LUT R15, R15, R26, RZ, 0x3c, !PT ;  /* 0x0000001a0f0f5212 */ /* 0x010fe200078e3cff */
[----:B------:R-:W4:Y:S04]  /*0a60*/  @P3 LDG.E R24, desc[UR4][R10.64+0xe4] ;  /* 0x0000e4040a183981 */ /* 0x000f28000c1e1900 */
[----:B------:R-:W2:Y:S01]  /*0a70*/  @P6 LDG.E R26, desc[UR4][R10.64+0x118] ;  /* 0x000118040a1a6981 */ /* 0x000ea2000c1e1900 */
        /* <DEDUP_REMOVED lines=8> */
[----:B---3--:R-:W-:-:S03]  /*0b00*/  @P2 LOP3.LUT R3, R3, R22, RZ, 0x3c, !PT ;  /* 0x0000001603032212 */ /* 0x008fc600078e3cff */
[----:B------:R-:W3:Y:S01]  /*0b10*/  @P4 LDG.E R22, desc[UR4][R10.64+0x100] ;  /* 0x000100040a164981 */ /* 0x000ee2000c1e1900 */
[----:B--2---:R-:W-:-:S03]  /*0b20*/  @P6 LOP3.LUT R15, R15, R26, RZ, 0x3c, !PT ;  /* 0x0000001a0f0f6212 */ /* 0x004fc600078e3cff */
[----:B------:R-:W2:Y:S01]  /*0b30*/  @P0 LDG.E R26, desc[UR4][R10.64+0x12c] ;  /* 0x00012c040a1a0981 */ /* 0x000ea2000c1e1900 */
[----:B----4-:R-:W-:-:S03]  /*0b40*/  @P2 LOP3.LUT R2, R2, R23, RZ, 0x3c, !PT ;  /* 0x0000001702022212 */ /* 0x010fc600078e3cff */
[----:B------:R-:W4:Y:S01]  /*0b50*/  @P4 LDG.E R23, desc[UR4][R10.64+0xfc] ;  /* 0x0000fc040a174981 */ /* 0x000f22000c1e1900 */
[----:B------:R-:W-:-:S03]  /*0b60*/  @P2 LOP3.LUT R5, R5, R20, RZ, 0x3c, !PT ;  /* 0x0000001405052212 */ /* 0x000fc600078e3cff */
[----:B------:R-:W4:Y:S01]  /*0b70*/  @P4 LDG.E R20, desc[UR4][R10.64+0xf8] ;  /* 0x0000f8040a144981 */ /* 0x000f22000c1e1900 */
[----:B------:R-:W-:Y:S02]  /*0b80*/  @P3 LOP3.LUT R2, R2, R27, RZ, 0x3c, !PT ;  /* 0x0000001b02023212 */ /* 0x000fe400078e3cff */
[----:B------:R-:W-:Y:S01]  /*0b90*/  @P3 LOP3.LUT R4, R4, R25, RZ, 0x3c, !PT ;  /* 0x0000001904043212 */ /* 0x000fe200078e3cff */
[----:B------:R-:W4:Y:S01]  /*0ba0*/  @P5 LDG.E R27, desc[UR4][R10.64+0x110] ;  /* 0x000110040a1b5981 */ /* 0x000f22000c1e1900 */
[----:B------:R-:W-:-:S03]  /*0bb0*/  @P3 LOP3.LUT R5, R5, R24, RZ, 0x3c, !PT ;  /* 0x0000001805053212 */ /* 0x000fc600078e3cff */
[----:B------:R-:W4:Y:S04]  /*0bc0*/  @P5 LDG.E R25, desc[UR4][R10.64+0x108] ;  /* 0x000108040a195981 */ /* 0x000f28000c1e1900 */
        /* <DEDUP_REMOVED lines=19> */
[----:B------:R-:W-:-:S05]  /*0d00*/  VIADD R19, R19, 0x10 ;  /* 0x0000001013137836 */ /* 0x000fca0000000000 */
[----:B------:R-:W-:Y:S02]  /*0d10*/  ISETP.NE.AND P1, PT, R19, 0x20, PT ;  /* 0x000000201300780c */ /* 0x000fe40003f25270 */
[----:B------:R-:W-:Y:S02]  /*0d20*/  @P5 LOP3.LUT R3, R3, R18, RZ, 0x3c, !PT ;  /* 0x0000001203035212 */ /* 0x000fe400078e3cff */
[----:B------:R-:W-:Y:S02]  /*0d30*/  @P6 LOP3.LUT R4, R4, R21, RZ, 0x3c, !PT ;  /* 0x0000001504046212 */ /* 0x000fe400078e3cff */
[----:B---3--:R-:W-:-:S04]  /*0d40*/  @P6 LOP3.LUT R3, R3, R22, RZ, 0x3c, !PT ;  /* 0x0000001603036212 */ /* 0x008fc800078e3cff */
[----:B--2---:R-:W-:Y:S02]  /*0d50*/  @P0 LOP3.LUT R3, R3, R26, RZ, 0x3c, !PT ;  /* 0x0000001a03030212 */ /* 0x004fe400078e3cff */
[----:B----4-:R-:W-:Y:S02]  /*0d60*/  @P6 LOP3.LUT R2, R2, R23, RZ, 0x3c, !PT ;  /* 0x0000001702026212 */ /* 0x010fe400078e3cff */
[----:B------:R-:W-:Y:S02]  /*0d70*/  @P6 LOP3.LUT R5, R5, R20, RZ, 0x3c, !PT ;  /* 0x0000001405056212 */ /* 0x000fe400078e3cff */
[----:B------:R-:W-:Y:S02]  /*0d80*/  @P0 LOP3.LUT R2, R2, R27, RZ, 0x3c, !PT ;  /* 0x0000001b02020212 */ /* 0x000fe400078e3cff */
[----:B------:R-:W-:Y:S02]  /*0d90*/  @P0 LOP3.LUT R4, R4, R25, RZ, 0x3c, !PT ;  /* 0x0000001904040212 */ /* 0x000fe400078e3cff */
[----:B------:R-:W-:Y:S01]  /*0da0*/  @P0 LOP3.LUT R5, R5, R24, RZ, 0x3c, !PT ;  /* 0x0000001805050212 */ /* 0x000fe200078e3cff */
[----:B------:R-:W-:Y:S06]  /*0db0*/  @P1 BRA `(.L_x_242) ;  /* 0xfffffff400481947 */ /* 0x000fec000383ffff */
[----:B------:R-:W-:-:S05]  /*0dc0*/  VIADD R17, R17, 0x1 ;  /* 0x0000000111117836 */ /* 0x000fca0000000000 */
[----:B------:R-:W-:-:S13]  /*0dd0*/  ISETP.NE.AND P0, PT, R17, 0x5, PT ;  /* 0x000000051100780c */ /* 0x000fda0003f05270 */
[----:B------:R-:W-:Y:S05]  /*0de0*/  @P0 BRA `(.L_x_243) ;  /* 0xfffffff400300947 */ /* 0x000fea000383ffff */
[----:B------:R1:W-:Y:S01]  /*0df0*/  STG.E.64 desc[UR4][R6.64+0x8], R4 ;  /* 0x0000080406007986 */ /* 0x0003e2000c101b04 */
[----:B------:R-:W-:Y:S01]  /*0e00*/  VIADD R14, R14, 0x1 ;  /* 0x000000010e0e7836 */ /* 0x000fe20000000000 */
[----:B------:R-:W-:Y:S02]  /*0e10*/  LOP3.LUT R11, R13, 0x3, RZ, 0xc0, !PT ;  /* 0x000000030d0b7812 */ /* 0x000fe400078ec0ff */
[----:B------:R1:W-:Y:S02]  /*0e20*/  STG.E.64 desc[UR4][R6.64+0x10], R2 ;  /* 0x0000100206007986 */ /* 0x0003e4000c101b04 */
[----:B------:R-:W-:Y:S02]  /*0e30*/  ISETP.GE.U32.AND P0, PT, R14, R11, PT ;  /* 0x0000000b0e00720c */ /* 0x000fe40003f06070 */
[----:B------:R1:W-:Y:S11]  /*0e40*/  STG.E desc[UR4][R6.64+0x4], R15 ;  /* 0x0000040f06007986 */ /* 0x0003f6000c101904 */
[----:B------:R-:W-:Y:S05]  /*0e50*/  @!P0 BRA `(.L_x_244) ;  /* 0xfffffff400048947 */ /* 0x000fea000383ffff */
.L_x_241:
[----:B------:R-:W-:Y:S05]  /*0e60*/  BSYNC.RECONVERGENT B1 ;  /* 0x0000000000017941 */ /* 0x000fea0003800200 */
.L_x_240:
[C---:B------:R-:W-:Y:S01]  /*0e70*/  ISETP.GT.U32.AND P0, PT, R13.reuse, 0x3, PT ;  /* 0x000000030d00780c */ /* 0x040fe20003f04070 */
[----:B------:R-:W-:Y:S01]  /*0e80*/  VIADD R12, R12, 0x1 ;  /* 0x000000010c0c7836 */ /* 0x000fe20000000000 */
[--C-:B------:R-:W-:Y:S02]  /*0e90*/  SHF.R.U64 R13, R13, 0x2, R0.reuse ;  /* 0x000000020d0d7819 */ /* 0x100fe40000001200 */
[----:B------:R-:W-:Y:S02]  /*0ea0*/  ISETP.GT.U32.AND.EX P0, PT, R0, RZ, PT, P0 ;  /* 0x000000ff0000720c */ /* 0x000fe40003f04100 */
[----:B------:R-:W-:-:S11]  /*0eb0*/  SHF.R.U32.HI R0, RZ, 0x2, R0 ;  /* 0x00000002ff007819 */ /* 0x000fd60000011600 */
[----:B------:R-:W-:Y:S05]  /*0ec0*/  @P0 BRA `(.L_x_245) ;  /* 0xfffffff000c80947 */ /* 0x000fea000383ffff */
.L_x_239:
[----:B------:R-:W-:Y:S05]  /*0ed0*/  BSYNC.RECONVERGENT B0 ;  /* 0x0000000000007941 */ /* 0x000fea0003800200 */
.L_x_238:
[----:B------:R-:W-:Y:S04]  /*0ee0*/  STG.E.64 desc[UR4][R6.64+0x18], RZ ;  /* 0x000018ff06007986 */ /* 0x000fe8000c101b04 */
[----:B------:R-:W-:Y:S04]  /*0ef0*/  STG.E desc[UR4][R6.64+0x20], RZ ;  /* 0x000020ff06007986 */ /* 0x000fe8000c101904 */
[----:B------:R-:W-:Y:S01]  /*0f00*/  STG.E.64 desc[UR4][R6.64+0x28], RZ ;  /* 0x000028ff06007986 */ /* 0x000fe2000c101b04 */
[----:B------:R-:W-:Y:S05]  /*0f10*/  EXIT ;  /* 0x000000000000794d */ /* 0x000fea0003800000 */
.L_x_246:
        /* <DEDUP_REMOVED lines=14> */
.L_x_253:


//--------------------- .nv.global.init           --------------------------
	.section	.nv.global.init,"aw",@progbits
	.align	4
.nv.global.init:
	.type		__cudart_i2opi_f,@object
	.size		__cudart_i2opi_f,(mrg32k3aM1SubSeq - __cudart_i2opi_f)
__cudart_i2opi_f:
        /*0000*/ 	.byte	0x41, 0x90, 0x43, 0x3c, 0x99, 0x95, 0x62, 0xdb, 0xc0, 0xdd, 0x34, 0xf5, 0xd1, 0x57, 0x27, 0xfc
        /*0010*/ 	.byte	0x29, 0x15, 0x44, 0x4e, 0x6e, 0x83, 0xf9, 0xa2
	.type		mrg32k3aM1SubSeq,@object
	.size		mrg32k3aM1SubSeq,(mrg32k3aM2SubSeq - mrg32k3aM1SubSeq)
mrg32k3aM1SubSeq:
        /*0018*/ 	.byte	0x0b, 0xcc, 0xee, 0x04, 0x73, 0x29, 0x8b, 0x6f, 0xf6, 0x53, 0x03, 0xf6, 0x23, 0xf6, 0xea, 0xda
        /* <DEDUP_REMOVED lines=125> */
	.type		mrg32k3aM2SubSeq,@object
	.size		mrg32k3aM2SubSeq,(mrg32k3aM1 - mrg32k3aM2SubSeq)
mrg32k3aM2SubSeq:
        /* <DEDUP_REMOVED lines=126> */
	.type		mrg32k3aM1,@object
	.size		mrg32k3aM1,(mrg32k3aM1Seq - mrg32k3aM1)
mrg32k3aM1:
        /* <DEDUP_REMOVED lines=144> */
	.type		mrg32k3aM1Seq,@object
	.size		mrg32k3aM1Seq,(mrg32k3aM2 - mrg32k3aM1Seq)
mrg32k3aM1Seq:
        /* <DEDUP_REMOVED lines=144> */
	.type		mrg32k3aM2,@object
	.size		mrg32k3aM2,(mrg32k3aM2Seq - mrg32k3aM2)
mrg32k3aM2:
        /* <DEDUP_REMOVED lines=144> */
	.type		mrg32k3aM2Seq,@object
	.size		mrg32k3aM2Seq,(precalc_xorwow_matrix - mrg32k3aM2Seq)
mrg32k3aM2Seq:
        /* <DEDUP_REMOVED lines=144> */
	.type		precalc_xorwow_matrix,@object
	.size		precalc_xorwow_matrix,(precalc_xorwow_offset_matrix - precalc_xorwow_matrix)
precalc_xorwow_matrix:
        /* <DEDUP_REMOVED lines=6400> */
	.type		precalc_xorwow_offset_matrix,@object
	.size		precalc_xorwow_offset_matrix,(.L_1 - precalc_xorwow_offset_matrix)
precalc_xorwow_offset_matrix:
        /* <DEDUP_REMOVED lines=6400> */
.L_1:


//--------------------- .nv.shared.reserved.0     --------------------------
	.section	.nv.shared.reserved.0,"aw",@nobits
	.weak		__nv_reservedSMEM_offset_0_alias
	.size		__nv_reservedSMEM_offset_0_alias, 0, 64
	.other		__nv_reservedSMEM_offset_0_alias,@"STO_CUDA_RESERVED_SHARED STV_DEFAULT"
__nv_reservedSMEM_offset_0_alias:
	.zero		0
	.zero		64


//--------------------- .nv.constant0._Z10ticsKernelP17curandStateXORWOWPiff --------------------------
	.section	.nv.constant0._Z10ticsKernelP17curandStateXORWOWPiff,"a",@progbits
	.sectionflags	@""
	.align	4
.nv.constant0._Z10ticsKernelP17curandStateXORWOWPiff:
	.zero		920


//--------------------- .nv.constant0._Z8rng_initP17curandStateXORWOWii --------------------------
	.section	.nv.constant0._Z8rng_initP17curandStateXORWOWii,"a",@progbits
	.sectionflags	@""
	.align	4
.nv.constant0._Z8rng_initP17curandStateXORWOWii:
	.zero		912


//--------------------- SYMBOLS --------------------------

	.type		.nv.reservedSmem.offset0,@object
	.size		.nv.reservedSmem.offset0,0x4
